//
// Generated by NVIDIA NVVM Compiler
//
// Compiler Build ID: CL-36424714
// Cuda compilation tools, release 13.0, V13.0.88
// Based on NVVM 20.0.0
//

.version 9.0
.target sm_100
.address_size 64

	// .globl	ehlers_ecema_batch_f32

.visible .entry ehlers_ecema_batch_f32(
	.param .u64 .ptr .align 1 ehlers_ecema_batch_f32_param_0,
	.param .u64 .ptr .align 1 ehlers_ecema_batch_f32_param_1,
	.param .u64 .ptr .align 1 ehlers_ecema_batch_f32_param_2,
	.param .u64 .ptr .align 1 ehlers_ecema_batch_f32_param_3,
	.param .u64 .ptr .align 1 ehlers_ecema_batch_f32_param_4,
	.param .u32 ehlers_ecema_batch_f32_param_5,
	.param .u32 ehlers_ecema_batch_f32_param_6,
	.param .u32 ehlers_ecema_batch_f32_param_7,
	.param .u64 .ptr .align 1 ehlers_ecema_batch_f32_param_8
)
{
	.reg .pred 	%p<84>;
	.reg .b16 	%rs<17>;
	.reg .b32 	%r<134>;
	.reg .b32 	%f<4>;
	.reg .b64 	%rd<100>;
	.reg .b64 	%fd<79>;

	ld.param.u64 	%rd15, [ehlers_ecema_batch_f32_param_0];
	ld.param.u64 	%rd16, [ehlers_ecema_batch_f32_param_1];
	ld.param.u64 	%rd17, [ehlers_ecema_batch_f32_param_2];
	ld.param.u64 	%rd18, [ehlers_ecema_batch_f32_param_3];
	ld.param.u64 	%rd19, [ehlers_ecema_batch_f32_param_4];
	ld.param.u32 	%r62, [ehlers_ecema_batch_f32_param_5];
	ld.param.u32 	%r64, [ehlers_ecema_batch_f32_param_6];
	ld.param.u32 	%r131, [ehlers_ecema_batch_f32_param_7];
	ld.param.u64 	%rd20, [ehlers_ecema_batch_f32_param_8];
	cvta.to.global.u64 	%rd1, %rd15;
	cvta.to.global.u64 	%rd2, %rd20;
	mov.u32 	%r1, %ctaid.x;
	setp.ge.s32 	%p1, %r1, %r64;
	@%p1 bra 	$L__BB0_67;
	cvta.to.global.u64 	%rd21, %rd16;
	cvta.to.global.u64 	%rd22, %rd17;
	cvta.to.global.u64 	%rd23, %rd18;
	cvta.to.global.u64 	%rd24, %rd19;
	cvt.u64.u32 	%rd25, %r1;
	mul.wide.u32 	%rd26, %r1, 4;
	add.s64 	%rd27, %rd21, %rd26;
	ld.global.nc.u32 	%r2, [%rd27];
	add.s64 	%rd28, %rd22, %rd26;
	ld.global.nc.u32 	%r3, [%rd28];
	add.s64 	%rd29, %rd23, %rd25;
	ld.global.nc.u8 	%rs5, [%rd29];
	cvt.u16.u8 	%rs1, %rs5;
	add.s64 	%rd30, %rd24, %rd25;
	ld.global.nc.u8 	%rs6, [%rd30];
	cvt.u16.u8 	%rs2, %rs6;
	mul.lo.s32 	%r4, %r62, %r1;
	mov.u32 	%r126, %tid.x;
	setp.ne.s32 	%p2, %r126, 0;
	@%p2 bra 	$L__BB0_14;
	min.s32 	%r65, %r2, %r3;
	setp.gt.s32 	%p3, %r65, 0;
	setp.lt.s32 	%p4, %r62, 1;
	or.pred  	%p5, %p3, %p4;
	@%p5 bra 	$L__BB0_14;
	and.b32  	%r6, %r62, 7;
	setp.lt.u32 	%p6, %r62, 8;
	mov.b32 	%r116, 0;
	@%p6 bra 	$L__BB0_6;
	and.b32  	%r116, %r62, 2147483640;
	neg.s32 	%r114, %r116;
	mul.wide.u32 	%rd31, %r4, 4;
	add.s64 	%rd32, %rd31, %rd2;
	add.s64 	%rd96, %rd32, 16;
$L__BB0_5:
	.pragma "nounroll";
	mov.b32 	%r67, 2143289344;
	st.global.u32 	[%rd96+-16], %r67;
	st.global.u32 	[%rd96+-12], %r67;
	st.global.u32 	[%rd96+-8], %r67;
	st.global.u32 	[%rd96+-4], %r67;
	st.global.u32 	[%rd96], %r67;
	st.global.u32 	[%rd96+4], %r67;
	st.global.u32 	[%rd96+8], %r67;
	st.global.u32 	[%rd96+12], %r67;
	add.s32 	%r114, %r114, 8;
	add.s64 	%rd96, %rd96, 32;
	setp.ne.s32 	%p7, %r114, 0;
	@%p7 bra 	$L__BB0_5;
$L__BB0_6:
	setp.eq.s32 	%p8, %r6, 0;
	@%p8 bra 	$L__BB0_14;
	and.b32  	%r12, %r62, 3;
	setp.lt.u32 	%p9, %r6, 4;
	@%p9 bra 	$L__BB0_9;
	add.s32 	%r68, %r116, %r4;
	mul.wide.u32 	%rd33, %r68, 4;
	add.s64 	%rd34, %rd2, %rd33;
	mov.b32 	%r69, 2143289344;
	st.global.u32 	[%rd34], %r69;
	cvt.u64.u32 	%rd35, %r4;
	cvt.u64.u32 	%rd36, %r116;
	add.s64 	%rd37, %rd36, %rd35;
	shl.b64 	%rd38, %rd37, 2;
	add.s64 	%rd39, %rd2, %rd38;
	st.global.u32 	[%rd39+4], %r69;
	st.global.u32 	[%rd39+8], %r69;
	st.global.u32 	[%rd39+12], %r69;
	add.s32 	%r116, %r116, 4;
$L__BB0_9:
	setp.eq.s32 	%p10, %r12, 0;
	@%p10 bra 	$L__BB0_14;
	setp.eq.s32 	%p11, %r12, 1;
	@%p11 bra 	$L__BB0_12;
	add.s32 	%r70, %r116, %r4;
	mul.wide.u32 	%rd40, %r70, 4;
	add.s64 	%rd41, %rd2, %rd40;
	mov.b32 	%r71, 2143289344;
	st.global.u32 	[%rd41], %r71;
	cvt.u64.u32 	%rd42, %r4;
	cvt.u64.u32 	%rd43, %r116;
	add.s64 	%rd44, %rd43, %rd42;
	shl.b64 	%rd45, %rd44, 2;
	add.s64 	%rd46, %rd2, %rd45;
	st.global.u32 	[%rd46+4], %r71;
	add.s32 	%r116, %r116, 2;
$L__BB0_12:
	and.b32  	%r72, %r62, 1;
	setp.eq.b32 	%p12, %r72, 1;
	not.pred 	%p13, %p12;
	@%p13 bra 	$L__BB0_14;
	add.s32 	%r73, %r116, %r4;
	mul.wide.u32 	%rd47, %r73, 4;
	add.s64 	%rd48, %rd2, %rd47;
	mov.b32 	%r74, 2143289344;
	st.global.u32 	[%rd48], %r74;
$L__BB0_14:
	bar.sync 	0;
	min.s32 	%r75, %r2, %r3;
	setp.lt.s32 	%p14, %r75, 1;
	@%p14 bra 	$L__BB0_67;
	setp.ne.s32 	%p15, %r126, 0;
	@%p15 bra 	$L__BB0_28;
	setp.gt.s32 	%p16, %r131, -1;
	setp.lt.s32 	%p17, %r131, %r62;
	and.pred  	%p18, %p16, %p17;
	setp.lt.s32 	%p19, %r62, 1;
	or.pred  	%p20, %p18, %p19;
	@%p20 bra 	$L__BB0_28;
	and.b32  	%r17, %r62, 7;
	setp.lt.u32 	%p21, %r62, 8;
	mov.b32 	%r120, 0;
	@%p21 bra 	$L__BB0_20;
	and.b32  	%r120, %r62, 2147483640;
	neg.s32 	%r118, %r120;
	mul.wide.u32 	%rd49, %r4, 4;
	add.s64 	%rd50, %rd49, %rd2;
	add.s64 	%rd97, %rd50, 16;
$L__BB0_19:
	.pragma "nounroll";
	mov.b32 	%r77, 2143289344;
	st.global.u32 	[%rd97+-16], %r77;
	st.global.u32 	[%rd97+-12], %r77;
	st.global.u32 	[%rd97+-8], %r77;
	st.global.u32 	[%rd97+-4], %r77;
	st.global.u32 	[%rd97], %r77;
	st.global.u32 	[%rd97+4], %r77;
	st.global.u32 	[%rd97+8], %r77;
	st.global.u32 	[%rd97+12], %r77;
	add.s32 	%r118, %r118, 8;
	add.s64 	%rd97, %rd97, 32;
	setp.ne.s32 	%p22, %r118, 0;
	@%p22 bra 	$L__BB0_19;
$L__BB0_20:
	setp.eq.s32 	%p23, %r17, 0;
	@%p23 bra 	$L__BB0_28;
	and.b32  	%r23, %r62, 3;
	setp.lt.u32 	%p24, %r17, 4;
	@%p24 bra 	$L__BB0_23;
	add.s32 	%r78, %r120, %r4;
	mul.wide.u32 	%rd51, %r78, 4;
	add.s64 	%rd52, %rd2, %rd51;
	mov.b32 	%r79, 2143289344;
	st.global.u32 	[%rd52], %r79;
	cvt.u64.u32 	%rd53, %r4;
	cvt.u64.u32 	%rd54, %r120;
	add.s64 	%rd55, %rd54, %rd53;
	shl.b64 	%rd56, %rd55, 2;
	add.s64 	%rd57, %rd2, %rd56;
	st.global.u32 	[%rd57+4], %r79;
	st.global.u32 	[%rd57+8], %r79;
	st.global.u32 	[%rd57+12], %r79;
	add.s32 	%r120, %r120, 4;
$L__BB0_23:
	setp.eq.s32 	%p25, %r23, 0;
	@%p25 bra 	$L__BB0_28;
	setp.eq.s32 	%p26, %r23, 1;
	@%p26 bra 	$L__BB0_26;
	add.s32 	%r80, %r120, %r4;
	mul.wide.u32 	%rd58, %r80, 4;
	add.s64 	%rd59, %rd2, %rd58;
	mov.b32 	%r81, 2143289344;
	st.global.u32 	[%rd59], %r81;
	cvt.u64.u32 	%rd60, %r4;
	cvt.u64.u32 	%rd61, %r120;
	add.s64 	%rd62, %rd61, %rd60;
	shl.b64 	%rd63, %rd62, 2;
	add.s64 	%rd64, %rd2, %rd63;
	st.global.u32 	[%rd64+4], %r81;
	add.s32 	%r120, %r120, 2;
$L__BB0_26:
	and.b32  	%r82, %r62, 1;
	setp.eq.b32 	%p27, %r82, 1;
	not.pred 	%p28, %p27;
	@%p28 bra 	$L__BB0_28;
	add.s32 	%r83, %r120, %r4;
	mul.wide.u32 	%rd65, %r83, 4;
	add.s64 	%rd66, %rd2, %rd65;
	mov.b32 	%r84, 2143289344;
	st.global.u32 	[%rd66], %r84;
$L__BB0_28:
	bar.sync 	0;
	setp.lt.s32 	%p29, %r131, 0;
	setp.ge.s32 	%p30, %r131, %r62;
	or.pred  	%p31, %p29, %p30;
	@%p31 bra 	$L__BB0_67;
	and.b16  	%rs7, %rs1, 255;
	setp.ne.s16 	%p32, %rs7, 0;
	sub.s32 	%r28, %r62, %r131;
	setp.ne.s32 	%p33, %r126, 0;
	setp.ge.s32 	%p34, %r28, %r2;
	or.pred  	%p35, %p33, %p32;
	or.pred  	%p36, %p35, %p34;
	setp.lt.s32 	%p37, %r62, 1;
	or.pred  	%p38, %p37, %p36;
	@%p38 bra 	$L__BB0_41;
	add.s32 	%r86, %r62, -1;
	and.b32  	%r29, %r62, 7;
	setp.lt.u32 	%p39, %r86, 7;
	mov.b32 	%r124, 0;
	@%p39 bra 	$L__BB0_33;
	and.b32  	%r124, %r62, 2147483640;
	neg.s32 	%r122, %r124;
	mul.wide.u32 	%rd67, %r4, 4;
	add.s64 	%rd68, %rd67, %rd2;
	add.s64 	%rd98, %rd68, 16;
$L__BB0_32:
	.pragma "nounroll";
	mov.b32 	%r87, 2143289344;
	st.global.u32 	[%rd98+-16], %r87;
	st.global.u32 	[%rd98+-12], %r87;
	st.global.u32 	[%rd98+-8], %r87;
	st.global.u32 	[%rd98+-4], %r87;
	st.global.u32 	[%rd98], %r87;
	st.global.u32 	[%rd98+4], %r87;
	st.global.u32 	[%rd98+8], %r87;
	st.global.u32 	[%rd98+12], %r87;
	add.s32 	%r122, %r122, 8;
	add.s64 	%rd98, %rd98, 32;
	setp.ne.s32 	%p40, %r122, 0;
	@%p40 bra 	$L__BB0_32;
$L__BB0_33:
	setp.eq.s32 	%p41, %r29, 0;
	@%p41 bra 	$L__BB0_41;
	and.b32  	%r35, %r62, 3;
	setp.lt.u32 	%p42, %r29, 4;
	@%p42 bra 	$L__BB0_36;
	add.s32 	%r88, %r124, %r4;
	mul.wide.u32 	%rd69, %r88, 4;
	add.s64 	%rd70, %rd2, %rd69;
	mov.b32 	%r89, 2143289344;
	st.global.u32 	[%rd70], %r89;
	cvt.u64.u32 	%rd71, %r4;
	cvt.u64.u32 	%rd72, %r124;
	add.s64 	%rd73, %rd72, %rd71;
	shl.b64 	%rd74, %rd73, 2;
	add.s64 	%rd75, %rd2, %rd74;
	st.global.u32 	[%rd75+4], %r89;
	st.global.u32 	[%rd75+8], %r89;
	st.global.u32 	[%rd75+12], %r89;
	add.s32 	%r124, %r124, 4;
$L__BB0_36:
	setp.eq.s32 	%p43, %r35, 0;
	@%p43 bra 	$L__BB0_41;
	setp.eq.s32 	%p44, %r35, 1;
	@%p44 bra 	$L__BB0_39;
	add.s32 	%r90, %r124, %r4;
	mul.wide.u32 	%rd76, %r90, 4;
	add.s64 	%rd77, %rd2, %rd76;
	mov.b32 	%r91, 2143289344;
	st.global.u32 	[%rd77], %r91;
	cvt.u64.u32 	%rd78, %r4;
	cvt.u64.u32 	%rd79, %r124;
	add.s64 	%rd80, %rd79, %rd78;
	shl.b64 	%rd81, %rd80, 2;
	add.s64 	%rd82, %rd2, %rd81;
	st.global.u32 	[%rd82+4], %r91;
	add.s32 	%r124, %r124, 2;
$L__BB0_39:
	and.b32  	%r92, %r62, 1;
	setp.eq.b32 	%p45, %r92, 1;
	not.pred 	%p46, %p45;
	@%p46 bra 	$L__BB0_41;
	add.s32 	%r93, %r124, %r4;
	mul.wide.u32 	%rd83, %r93, 4;
	add.s64 	%rd84, %rd2, %rd83;
	mov.b32 	%r94, 2143289344;
	st.global.u32 	[%rd84], %r94;
$L__BB0_41:
	setp.lt.s32 	%p47, %r28, %r2;
	setp.eq.s16 	%p48, %rs7, 0;
	bar.sync 	0;
	and.pred  	%p49, %p48, %p47;
	@%p49 bra 	$L__BB0_67;
	setp.ne.s16 	%p50, %rs7, 0;
	add.s32 	%r40, %r2, %r131;
	add.s32 	%r95, %r40, -1;
	selp.b32 	%r41, %r131, %r95, %p50;
	setp.lt.s32 	%p51, %r41, %r62;
	@%p51 bra 	$L__BB0_47;
	setp.ge.s32 	%p52, %r126, %r62;
	@%p52 bra 	$L__BB0_46;
	mov.u32 	%r42, %ntid.x;
$L__BB0_45:
	add.s32 	%r96, %r126, %r4;
	mul.wide.s32 	%rd85, %r96, 4;
	add.s64 	%rd86, %rd2, %rd85;
	mov.b32 	%r97, 2143289344;
	st.global.u32 	[%rd86], %r97;
	add.s32 	%r126, %r126, %r42;
	setp.lt.s32 	%p53, %r126, %r62;
	@%p53 bra 	$L__BB0_45;
$L__BB0_46:
	bar.sync 	0;
	bra.uni 	$L__BB0_67;
$L__BB0_47:
	setp.ge.u32 	%p54, %r126, %r41;
	@%p54 bra 	$L__BB0_50;
	mov.u32 	%r43, %ntid.x;
	mov.u32 	%r127, %r126;
$L__BB0_49:
	add.s32 	%r98, %r127, %r4;
	mul.wide.s32 	%rd87, %r98, 4;
	add.s64 	%rd88, %rd2, %rd87;
	mov.b32 	%r99, 2143289344;
	st.global.u32 	[%rd88], %r99;
	add.s32 	%r127, %r127, %r43;
	setp.lt.s32 	%p55, %r127, %r41;
	@%p55 bra 	$L__BB0_49;
$L__BB0_50:
	setp.ne.s32 	%p56, %r126, 0;
	bar.sync 	0;
	@%p56 bra 	$L__BB0_67;
	add.s32 	%r101, %r2, 1;
	cvt.rn.f64.u32 	%fd28, %r101;
	mov.f64 	%fd29, 0d4000000000000000;
	div.rn.f64 	%fd1, %fd29, %fd28;
	min.u32 	%r48, %r40, %r62;
	add.s32 	%r102, %r3, 1;
	cvt.rn.f64.u32 	%fd2, %r102;
	neg.f64 	%fd3, %fd2;
	sub.s32 	%r129, %r131, %r62;
	mul.wide.u32 	%rd89, %r131, 4;
	add.s64 	%rd99, %rd1, %rd89;
	add.s32 	%r128, %r131, %r4;
	mov.b16 	%rs16, 0;
	mov.f64 	%fd78, 0d0000000000000000;
	mov.b32 	%r130, 0;
	and.b16  	%rs12, %rs2, 255;
	mov.u32 	%r55, %r130;
	mov.f64 	%fd5, %fd78;
	mov.f64 	%fd6, %fd78;
$L__BB0_52:
	mov.f64 	%fd30, 0d3FF0000000000000;
	sub.f64 	%fd7, %fd30, %fd1;
	setp.eq.s16 	%p57, %rs7, 0;
	ld.global.nc.f32 	%f1, [%rd99];
	cvt.f64.f32 	%fd8, %f1;
	@%p57 bra 	$L__BB0_54;
	abs.f64 	%fd39, %fd8;
	setp.equ.f64 	%p62, %fd39, 0d7FF0000000000000;
	mul.f64 	%fd40, %fd1, %fd8;
	fma.rn.f64 	%fd41, %fd7, %fd6, %fd40;
	selp.f64 	%fd75, %fd6, %fd41, %p62;
	mov.f64 	%fd74, 0d0000000000000000;
	mov.f64 	%fd76, %fd5;
	mov.u32 	%r133, %r55;
	bra.uni 	$L__BB0_59;
$L__BB0_54:
	setp.eq.s32 	%p58, %r130, 0;
	mov.b32 	%r133, 1;
	mov.f64 	%fd74, %fd8;
	mov.f64 	%fd75, %fd8;
	mov.f64 	%fd76, %fd8;
	@%p58 bra 	$L__BB0_59;
	setp.ge.s32 	%p59, %r131, %r48;
	@%p59 bra 	$L__BB0_58;
	abs.f64 	%fd34, %fd8;
	setp.equ.f64 	%p61, %fd34, 0d7FF0000000000000;
	mov.f64 	%fd74, %fd5;
	mov.f64 	%fd75, %fd5;
	mov.f64 	%fd76, %fd5;
	mov.u32 	%r133, %r55;
	@%p61 bra 	$L__BB0_59;
	add.s32 	%r133, %r55, 1;
	cvt.rn.f64.s32 	%fd35, %r55;
	fma.rn.f64 	%fd36, %fd5, %fd35, %fd8;
	cvt.rn.f64.s32 	%fd37, %r133;
	div.rn.f64 	%fd74, %fd36, %fd37;
	mov.f64 	%fd75, %fd74;
	mov.f64 	%fd76, %fd74;
	bra.uni 	$L__BB0_59;
$L__BB0_58:
	abs.f64 	%fd31, %fd8;
	setp.equ.f64 	%p60, %fd31, 0d7FF0000000000000;
	mul.f64 	%fd32, %fd1, %fd8;
	fma.rn.f64 	%fd33, %fd7, %fd6, %fd32;
	selp.f64 	%fd74, %fd6, %fd33, %p60;
	mov.f64 	%fd75, %fd74;
	mov.f64 	%fd76, %fd5;
	mov.u32 	%r133, %r55;
$L__BB0_59:
	setp.lt.s32 	%p63, %r131, %r41;
	@%p63 bra 	$L__BB0_66;
	ld.param.u64 	%rd95, [ehlers_ecema_batch_f32_param_0];
	setp.equ.f64 	%p64, %fd1, 0d7FF0000000000000;
	setp.ne.s16 	%p65, %rs12, 0;
	setp.gt.s32 	%p66, %r131, 0;
	and.pred  	%p67, %p65, %p66;
	selp.s32 	%r104, -1, 0, %p67;
	add.s32 	%r105, %r131, %r104;
	mul.wide.s32 	%rd90, %r105, 4;
	cvta.to.global.u64 	%rd91, %rd95;
	add.s64 	%rd92, %rd91, %rd90;
	ld.global.nc.f32 	%f2, [%rd92];
	cvt.f64.f32 	%fd15, %f2;
	and.b16  	%rs13, %rs16, 255;
	setp.eq.s16 	%p68, %rs13, 0;
	selp.f64 	%fd16, %fd74, %fd78, %p68;
	abs.f64 	%fd43, %fd75;
	setp.equ.f64 	%p69, %fd43, 0d7FF0000000000000;
	or.pred  	%p70, %p64, %p69;
	abs.f64 	%fd45, %fd16;
	setp.equ.f64 	%p71, %fd45, 0d7FF0000000000000;
	or.pred  	%p72, %p70, %p71;
	abs.f64 	%fd47, %fd15;
	setp.equ.f64 	%p73, %fd47, 0d7FF0000000000000;
	or.pred  	%p74, %p72, %p73;
	mov.f64 	%fd77, 0d0000000000000000;
	@%p74 bra 	$L__BB0_65;
	cvt.rn.f64.u32 	%fd49, %r3;
	mul.f64 	%fd77, %fd49, 0dBFB999999999999A;
	mul.f64 	%fd50, %fd7, %fd16;
	fma.rn.f64 	%fd51, %fd1, %fd75, %fd50;
	sub.f64 	%fd18, %fd15, %fd51;
	sub.f64 	%fd52, %fd15, %fd16;
	mul.f64 	%fd53, %fd1, %fd52;
	mul.f64 	%fd19, %fd53, 0d3FB999999999999A;
	abs.f64 	%fd54, %fd19;
	setp.equ.f64 	%p75, %fd54, 0d7FF0000000000000;
	setp.le.f64 	%p76, %fd54, 0d0010000000000000;
	or.pred  	%p77, %p75, %p76;
	@%p77 bra 	$L__BB0_65;
	cvt.rn.f64.u32 	%fd55, %r3;
	mul.f64 	%fd77, %fd55, 0dBFB999999999999A;
	div.rn.f64 	%fd21, %fd18, %fd19;
	setp.le.f64 	%p78, %fd21, %fd3;
	@%p78 bra 	$L__BB0_65;
	cvt.rn.f64.u32 	%fd56, %r3;
	mul.f64 	%fd77, %fd56, 0d3FB999999999999A;
	setp.ge.f64 	%p79, %fd21, %fd2;
	@%p79 bra 	$L__BB0_65;
	cvt.rmi.s32.f64 	%r106, %fd21;
	add.s32 	%r107, %r106, 1;
	neg.s32 	%r108, %r3;
	setp.lt.s32 	%p80, %r106, %r108;
	min.s32 	%r109, %r106, %r3;
	selp.b32 	%r110, %r108, %r109, %p80;
	setp.lt.s32 	%p81, %r107, %r108;
	min.s32 	%r111, %r107, %r3;
	selp.b32 	%r112, %r108, %r111, %p81;
	cvt.rn.f64.s32 	%fd57, %r110;
	mul.f64 	%fd58, %fd19, %fd57;
	sub.f64 	%fd59, %fd18, %fd58;
	abs.f64 	%fd60, %fd59;
	cvt.rn.f64.s32 	%fd61, %r112;
	mul.f64 	%fd62, %fd19, %fd61;
	sub.f64 	%fd63, %fd18, %fd62;
	abs.f64 	%fd64, %fd63;
	setp.lt.f64 	%p82, %fd64, %fd60;
	selp.b32 	%r113, %r112, %r110, %p82;
	cvt.rn.f64.s32 	%fd65, %r113;
	mul.f64 	%fd77, %fd65, 0d3FB999999999999A;
$L__BB0_65:
	sub.f64 	%fd66, %fd15, %fd16;
	fma.rn.f64 	%fd67, %fd66, %fd77, %fd75;
	mul.f64 	%fd68, %fd1, %fd67;
	mov.f64 	%fd69, 0d3FF0000000000000;
	sub.f64 	%fd70, %fd69, %fd1;
	fma.rn.f64 	%fd78, %fd70, %fd16, %fd68;
	cvt.rn.f32.f64 	%f3, %fd78;
	mul.wide.s32 	%rd93, %r128, 4;
	add.s64 	%rd94, %rd2, %rd93;
	st.global.f32 	[%rd94], %f3;
	mov.b16 	%rs16, 1;
$L__BB0_66:
	add.s32 	%r131, %r131, 1;
	add.s32 	%r130, %r130, 1;
	add.s32 	%r129, %r129, 1;
	setp.ne.s32 	%p83, %r129, 0;
	add.s64 	%rd99, %rd99, 4;
	add.s32 	%r128, %r128, 1;
	mov.u32 	%r55, %r133;
	mov.f64 	%fd5, %fd76;
	mov.f64 	%fd6, %fd75;
	@%p83 bra 	$L__BB0_52;
$L__BB0_67:
	ret;

}
	// .globl	ehlers_ecema_batch_thread_per_combo_f32
.visible .entry ehlers_ecema_batch_thread_per_combo_f32(
	.param .u64 .ptr .align 1 ehlers_ecema_batch_thread_per_combo_f32_param_0,
	.param .u64 .ptr .align 1 ehlers_ecema_batch_thread_per_combo_f32_param_1,
	.param .u64 .ptr .align 1 ehlers_ecema_batch_thread_per_combo_f32_param_2,
	.param .u64 .ptr .align 1 ehlers_ecema_batch_thread_per_combo_f32_param_3,
	.param .u64 .ptr .align 1 ehlers_ecema_batch_thread_per_combo_f32_param_4,
	.param .u32 ehlers_ecema_batch_thread_per_combo_f32_param_5,
	.param .u32 ehlers_ecema_batch_thread_per_combo_f32_param_6,
	.param .u32 ehlers_ecema_batch_thread_per_combo_f32_param_7,
	.param .u64 .ptr .align 1 ehlers_ecema_batch_thread_per_combo_f32_param_8
)
{
	.reg .pred 	%p<55>;
	.reg .b16 	%rs<16>;
	.reg .b32 	%r<99>;
	.reg .b32 	%f<80>;
	.reg .b64 	%rd<44>;
	.reg .b64 	%fd<36>;

	ld.param.u64 	%rd6, [ehlers_ecema_batch_thread_per_combo_f32_param_1];
	ld.param.u64 	%rd7, [ehlers_ecema_batch_thread_per_combo_f32_param_2];
	ld.param.u64 	%rd8, [ehlers_ecema_batch_thread_per_combo_f32_param_3];
	ld.param.u64 	%rd9, [ehlers_ecema_batch_thread_per_combo_f32_param_4];
	ld.param.u32 	%r44, [ehlers_ecema_batch_thread_per_combo_f32_param_5];
	ld.param.u32 	%r46, [ehlers_ecema_batch_thread_per_combo_f32_param_6];
	ld.param.u32 	%r95, [ehlers_ecema_batch_thread_per_combo_f32_param_7];
	ld.param.u64 	%rd10, [ehlers_ecema_batch_thread_per_combo_f32_param_8];
	cvta.to.global.u64 	%rd1, %rd10;
	mov.u32 	%r47, %ctaid.x;
	mov.u32 	%r48, %ntid.x;
	mov.u32 	%r49, %tid.x;
	mad.lo.s32 	%r1, %r47, %r48, %r49;
	setp.ge.s32 	%p1, %r1, %r46;
	@%p1 bra 	$L__BB1_46;
	cvta.to.global.u64 	%rd11, %rd6;
	cvta.to.global.u64 	%rd12, %rd7;
	cvta.to.global.u64 	%rd13, %rd8;
	cvta.to.global.u64 	%rd14, %rd9;
	cvt.s64.s32 	%rd15, %r1;
	mul.wide.s32 	%rd16, %r1, 4;
	add.s64 	%rd17, %rd11, %rd16;
	ld.global.nc.u32 	%r50, [%rd17];
	add.s64 	%rd18, %rd12, %rd16;
	ld.global.nc.u32 	%r51, [%rd18];
	add.s64 	%rd19, %rd13, %rd15;
	ld.global.nc.u8 	%rs5, [%rd19];
	cvt.u16.u8 	%rs1, %rs5;
	add.s64 	%rd20, %rd14, %rd15;
	ld.global.nc.u8 	%rs6, [%rd20];
	cvt.u16.u8 	%rs2, %rs6;
	min.s32 	%r52, %r44, %r50;
	min.s32 	%r53, %r52, %r51;
	setp.lt.s32 	%p2, %r53, 1;
	setp.ge.u32 	%p3, %r95, %r44;
	or.pred  	%p4, %p3, %p2;
	@%p4 bra 	$L__BB1_46;
	and.b16  	%rs7, %rs1, 255;
	setp.eq.s16 	%p5, %rs7, 0;
	sub.s32 	%r54, %r44, %r95;
	setp.lt.u32 	%p6, %r54, %r50;
	and.pred  	%p7, %p5, %p6;
	@%p7 bra 	$L__BB1_46;
	setp.ne.s16 	%p8, %rs7, 0;
	mul.lo.s32 	%r4, %r44, %r1;
	add.s32 	%r5, %r50, %r95;
	add.s32 	%r55, %r5, -1;
	selp.b32 	%r6, %r95, %r55, %p8;
	setp.lt.s32 	%p9, %r6, %r44;
	@%p9 bra 	$L__BB1_15;
	and.b32  	%r7, %r44, 7;
	setp.lt.u32 	%p10, %r44, 8;
	mov.b32 	%r96, 0;
	@%p10 bra 	$L__BB1_7;
	and.b32  	%r96, %r44, 2147483640;
	neg.s32 	%r86, %r96;
	add.s64 	%rd2, %rd1, 16;
	mov.u32 	%r85, %r4;
$L__BB1_6:
	.pragma "nounroll";
	mul.wide.s32 	%rd21, %r85, 4;
	add.s64 	%rd22, %rd2, %rd21;
	mov.b32 	%r57, 2143289344;
	st.global.u32 	[%rd22+-16], %r57;
	st.global.u32 	[%rd22+-12], %r57;
	st.global.u32 	[%rd22+-8], %r57;
	st.global.u32 	[%rd22+-4], %r57;
	st.global.u32 	[%rd22], %r57;
	st.global.u32 	[%rd22+4], %r57;
	st.global.u32 	[%rd22+8], %r57;
	st.global.u32 	[%rd22+12], %r57;
	add.s32 	%r86, %r86, 8;
	add.s32 	%r85, %r85, 8;
	setp.eq.s32 	%p11, %r86, 0;
	@%p11 bra 	$L__BB1_7;
	bra.uni 	$L__BB1_6;
$L__BB1_7:
	setp.eq.s32 	%p12, %r7, 0;
	@%p12 bra 	$L__BB1_46;
	and.b32  	%r39, %r44, 3;
	setp.lt.u32 	%p13, %r7, 4;
	@%p13 bra 	$L__BB1_10;
	add.s32 	%r58, %r96, %r4;
	mul.wide.s32 	%rd23, %r58, 4;
	add.s64 	%rd24, %rd1, %rd23;
	mov.b32 	%r59, 2143289344;
	st.global.u32 	[%rd24], %r59;
	st.global.u32 	[%rd24+4], %r59;
	st.global.u32 	[%rd24+8], %r59;
	st.global.u32 	[%rd24+12], %r59;
	add.s32 	%r96, %r96, 4;
$L__BB1_10:
	setp.eq.s32 	%p14, %r39, 0;
	@%p14 bra 	$L__BB1_46;
	setp.eq.s32 	%p15, %r39, 1;
	@%p15 bra 	$L__BB1_13;
	add.s32 	%r60, %r96, %r4;
	mul.wide.s32 	%rd25, %r60, 4;
	add.s64 	%rd26, %rd1, %rd25;
	mov.b32 	%r61, 2143289344;
	st.global.u32 	[%rd26], %r61;
	st.global.u32 	[%rd26+4], %r61;
	add.s32 	%r96, %r96, 2;
$L__BB1_13:
	and.b32  	%r62, %r44, 1;
	setp.eq.b32 	%p16, %r62, 1;
	not.pred 	%p17, %p16;
	@%p17 bra 	$L__BB1_46;
	add.s32 	%r63, %r96, %r4;
	mul.wide.s32 	%rd27, %r63, 4;
	add.s64 	%rd28, %rd1, %rd27;
	mov.b32 	%r64, 2143289344;
	st.global.u32 	[%rd28], %r64;
	bra.uni 	$L__BB1_46;
$L__BB1_15:
	setp.lt.s32 	%p18, %r6, 1;
	@%p18 bra 	$L__BB1_27;
	and.b32  	%r10, %r6, 7;
	setp.lt.u32 	%p19, %r6, 8;
	mov.b32 	%r89, 0;
	@%p19 bra 	$L__BB1_19;
	and.b32  	%r89, %r6, 2147483640;
	neg.s32 	%r88, %r89;
	add.s64 	%rd3, %rd1, 16;
	mov.u32 	%r87, %r4;
$L__BB1_18:
	.pragma "nounroll";
	mul.wide.s32 	%rd29, %r87, 4;
	add.s64 	%rd30, %rd3, %rd29;
	mov.b32 	%r66, 2143289344;
	st.global.u32 	[%rd30+-16], %r66;
	st.global.u32 	[%rd30+-12], %r66;
	st.global.u32 	[%rd30+-8], %r66;
	st.global.u32 	[%rd30+-4], %r66;
	st.global.u32 	[%rd30], %r66;
	st.global.u32 	[%rd30+4], %r66;
	st.global.u32 	[%rd30+8], %r66;
	st.global.u32 	[%rd30+12], %r66;
	add.s32 	%r88, %r88, 8;
	add.s32 	%r87, %r87, 8;
	setp.ne.s32 	%p20, %r88, 0;
	@%p20 bra 	$L__BB1_18;
$L__BB1_19:
	setp.eq.s32 	%p21, %r10, 0;
	@%p21 bra 	$L__BB1_27;
	and.b32  	%r22, %r6, 3;
	setp.lt.u32 	%p22, %r10, 4;
	@%p22 bra 	$L__BB1_22;
	add.s32 	%r67, %r89, %r4;
	mul.wide.s32 	%rd31, %r67, 4;
	add.s64 	%rd32, %rd1, %rd31;
	mov.b32 	%r68, 2143289344;
	st.global.u32 	[%rd32], %r68;
	st.global.u32 	[%rd32+4], %r68;
	st.global.u32 	[%rd32+8], %r68;
	st.global.u32 	[%rd32+12], %r68;
	add.s32 	%r89, %r89, 4;
$L__BB1_22:
	setp.eq.s32 	%p23, %r22, 0;
	@%p23 bra 	$L__BB1_27;
	setp.eq.s32 	%p24, %r22, 1;
	@%p24 bra 	$L__BB1_25;
	add.s32 	%r69, %r89, %r4;
	mul.wide.s32 	%rd33, %r69, 4;
	add.s64 	%rd34, %rd1, %rd33;
	mov.b32 	%r70, 2143289344;
	st.global.u32 	[%rd34], %r70;
	st.global.u32 	[%rd34+4], %r70;
	add.s32 	%r89, %r89, 2;
$L__BB1_25:
	and.b32  	%r71, %r6, 1;
	setp.eq.b32 	%p25, %r71, 1;
	not.pred 	%p26, %p25;
	@%p26 bra 	$L__BB1_27;
	add.s32 	%r72, %r89, %r4;
	mul.wide.s32 	%rd35, %r72, 4;
	add.s64 	%rd36, %rd1, %rd35;
	mov.b32 	%r73, 2143289344;
	st.global.u32 	[%rd36], %r73;
$L__BB1_27:
	cvt.rn.f32.u32 	%f31, %r50;
	add.f32 	%f32, %f31, 0f3F800000;
	mov.f32 	%f33, 0f40000000;
	div.rn.f32 	%f1, %f33, %f32;
	setp.ge.s32 	%p27, %r95, %r44;
	@%p27 bra 	$L__BB1_46;
	cvt.f64.f32 	%fd1, %f1;
	cvt.rn.f64.u32 	%fd10, %r51;
	mul.f64 	%fd11, %fd10, 0dBFB999999999999A;
	cvt.rn.f32.f64 	%f2, %fd11;
	add.s32 	%r75, %r51, 1;
	cvt.rn.f64.u32 	%fd2, %r75;
	neg.f64 	%fd3, %fd2;
	mul.f64 	%fd12, %fd10, 0d3FB999999999999A;
	cvt.rn.f32.f64 	%f3, %fd12;
	sub.s32 	%r93, %r95, %r44;
	add.s32 	%r92, %r95, %r4;
	min.s32 	%r29, %r5, %r44;
	mov.f32 	%f79, 0f00000000;
	mov.b16 	%rs15, 0;
	mov.b32 	%r94, 0;
	and.b16  	%rs11, %rs2, 255;
	mov.f32 	%f78, %f79;
	mov.f32 	%f6, %f79;
	mov.f32 	%f7, %f79;
	mov.f32 	%f8, %f79;
	mov.f32 	%f9, %f79;
$L__BB1_29:
	ld.param.u64 	%rd43, [ehlers_ecema_batch_thread_per_combo_f32_param_0];
	setp.eq.s16 	%p28, %rs7, 0;
	add.s32 	%r94, %r94, 1;
	mul.wide.s32 	%rd37, %r95, 4;
	cvta.to.global.u64 	%rd38, %rd43;
	add.s64 	%rd4, %rd38, %rd37;
	ld.global.nc.f32 	%f10, [%rd4];
	mov.f32 	%f72, 0f00000000;
	mov.f32 	%f73, 0f00000000;
	@%p28 bra 	$L__BB1_32;
	abs.f32 	%f51, %f10;
	setp.equ.f32 	%p33, %f51, 0f7F800000;
	mov.f32 	%f73, %f9;
	mov.f32 	%f74, %f7;
	mov.f32 	%f75, %f6;
	mov.f32 	%f76, %f8;
	@%p33 bra 	$L__BB1_38;
	sub.f32 	%f53, %f10, %f8;
	fma.rn.f32 	%f54, %f1, %f53, 0f00000000;
	sub.f32 	%f55, %f54, %f9;
	add.f32 	%f76, %f8, %f55;
	sub.f32 	%f56, %f76, %f8;
	sub.f32 	%f73, %f56, %f55;
	mov.f32 	%f74, %f7;
	mov.f32 	%f75, %f6;
	bra.uni 	$L__BB1_38;
$L__BB1_32:
	setp.eq.s32 	%p29, %r94, 1;
	mov.f32 	%f74, 0f00000000;
	mov.f32 	%f72, %f10;
	mov.f32 	%f75, %f10;
	mov.f32 	%f76, %f10;
	@%p29 bra 	$L__BB1_38;
	setp.ge.s32 	%p30, %r95, %r29;
	@%p30 bra 	$L__BB1_36;
	abs.f32 	%f42, %f10;
	setp.equ.f32 	%p32, %f42, 0f7F800000;
	mov.f32 	%f72, %f6;
	mov.f32 	%f74, %f7;
	mov.f32 	%f75, %f6;
	mov.f32 	%f76, %f6;
	@%p32 bra 	$L__BB1_38;
	cvt.rn.f32.s32 	%f44, %r94;
	rcp.rn.f32 	%f45, %f44;
	sub.f32 	%f46, %f10, %f6;
	mul.f32 	%f47, %f45, %f46;
	sub.f32 	%f48, %f47, %f7;
	add.f32 	%f72, %f6, %f48;
	sub.f32 	%f49, %f72, %f6;
	sub.f32 	%f74, %f49, %f48;
	mov.f32 	%f75, %f72;
	mov.f32 	%f76, %f72;
	bra.uni 	$L__BB1_38;
$L__BB1_36:
	abs.f32 	%f36, %f10;
	setp.equ.f32 	%p31, %f36, 0f7F800000;
	mov.f32 	%f72, %f8;
	mov.f32 	%f73, %f9;
	mov.f32 	%f74, %f7;
	mov.f32 	%f75, %f6;
	mov.f32 	%f76, %f8;
	@%p31 bra 	$L__BB1_38;
	sub.f32 	%f37, %f10, %f8;
	fma.rn.f32 	%f38, %f1, %f37, 0f00000000;
	sub.f32 	%f39, %f38, %f9;
	add.f32 	%f72, %f8, %f39;
	sub.f32 	%f40, %f72, %f8;
	sub.f32 	%f73, %f40, %f39;
	mov.f32 	%f74, %f7;
	mov.f32 	%f75, %f6;
	mov.f32 	%f76, %f72;
$L__BB1_38:
	setp.lt.s32 	%p34, %r95, %r6;
	@%p34 bra 	$L__BB1_45;
	setp.equ.f32 	%p35, %f1, 0f7F800000;
	setp.ne.s16 	%p36, %rs11, 0;
	setp.gt.s32 	%p37, %r95, 0;
	and.pred  	%p38, %p36, %p37;
	selp.s32 	%r76, -1, 0, %p38;
	mul.wide.s32 	%rd39, %r76, 4;
	add.s64 	%rd40, %rd4, %rd39;
	ld.global.nc.f32 	%f22, [%rd40];
	and.b16  	%rs12, %rs15, 255;
	setp.eq.s16 	%p39, %rs12, 0;
	selp.f32 	%f23, 0f00000000, %f78, %p39;
	selp.f32 	%f24, %f72, %f79, %p39;
	cvt.f64.f32 	%fd4, %f76;
	cvt.f64.f32 	%fd5, %f24;
	cvt.f64.f32 	%fd6, %f22;
	abs.f64 	%fd13, %fd4;
	setp.equ.f64 	%p40, %fd13, 0d7FF0000000000000;
	or.pred  	%p41, %p35, %p40;
	abs.f64 	%fd15, %fd5;
	setp.equ.f64 	%p42, %fd15, 0d7FF0000000000000;
	or.pred  	%p43, %p41, %p42;
	abs.f64 	%fd17, %fd6;
	setp.equ.f64 	%p44, %fd17, 0d7FF0000000000000;
	or.pred  	%p45, %p43, %p44;
	mov.f32 	%f77, 0f00000000;
	@%p45 bra 	$L__BB1_44;
	mul.f64 	%fd19, %fd1, %fd4;
	mov.f64 	%fd20, 0d3FF0000000000000;
	sub.f64 	%fd21, %fd20, %fd1;
	fma.rn.f64 	%fd22, %fd21, %fd5, %fd19;
	sub.f64 	%fd7, %fd6, %fd22;
	sub.f64 	%fd23, %fd6, %fd5;
	mul.f64 	%fd24, %fd23, %fd1;
	mul.f64 	%fd8, %fd24, 0d3FB999999999999A;
	abs.f64 	%fd25, %fd8;
	setp.equ.f64 	%p46, %fd25, 0d7FF0000000000000;
	setp.le.f64 	%p47, %fd25, 0d0010000000000000;
	or.pred  	%p48, %p46, %p47;
	mov.f32 	%f77, %f2;
	@%p48 bra 	$L__BB1_44;
	div.rn.f64 	%fd9, %fd7, %fd8;
	setp.le.f64 	%p49, %fd9, %fd3;
	mov.f32 	%f77, %f2;
	@%p49 bra 	$L__BB1_44;
	setp.ge.f64 	%p50, %fd9, %fd2;
	mov.f32 	%f77, %f3;
	@%p50 bra 	$L__BB1_44;
	cvt.rmi.s32.f64 	%r77, %fd9;
	add.s32 	%r78, %r77, 1;
	neg.s32 	%r79, %r51;
	setp.lt.s32 	%p51, %r77, %r79;
	min.s32 	%r80, %r77, %r51;
	selp.b32 	%r81, %r79, %r80, %p51;
	setp.lt.s32 	%p52, %r78, %r79;
	min.s32 	%r82, %r78, %r51;
	selp.b32 	%r83, %r79, %r82, %p52;
	cvt.rn.f64.s32 	%fd26, %r81;
	mul.f64 	%fd27, %fd8, %fd26;
	sub.f64 	%fd28, %fd7, %fd27;
	abs.f64 	%fd29, %fd28;
	cvt.rn.f64.s32 	%fd30, %r83;
	mul.f64 	%fd31, %fd8, %fd30;
	sub.f64 	%fd32, %fd7, %fd31;
	abs.f64 	%fd33, %fd32;
	setp.lt.f64 	%p53, %fd33, %fd29;
	selp.b32 	%r84, %r83, %r81, %p53;
	cvt.rn.f64.s32 	%fd34, %r84;
	mul.f64 	%fd35, %fd34, 0d3FB999999999999A;
	cvt.rn.f32.f64 	%f77, %fd35;
$L__BB1_44:
	sub.f32 	%f58, %f76, %f24;
	sub.f32 	%f59, %f22, %f24;
	fma.rn.f32 	%f60, %f59, %f77, %f58;
	fma.rn.f32 	%f61, %f1, %f60, 0f00000000;
	sub.f32 	%f62, %f61, %f23;
	add.f32 	%f79, %f24, %f62;
	sub.f32 	%f63, %f79, %f24;
	sub.f32 	%f78, %f63, %f62;
	mul.wide.s32 	%rd41, %r92, 4;
	add.s64 	%rd42, %rd1, %rd41;
	st.global.f32 	[%rd42], %f79;
	mov.b16 	%rs15, 1;
$L__BB1_45:
	add.s32 	%r95, %r95, 1;
	add.s32 	%r93, %r93, 1;
	setp.eq.s32 	%p54, %r93, 0;
	add.s32 	%r92, %r92, 1;
	mov.f32 	%f6, %f75;
	mov.f32 	%f7, %f74;
	mov.f32 	%f8, %f76;
	mov.f32 	%f9, %f73;
	@%p54 bra 	$L__BB1_46;
	bra.uni 	$L__BB1_29;
$L__BB1_46:
	ret;

}
	// .globl	ehlers_ecema_many_series_one_param_time_major_f32
.visible .entry ehlers_ecema_many_series_one_param_time_major_f32(
	.param .u64 .ptr .align 1 ehlers_ecema_many_series_one_param_time_major_f32_param_0,
	.param .u32 ehlers_ecema_many_series_one_param_time_major_f32_param_1,
	.param .u32 ehlers_ecema_many_series_one_param_time_major_f32_param_2,
	.param .u32 ehlers_ecema_many_series_one_param_time_major_f32_param_3,
	.param .u32 ehlers_ecema_many_series_one_param_time_major_f32_param_4,
	.param .u8 ehlers_ecema_many_series_one_param_time_major_f32_param_5,
	.param .u8 ehlers_ecema_many_series_one_param_time_major_f32_param_6,
	.param .u64 .ptr .align 1 ehlers_ecema_many_series_one_param_time_major_f32_param_7,
	.param .u64 .ptr .align 1 ehlers_ecema_many_series_one_param_time_major_f32_param_8
)
{
	.reg .pred 	%p<84>;
	.reg .b16 	%rs<11>;
	.reg .b32 	%r<130>;
	.reg .b32 	%f<80>;
	.reg .b64 	%rd<88>;
	.reg .b64 	%fd<36>;

	ld.param.u32 	%r59, [ehlers_ecema_many_series_one_param_time_major_f32_param_1];
	ld.param.u32 	%r60, [ehlers_ecema_many_series_one_param_time_major_f32_param_2];
	ld.param.u32 	%r61, [ehlers_ecema_many_series_one_param_time_major_f32_param_3];
	ld.param.u32 	%r62, [ehlers_ecema_many_series_one_param_time_major_f32_param_4];
	ld.param.u8 	%rs3, [ehlers_ecema_many_series_one_param_time_major_f32_param_5];
	ld.param.u64 	%rd3, [ehlers_ecema_many_series_one_param_time_major_f32_param_7];
	ld.param.u64 	%rd4, [ehlers_ecema_many_series_one_param_time_major_f32_param_8];
	cvta.to.global.u64 	%rd1, %rd4;
	mov.u32 	%r1, %ctaid.x;
	setp.ge.s32 	%p1, %r1, %r59;
	@%p1 bra 	$L__BB2_69;
	mov.u32 	%r127, %tid.x;
	setp.ne.s32 	%p2, %r127, 0;
	@%p2 bra 	$L__BB2_14;
	min.s32 	%r63, %r61, %r62;
	setp.gt.s32 	%p3, %r63, 0;
	setp.lt.s32 	%p4, %r60, 1;
	or.pred  	%p5, %p3, %p4;
	@%p5 bra 	$L__BB2_14;
	and.b32  	%r3, %r60, 7;
	setp.lt.u32 	%p6, %r60, 8;
	mov.b32 	%r115, 0;
	@%p6 bra 	$L__BB2_6;
	and.b32  	%r115, %r60, 2147483640;
	neg.s32 	%r113, %r115;
	shl.b32 	%r6, %r59, 3;
	mul.wide.s32 	%rd7, %r59, 4;
	mov.u32 	%r112, %r1;
$L__BB2_5:
	.pragma "nounroll";
	mul.wide.s32 	%rd5, %r112, 4;
	add.s64 	%rd6, %rd1, %rd5;
	mov.b32 	%r65, 2143289344;
	st.global.u32 	[%rd6], %r65;
	add.s64 	%rd8, %rd6, %rd7;
	st.global.u32 	[%rd8], %r65;
	add.s64 	%rd9, %rd8, %rd7;
	st.global.u32 	[%rd9], %r65;
	add.s64 	%rd10, %rd9, %rd7;
	st.global.u32 	[%rd10], %r65;
	add.s64 	%rd11, %rd10, %rd7;
	st.global.u32 	[%rd11], %r65;
	add.s64 	%rd12, %rd11, %rd7;
	st.global.u32 	[%rd12], %r65;
	add.s64 	%rd13, %rd12, %rd7;
	st.global.u32 	[%rd13], %r65;
	add.s64 	%rd14, %rd13, %rd7;
	st.global.u32 	[%rd14], %r65;
	add.s32 	%r113, %r113, 8;
	add.s32 	%r112, %r112, %r6;
	setp.ne.s32 	%p7, %r113, 0;
	@%p7 bra 	$L__BB2_5;
$L__BB2_6:
	setp.eq.s32 	%p8, %r3, 0;
	@%p8 bra 	$L__BB2_14;
	and.b32  	%r12, %r60, 3;
	setp.lt.u32 	%p9, %r3, 4;
	@%p9 bra 	$L__BB2_9;
	mad.lo.s32 	%r66, %r115, %r59, %r1;
	mul.wide.s32 	%rd15, %r66, 4;
	add.s64 	%rd16, %rd1, %rd15;
	mov.b32 	%r67, 2143289344;
	st.global.u32 	[%rd16], %r67;
	mul.wide.s32 	%rd17, %r59, 4;
	add.s64 	%rd18, %rd16, %rd17;
	st.global.u32 	[%rd18], %r67;
	add.s64 	%rd19, %rd18, %rd17;
	st.global.u32 	[%rd19], %r67;
	add.s64 	%rd20, %rd19, %rd17;
	st.global.u32 	[%rd20], %r67;
	add.s32 	%r115, %r115, 4;
$L__BB2_9:
	setp.eq.s32 	%p10, %r12, 0;
	@%p10 bra 	$L__BB2_14;
	setp.eq.s32 	%p11, %r12, 1;
	@%p11 bra 	$L__BB2_12;
	mad.lo.s32 	%r68, %r115, %r59, %r1;
	mul.wide.s32 	%rd21, %r68, 4;
	add.s64 	%rd22, %rd1, %rd21;
	mov.b32 	%r69, 2143289344;
	st.global.u32 	[%rd22], %r69;
	mul.wide.s32 	%rd23, %r59, 4;
	add.s64 	%rd24, %rd22, %rd23;
	st.global.u32 	[%rd24], %r69;
	add.s32 	%r115, %r115, 2;
$L__BB2_12:
	and.b32  	%r70, %r60, 1;
	setp.eq.b32 	%p12, %r70, 1;
	not.pred 	%p13, %p12;
	@%p13 bra 	$L__BB2_14;
	mad.lo.s32 	%r71, %r115, %r59, %r1;
	mul.wide.s32 	%rd25, %r71, 4;
	add.s64 	%rd26, %rd1, %rd25;
	mov.b32 	%r72, 2143289344;
	st.global.u32 	[%rd26], %r72;
$L__BB2_14:
	bar.sync 	0;
	min.s32 	%r73, %r61, %r62;
	setp.lt.s32 	%p14, %r73, 1;
	@%p14 bra 	$L__BB2_69;
	setp.ne.s32 	%p15, %r127, 0;
	cvta.to.global.u64 	%rd27, %rd3;
	mul.wide.u32 	%rd28, %r1, 4;
	add.s64 	%rd29, %rd27, %rd28;
	ld.global.nc.u32 	%r17, [%rd29];
	@%p15 bra 	$L__BB2_28;
	setp.gt.s32 	%p16, %r17, -1;
	setp.gt.s32 	%p17, %r60, %r17;
	and.pred  	%p18, %p16, %p17;
	setp.lt.s32 	%p19, %r60, 1;
	or.pred  	%p20, %p18, %p19;
	@%p20 bra 	$L__BB2_28;
	and.b32  	%r18, %r60, 7;
	setp.lt.u32 	%p21, %r60, 8;
	mov.b32 	%r120, 0;
	@%p21 bra 	$L__BB2_20;
	and.b32  	%r120, %r60, 2147483640;
	neg.s32 	%r118, %r120;
	shl.b32 	%r21, %r59, 3;
	mul.wide.s32 	%rd32, %r59, 4;
	mov.u32 	%r117, %r1;
$L__BB2_19:
	.pragma "nounroll";
	mul.wide.s32 	%rd30, %r117, 4;
	add.s64 	%rd31, %rd1, %rd30;
	mov.b32 	%r75, 2143289344;
	st.global.u32 	[%rd31], %r75;
	add.s64 	%rd33, %rd31, %rd32;
	st.global.u32 	[%rd33], %r75;
	add.s64 	%rd34, %rd33, %rd32;
	st.global.u32 	[%rd34], %r75;
	add.s64 	%rd35, %rd34, %rd32;
	st.global.u32 	[%rd35], %r75;
	add.s64 	%rd36, %rd35, %rd32;
	st.global.u32 	[%rd36], %r75;
	add.s64 	%rd37, %rd36, %rd32;
	st.global.u32 	[%rd37], %r75;
	add.s64 	%rd38, %rd37, %rd32;
	st.global.u32 	[%rd38], %r75;
	add.s64 	%rd39, %rd38, %rd32;
	st.global.u32 	[%rd39], %r75;
	add.s32 	%r118, %r118, 8;
	add.s32 	%r117, %r117, %r21;
	setp.ne.s32 	%p22, %r118, 0;
	@%p22 bra 	$L__BB2_19;
$L__BB2_20:
	setp.eq.s32 	%p23, %r18, 0;
	@%p23 bra 	$L__BB2_28;
	and.b32  	%r27, %r60, 3;
	setp.lt.u32 	%p24, %r18, 4;
	@%p24 bra 	$L__BB2_23;
	mad.lo.s32 	%r76, %r120, %r59, %r1;
	mul.wide.s32 	%rd40, %r76, 4;
	add.s64 	%rd41, %rd1, %rd40;
	mov.b32 	%r77, 2143289344;
	st.global.u32 	[%rd41], %r77;
	mul.wide.s32 	%rd42, %r59, 4;
	add.s64 	%rd43, %rd41, %rd42;
	st.global.u32 	[%rd43], %r77;
	add.s64 	%rd44, %rd43, %rd42;
	st.global.u32 	[%rd44], %r77;
	add.s64 	%rd45, %rd44, %rd42;
	st.global.u32 	[%rd45], %r77;
	add.s32 	%r120, %r120, 4;
$L__BB2_23:
	setp.eq.s32 	%p25, %r27, 0;
	@%p25 bra 	$L__BB2_28;
	setp.eq.s32 	%p26, %r27, 1;
	@%p26 bra 	$L__BB2_26;
	mad.lo.s32 	%r78, %r120, %r59, %r1;
	mul.wide.s32 	%rd46, %r78, 4;
	add.s64 	%rd47, %rd1, %rd46;
	mov.b32 	%r79, 2143289344;
	st.global.u32 	[%rd47], %r79;
	mul.wide.s32 	%rd48, %r59, 4;
	add.s64 	%rd49, %rd47, %rd48;
	st.global.u32 	[%rd49], %r79;
	add.s32 	%r120, %r120, 2;
$L__BB2_26:
	and.b32  	%r80, %r60, 1;
	setp.eq.b32 	%p27, %r80, 1;
	not.pred 	%p28, %p27;
	@%p28 bra 	$L__BB2_28;
	mad.lo.s32 	%r81, %r120, %r59, %r1;
	mul.wide.s32 	%rd50, %r81, 4;
	add.s64 	%rd51, %rd1, %rd50;
	mov.b32 	%r82, 2143289344;
	st.global.u32 	[%rd51], %r82;
$L__BB2_28:
	bar.sync 	0;
	setp.lt.s32 	%p29, %r17, 0;
	setp.le.s32 	%p30, %r60, %r17;
	or.pred  	%p31, %p29, %p30;
	@%p31 bra 	$L__BB2_69;
	setp.ne.s16 	%p32, %rs3, 0;
	sub.s32 	%r32, %r60, %r17;
	setp.ne.s32 	%p33, %r127, 0;
	setp.ge.s32 	%p34, %r32, %r61;
	or.pred  	%p35, %p33, %p32;
	or.pred  	%p36, %p35, %p34;
	setp.lt.s32 	%p37, %r60, 1;
	or.pred  	%p38, %p37, %p36;
	@%p38 bra 	$L__BB2_41;
	add.s32 	%r84, %r60, -1;
	and.b32  	%r33, %r60, 7;
	setp.lt.u32 	%p39, %r84, 7;
	mov.b32 	%r125, 0;
	@%p39 bra 	$L__BB2_33;
	and.b32  	%r125, %r60, 2147483640;
	neg.s32 	%r123, %r125;
	shl.b32 	%r36, %r59, 3;
	mul.wide.s32 	%rd54, %r59, 4;
	mov.u32 	%r122, %r1;
$L__BB2_32:
	.pragma "nounroll";
	mul.wide.s32 	%rd52, %r122, 4;
	add.s64 	%rd53, %rd1, %rd52;
	mov.b32 	%r85, 2143289344;
	st.global.u32 	[%rd53], %r85;
	add.s64 	%rd55, %rd53, %rd54;
	st.global.u32 	[%rd55], %r85;
	add.s64 	%rd56, %rd55, %rd54;
	st.global.u32 	[%rd56], %r85;
	add.s64 	%rd57, %rd56, %rd54;
	st.global.u32 	[%rd57], %r85;
	add.s64 	%rd58, %rd57, %rd54;
	st.global.u32 	[%rd58], %r85;
	add.s64 	%rd59, %rd58, %rd54;
	st.global.u32 	[%rd59], %r85;
	add.s64 	%rd60, %rd59, %rd54;
	st.global.u32 	[%rd60], %r85;
	add.s64 	%rd61, %rd60, %rd54;
	st.global.u32 	[%rd61], %r85;
	add.s32 	%r123, %r123, 8;
	add.s32 	%r122, %r122, %r36;
	setp.ne.s32 	%p40, %r123, 0;
	@%p40 bra 	$L__BB2_32;
$L__BB2_33:
	setp.eq.s32 	%p41, %r33, 0;
	@%p41 bra 	$L__BB2_41;
	and.b32  	%r42, %r60, 3;
	setp.lt.u32 	%p42, %r33, 4;
	@%p42 bra 	$L__BB2_36;
	mad.lo.s32 	%r86, %r125, %r59, %r1;
	mul.wide.s32 	%rd62, %r86, 4;
	add.s64 	%rd63, %rd1, %rd62;
	mov.b32 	%r87, 2143289344;
	st.global.u32 	[%rd63], %r87;
	mul.wide.s32 	%rd64, %r59, 4;
	add.s64 	%rd65, %rd63, %rd64;
	st.global.u32 	[%rd65], %r87;
	add.s64 	%rd66, %rd65, %rd64;
	st.global.u32 	[%rd66], %r87;
	add.s64 	%rd67, %rd66, %rd64;
	st.global.u32 	[%rd67], %r87;
	add.s32 	%r125, %r125, 4;
$L__BB2_36:
	setp.eq.s32 	%p43, %r42, 0;
	@%p43 bra 	$L__BB2_41;
	setp.eq.s32 	%p44, %r42, 1;
	@%p44 bra 	$L__BB2_39;
	mad.lo.s32 	%r88, %r125, %r59, %r1;
	mul.wide.s32 	%rd68, %r88, 4;
	add.s64 	%rd69, %rd1, %rd68;
	mov.b32 	%r89, 2143289344;
	st.global.u32 	[%rd69], %r89;
	mul.wide.s32 	%rd70, %r59, 4;
	add.s64 	%rd71, %rd69, %rd70;
	st.global.u32 	[%rd71], %r89;
	add.s32 	%r125, %r125, 2;
$L__BB2_39:
	and.b32  	%r90, %r60, 1;
	setp.eq.b32 	%p45, %r90, 1;
	not.pred 	%p46, %p45;
	@%p46 bra 	$L__BB2_41;
	mad.lo.s32 	%r91, %r125, %r59, %r1;
	mul.wide.s32 	%rd72, %r91, 4;
	add.s64 	%rd73, %rd1, %rd72;
	mov.b32 	%r92, 2143289344;
	st.global.u32 	[%rd73], %r92;
$L__BB2_41:
	setp.lt.s32 	%p47, %r32, %r61;
	setp.eq.s16 	%p48, %rs3, 0;
	bar.sync 	0;
	and.pred  	%p49, %p48, %p47;
	@%p49 bra 	$L__BB2_69;
	setp.ne.s16 	%p50, %rs3, 0;
	add.s32 	%r47, %r17, %r61;
	add.s32 	%r93, %r47, -1;
	selp.b32 	%r48, %r17, %r93, %p50;
	setp.lt.s32 	%p51, %r48, %r60;
	@%p51 bra 	$L__BB2_47;
	setp.ge.s32 	%p52, %r127, %r60;
	@%p52 bra 	$L__BB2_46;
	mov.u32 	%r49, %ntid.x;
$L__BB2_45:
	mad.lo.s32 	%r94, %r127, %r59, %r1;
	mul.wide.s32 	%rd74, %r94, 4;
	add.s64 	%rd75, %rd1, %rd74;
	mov.b32 	%r95, 2143289344;
	st.global.u32 	[%rd75], %r95;
	add.s32 	%r127, %r127, %r49;
	setp.lt.s32 	%p53, %r127, %r60;
	@%p53 bra 	$L__BB2_45;
$L__BB2_46:
	bar.sync 	0;
	bra.uni 	$L__BB2_69;
$L__BB2_47:
	setp.ge.u32 	%p54, %r127, %r48;
	@%p54 bra 	$L__BB2_50;
	mov.u32 	%r50, %ntid.x;
	mov.u32 	%r128, %r127;
$L__BB2_49:
	mad.lo.s32 	%r96, %r128, %r59, %r1;
	mul.wide.s32 	%rd76, %r96, 4;
	add.s64 	%rd77, %rd1, %rd76;
	mov.b32 	%r97, 2143289344;
	st.global.u32 	[%rd77], %r97;
	add.s32 	%r128, %r128, %r50;
	setp.lt.s32 	%p55, %r128, %r48;
	@%p55 bra 	$L__BB2_49;
$L__BB2_50:
	setp.ne.s32 	%p56, %r127, 0;
	bar.sync 	0;
	@%p56 bra 	$L__BB2_69;
	cvt.rn.f32.u32 	%f32, %r61;
	add.f32 	%f33, %f32, 0f3F800000;
	mov.f32 	%f34, 0f40000000;
	div.rn.f32 	%f1, %f34, %f33;
	min.u32 	%r55, %r47, %r60;
	cvt.f64.f32 	%fd1, %f1;
	cvt.rn.f64.u32 	%fd10, %r62;
	mul.f64 	%fd11, %fd10, 0dBFB999999999999A;
	cvt.rn.f32.f64 	%f2, %fd11;
	add.s32 	%r98, %r62, 1;
	cvt.rn.f64.u32 	%fd2, %r98;
	neg.f64 	%fd3, %fd2;
	mul.f64 	%fd12, %fd10, 0d3FB999999999999A;
	cvt.rn.f32.f64 	%f3, %fd12;
	mov.f32 	%f79, 0f00000000;
	mov.b16 	%rs10, 0;
	mov.u32 	%r129, %r17;
	mov.f32 	%f78, %f79;
	mov.f32 	%f6, %f79;
	mov.f32 	%f7, %f79;
	mov.f32 	%f8, %f79;
	mov.f32 	%f9, %f79;
$L__BB2_52:
	ld.param.u64 	%rd86, [ehlers_ecema_many_series_one_param_time_major_f32_param_0];
	setp.eq.s16 	%p57, %rs3, 0;
	mad.lo.s32 	%r57, %r129, %r59, %r1;
	cvta.to.global.u64 	%rd78, %rd86;
	mul.wide.u32 	%rd79, %r57, 4;
	add.s64 	%rd80, %rd78, %rd79;
	ld.global.nc.f32 	%f10, [%rd80];
	mov.f32 	%f72, 0f00000000;
	mov.f32 	%f73, 0f00000000;
	@%p57 bra 	$L__BB2_55;
	abs.f32 	%f51, %f10;
	setp.equ.f32 	%p62, %f51, 0f7F800000;
	mov.f32 	%f73, %f9;
	mov.f32 	%f74, %f7;
	mov.f32 	%f75, %f6;
	mov.f32 	%f76, %f8;
	@%p62 bra 	$L__BB2_61;
	sub.f32 	%f53, %f10, %f8;
	fma.rn.f32 	%f54, %f1, %f53, 0f00000000;
	sub.f32 	%f55, %f54, %f9;
	add.f32 	%f76, %f8, %f55;
	sub.f32 	%f56, %f76, %f8;
	sub.f32 	%f73, %f56, %f55;
	mov.f32 	%f74, %f7;
	mov.f32 	%f75, %f6;
	bra.uni 	$L__BB2_61;
$L__BB2_55:
	setp.eq.s32 	%p58, %r129, %r17;
	mov.f32 	%f74, 0f00000000;
	mov.f32 	%f72, %f10;
	mov.f32 	%f75, %f10;
	mov.f32 	%f76, %f10;
	@%p58 bra 	$L__BB2_61;
	setp.ge.s32 	%p59, %r129, %r55;
	@%p59 bra 	$L__BB2_59;
	abs.f32 	%f42, %f10;
	setp.equ.f32 	%p61, %f42, 0f7F800000;
	mov.f32 	%f72, %f6;
	mov.f32 	%f74, %f7;
	mov.f32 	%f75, %f6;
	mov.f32 	%f76, %f6;
	@%p61 bra 	$L__BB2_61;
	sub.s32 	%r99, %r129, %r17;
	add.s32 	%r100, %r99, 1;
	cvt.rn.f32.s32 	%f44, %r100;
	rcp.rn.f32 	%f45, %f44;
	sub.f32 	%f46, %f10, %f6;
	mul.f32 	%f47, %f45, %f46;
	sub.f32 	%f48, %f47, %f7;
	add.f32 	%f72, %f6, %f48;
	sub.f32 	%f49, %f72, %f6;
	sub.f32 	%f74, %f49, %f48;
	mov.f32 	%f75, %f72;
	mov.f32 	%f76, %f72;
	bra.uni 	$L__BB2_61;
$L__BB2_59:
	abs.f32 	%f36, %f10;
	setp.equ.f32 	%p60, %f36, 0f7F800000;
	mov.f32 	%f72, %f8;
	mov.f32 	%f73, %f9;
	mov.f32 	%f74, %f7;
	mov.f32 	%f75, %f6;
	mov.f32 	%f76, %f8;
	@%p60 bra 	$L__BB2_61;
	sub.f32 	%f37, %f10, %f8;
	fma.rn.f32 	%f38, %f1, %f37, 0f00000000;
	sub.f32 	%f39, %f38, %f9;
	add.f32 	%f72, %f8, %f39;
	sub.f32 	%f40, %f72, %f8;
	sub.f32 	%f73, %f40, %f39;
	mov.f32 	%f74, %f7;
	mov.f32 	%f75, %f6;
	mov.f32 	%f76, %f72;
$L__BB2_61:
	setp.lt.s32 	%p63, %r129, %r48;
	@%p63 bra 	$L__BB2_68;
	ld.param.u8 	%rs8, [ehlers_ecema_many_series_one_param_time_major_f32_param_6];
	ld.param.u64 	%rd87, [ehlers_ecema_many_series_one_param_time_major_f32_param_0];
	setp.equ.f32 	%p64, %f1, 0f7F800000;
	setp.ne.s16 	%p65, %rs8, 0;
	setp.gt.s32 	%p66, %r129, 0;
	and.pred  	%p67, %p65, %p66;
	selp.s32 	%r101, -1, 0, %p67;
	add.s32 	%r102, %r129, %r101;
	mad.lo.s32 	%r103, %r102, %r59, %r1;
	cvta.to.global.u64 	%rd81, %rd87;
	mul.wide.s32 	%rd82, %r103, 4;
	add.s64 	%rd83, %rd81, %rd82;
	ld.global.nc.f32 	%f22, [%rd83];
	and.b16  	%rs6, %rs10, 255;
	setp.eq.s16 	%p68, %rs6, 0;
	selp.f32 	%f23, 0f00000000, %f78, %p68;
	selp.f32 	%f24, %f72, %f79, %p68;
	cvt.f64.f32 	%fd4, %f76;
	cvt.f64.f32 	%fd5, %f24;
	cvt.f64.f32 	%fd6, %f22;
	abs.f64 	%fd13, %fd4;
	setp.equ.f64 	%p69, %fd13, 0d7FF0000000000000;
	or.pred  	%p70, %p64, %p69;
	abs.f64 	%fd15, %fd5;
	setp.equ.f64 	%p71, %fd15, 0d7FF0000000000000;
	or.pred  	%p72, %p70, %p71;
	abs.f64 	%fd17, %fd6;
	setp.equ.f64 	%p73, %fd17, 0d7FF0000000000000;
	or.pred  	%p74, %p72, %p73;
	mov.f32 	%f77, 0f00000000;
	@%p74 bra 	$L__BB2_67;
	mul.f64 	%fd19, %fd1, %fd4;
	mov.f64 	%fd20, 0d3FF0000000000000;
	sub.f64 	%fd21, %fd20, %fd1;
	fma.rn.f64 	%fd22, %fd21, %fd5, %fd19;
	sub.f64 	%fd7, %fd6, %fd22;
	sub.f64 	%fd23, %fd6, %fd5;
	mul.f64 	%fd24, %fd23, %fd1;
	mul.f64 	%fd8, %fd24, 0d3FB999999999999A;
	abs.f64 	%fd25, %fd8;
	setp.equ.f64 	%p75, %fd25, 0d7FF0000000000000;
	setp.le.f64 	%p76, %fd25, 0d0010000000000000;
	or.pred  	%p77, %p75, %p76;
	mov.f32 	%f77, %f2;
	@%p77 bra 	$L__BB2_67;
	div.rn.f64 	%fd9, %fd7, %fd8;
	setp.le.f64 	%p78, %fd9, %fd3;
	mov.f32 	%f77, %f2;
	@%p78 bra 	$L__BB2_67;
	setp.ge.f64 	%p79, %fd9, %fd2;
	mov.f32 	%f77, %f3;
	@%p79 bra 	$L__BB2_67;
	cvt.rmi.s32.f64 	%r104, %fd9;
	add.s32 	%r105, %r104, 1;
	neg.s32 	%r106, %r62;
	setp.lt.s32 	%p80, %r104, %r106;
	min.s32 	%r107, %r104, %r62;
	selp.b32 	%r108, %r106, %r107, %p80;
	setp.lt.s32 	%p81, %r105, %r106;
	min.s32 	%r109, %r105, %r62;
	selp.b32 	%r110, %r106, %r109, %p81;
	cvt.rn.f64.s32 	%fd26, %r108;
	mul.f64 	%fd27, %fd8, %fd26;
	sub.f64 	%fd28, %fd7, %fd27;
	abs.f64 	%fd29, %fd28;
	cvt.rn.f64.s32 	%fd30, %r110;
	mul.f64 	%fd31, %fd8, %fd30;
	sub.f64 	%fd32, %fd7, %fd31;
	abs.f64 	%fd33, %fd32;
	setp.lt.f64 	%p82, %fd33, %fd29;
	selp.b32 	%r111, %r110, %r108, %p82;
	cvt.rn.f64.s32 	%fd34, %r111;
	mul.f64 	%fd35, %fd34, 0d3FB999999999999A;
	cvt.rn.f32.f64 	%f77, %fd35;
$L__BB2_67:
	sub.f32 	%f58, %f76, %f24;
	sub.f32 	%f59, %f22, %f24;
	fma.rn.f32 	%f60, %f59, %f77, %f58;
	fma.rn.f32 	%f61, %f1, %f60, 0f00000000;
	sub.f32 	%f62, %f61, %f23;
	add.f32 	%f79, %f24, %f62;
	sub.f32 	%f63, %f79, %f24;
	sub.f32 	%f78, %f63, %f62;
	mul.wide.u32 	%rd84, %r57, 4;
	add.s64 	%rd85, %rd1, %rd84;
	st.global.f32 	[%rd85], %f79;
	mov.b16 	%rs10, 1;
$L__BB2_68:
	add.s32 	%r129, %r129, 1;
	setp.ne.s32 	%p83, %r129, %r60;
	mov.f32 	%f6, %f75;
	mov.f32 	%f7, %f74;
	mov.f32 	%f8, %f76;
	mov.f32 	%f9, %f73;
	@%p83 bra 	$L__BB2_52;
$L__BB2_69:
	ret;

}
	// .globl	ehlers_ecema_many_series_one_param_1d_f32
.visible .entry ehlers_ecema_many_series_one_param_1d_f32(
	.param .u64 .ptr .align 1 ehlers_ecema_many_series_one_param_1d_f32_param_0,
	.param .u32 ehlers_ecema_many_series_one_param_1d_f32_param_1,
	.param .u32 ehlers_ecema_many_series_one_param_1d_f32_param_2,
	.param .u32 ehlers_ecema_many_series_one_param_1d_f32_param_3,
	.param .u32 ehlers_ecema_many_series_one_param_1d_f32_param_4,
	.param .u8 ehlers_ecema_many_series_one_param_1d_f32_param_5,
	.param .u8 ehlers_ecema_many_series_one_param_1d_f32_param_6,
	.param .u64 .ptr .align 1 ehlers_ecema_many_series_one_param_1d_f32_param_7,
	.param .u64 .ptr .align 1 ehlers_ecema_many_series_one_param_1d_f32_param_8
)
{
	.reg .pred 	%p<74>;
	.reg .b16 	%rs<19>;
	.reg .b32 	%r<117>;
	.reg .b32 	%f<107>;
	.reg .b64 	%rd<65>;
	.reg .b64 	%fd<65>;

	ld.param.u64 	%rd4, [ehlers_ecema_many_series_one_param_1d_f32_param_0];
	ld.param.u32 	%r45, [ehlers_ecema_many_series_one_param_1d_f32_param_1];
	ld.param.u32 	%r46, [ehlers_ecema_many_series_one_param_1d_f32_param_2];
	ld.param.u32 	%r47, [ehlers_ecema_many_series_one_param_1d_f32_param_3];
	ld.param.u8 	%rs5, [ehlers_ecema_many_series_one_param_1d_f32_param_5];
	ld.param.u64 	%rd3, [ehlers_ecema_many_series_one_param_1d_f32_param_7];
	ld.param.u64 	%rd5, [ehlers_ecema_many_series_one_param_1d_f32_param_8];
	cvta.to.global.u64 	%rd1, %rd4;
	cvta.to.global.u64 	%rd2, %rd5;
	mov.u32 	%r49, %ctaid.x;
	mov.u32 	%r50, %ntid.x;
	mov.u32 	%r51, %tid.x;
	mad.lo.s32 	%r1, %r49, %r50, %r51;
	setp.ge.s32 	%p1, %r1, %r45;
	@%p1 bra 	$L__BB3_55;
	ld.param.u32 	%r99, [ehlers_ecema_many_series_one_param_1d_f32_param_4];
	min.s32 	%r52, %r46, %r47;
	min.s32 	%r53, %r52, %r99;
	setp.lt.s32 	%p2, %r53, 1;
	@%p2 bra 	$L__BB3_55;
	cvta.to.global.u64 	%rd6, %rd3;
	mul.wide.s32 	%rd7, %r1, 4;
	add.s64 	%rd8, %rd6, %rd7;
	ld.global.nc.u32 	%r2, [%rd8];
	setp.ge.u32 	%p3, %r2, %r46;
	@%p3 bra 	$L__BB3_55;
	setp.eq.s16 	%p4, %rs5, 0;
	sub.s32 	%r54, %r46, %r2;
	setp.lt.u32 	%p5, %r54, %r47;
	and.pred  	%p6, %p4, %p5;
	@%p6 bra 	$L__BB3_55;
	setp.ne.s16 	%p7, %rs5, 0;
	add.s32 	%r3, %r2, %r47;
	add.s32 	%r55, %r3, -1;
	selp.b32 	%r4, %r2, %r55, %p7;
	setp.lt.u32 	%p8, %r4, %r46;
	@%p8 bra 	$L__BB3_16;
	and.b32  	%r5, %r46, 7;
	setp.lt.u32 	%p9, %r46, 8;
	mov.b32 	%r114, 0;
	@%p9 bra 	$L__BB3_8;
	and.b32  	%r114, %r46, 2147483640;
	neg.s32 	%r104, %r114;
	shl.b32 	%r8, %r45, 3;
	mul.wide.s32 	%rd11, %r45, 4;
	mov.u32 	%r103, %r1;
$L__BB3_7:
	.pragma "nounroll";
	mul.wide.s32 	%rd9, %r103, 4;
	add.s64 	%rd10, %rd2, %rd9;
	mov.b32 	%r57, 2143289344;
	st.global.u32 	[%rd10], %r57;
	add.s64 	%rd12, %rd10, %rd11;
	st.global.u32 	[%rd12], %r57;
	add.s64 	%rd13, %rd12, %rd11;
	st.global.u32 	[%rd13], %r57;
	add.s64 	%rd14, %rd13, %rd11;
	st.global.u32 	[%rd14], %r57;
	add.s64 	%rd15, %rd14, %rd11;
	st.global.u32 	[%rd15], %r57;
	add.s64 	%rd16, %rd15, %rd11;
	st.global.u32 	[%rd16], %r57;
	add.s64 	%rd17, %rd16, %rd11;
	st.global.u32 	[%rd17], %r57;
	add.s64 	%rd18, %rd17, %rd11;
	st.global.u32 	[%rd18], %r57;
	add.s32 	%r104, %r104, 8;
	add.s32 	%r103, %r103, %r8;
	setp.eq.s32 	%p10, %r104, 0;
	@%p10 bra 	$L__BB3_8;
	bra.uni 	$L__BB3_7;
$L__BB3_8:
	setp.eq.s32 	%p11, %r5, 0;
	@%p11 bra 	$L__BB3_55;
	and.b32  	%r40, %r46, 3;
	setp.lt.u32 	%p12, %r5, 4;
	@%p12 bra 	$L__BB3_11;
	mad.lo.s32 	%r58, %r114, %r45, %r1;
	mul.wide.s32 	%rd19, %r58, 4;
	add.s64 	%rd20, %rd2, %rd19;
	mov.b32 	%r59, 2143289344;
	st.global.u32 	[%rd20], %r59;
	mul.wide.s32 	%rd21, %r45, 4;
	add.s64 	%rd22, %rd20, %rd21;
	st.global.u32 	[%rd22], %r59;
	add.s64 	%rd23, %rd22, %rd21;
	st.global.u32 	[%rd23], %r59;
	add.s64 	%rd24, %rd23, %rd21;
	st.global.u32 	[%rd24], %r59;
	add.s32 	%r114, %r114, 4;
$L__BB3_11:
	setp.eq.s32 	%p13, %r40, 0;
	@%p13 bra 	$L__BB3_55;
	setp.eq.s32 	%p14, %r40, 1;
	@%p14 bra 	$L__BB3_14;
	mad.lo.s32 	%r60, %r114, %r45, %r1;
	mul.wide.s32 	%rd25, %r60, 4;
	add.s64 	%rd26, %rd2, %rd25;
	mov.b32 	%r61, 2143289344;
	st.global.u32 	[%rd26], %r61;
	mul.wide.s32 	%rd27, %r45, 4;
	add.s64 	%rd28, %rd26, %rd27;
	st.global.u32 	[%rd28], %r61;
	add.s32 	%r114, %r114, 2;
$L__BB3_14:
	and.b32  	%r62, %r46, 1;
	setp.eq.b32 	%p15, %r62, 1;
	not.pred 	%p16, %p15;
	@%p16 bra 	$L__BB3_55;
	mad.lo.s32 	%r63, %r114, %r45, %r1;
	mul.wide.s32 	%rd29, %r63, 4;
	add.s64 	%rd30, %rd2, %rd29;
	mov.b32 	%r64, 2143289344;
	st.global.u32 	[%rd30], %r64;
	bra.uni 	$L__BB3_55;
$L__BB3_16:
	setp.eq.s32 	%p17, %r4, 0;
	@%p17 bra 	$L__BB3_28;
	and.b32  	%r9, %r4, 7;
	setp.lt.u32 	%p18, %r4, 8;
	mov.b32 	%r107, 0;
	@%p18 bra 	$L__BB3_20;
	and.b32  	%r107, %r4, 2147483640;
	neg.s32 	%r106, %r107;
	shl.b32 	%r12, %r45, 3;
	mul.wide.s32 	%rd33, %r45, 4;
	mov.u32 	%r105, %r1;
$L__BB3_19:
	.pragma "nounroll";
	mul.wide.s32 	%rd31, %r105, 4;
	add.s64 	%rd32, %rd2, %rd31;
	mov.b32 	%r66, 2143289344;
	st.global.u32 	[%rd32], %r66;
	add.s64 	%rd34, %rd32, %rd33;
	st.global.u32 	[%rd34], %r66;
	add.s64 	%rd35, %rd34, %rd33;
	st.global.u32 	[%rd35], %r66;
	add.s64 	%rd36, %rd35, %rd33;
	st.global.u32 	[%rd36], %r66;
	add.s64 	%rd37, %rd36, %rd33;
	st.global.u32 	[%rd37], %r66;
	add.s64 	%rd38, %rd37, %rd33;
	st.global.u32 	[%rd38], %r66;
	add.s64 	%rd39, %rd38, %rd33;
	st.global.u32 	[%rd39], %r66;
	add.s64 	%rd40, %rd39, %rd33;
	st.global.u32 	[%rd40], %r66;
	add.s32 	%r106, %r106, 8;
	add.s32 	%r105, %r105, %r12;
	setp.ne.s32 	%p19, %r106, 0;
	@%p19 bra 	$L__BB3_19;
$L__BB3_20:
	setp.eq.s32 	%p20, %r9, 0;
	@%p20 bra 	$L__BB3_28;
	and.b32  	%r22, %r4, 3;
	setp.lt.u32 	%p21, %r9, 4;
	@%p21 bra 	$L__BB3_23;
	mad.lo.s32 	%r67, %r107, %r45, %r1;
	mul.wide.s32 	%rd41, %r67, 4;
	add.s64 	%rd42, %rd2, %rd41;
	mov.b32 	%r68, 2143289344;
	st.global.u32 	[%rd42], %r68;
	mul.wide.s32 	%rd43, %r45, 4;
	add.s64 	%rd44, %rd42, %rd43;
	st.global.u32 	[%rd44], %r68;
	add.s64 	%rd45, %rd44, %rd43;
	st.global.u32 	[%rd45], %r68;
	add.s64 	%rd46, %rd45, %rd43;
	st.global.u32 	[%rd46], %r68;
	add.s32 	%r107, %r107, 4;
$L__BB3_23:
	setp.eq.s32 	%p22, %r22, 0;
	@%p22 bra 	$L__BB3_28;
	setp.eq.s32 	%p23, %r22, 1;
	@%p23 bra 	$L__BB3_26;
	mad.lo.s32 	%r69, %r107, %r45, %r1;
	mul.wide.s32 	%rd47, %r69, 4;
	add.s64 	%rd48, %rd2, %rd47;
	mov.b32 	%r70, 2143289344;
	st.global.u32 	[%rd48], %r70;
	mul.wide.s32 	%rd49, %r45, 4;
	add.s64 	%rd50, %rd48, %rd49;
	st.global.u32 	[%rd50], %r70;
	add.s32 	%r107, %r107, 2;
$L__BB3_26:
	and.b32  	%r71, %r4, 1;
	setp.eq.b32 	%p24, %r71, 1;
	not.pred 	%p25, %p24;
	@%p25 bra 	$L__BB3_28;
	mad.lo.s32 	%r72, %r107, %r45, %r1;
	mul.wide.s32 	%rd51, %r72, 4;
	add.s64 	%rd52, %rd2, %rd51;
	mov.b32 	%r73, 2143289344;
	st.global.u32 	[%rd52], %r73;
$L__BB3_28:
	ld.param.u32 	%r100, [ehlers_ecema_many_series_one_param_1d_f32_param_4];
	cvt.rn.f32.u32 	%f46, %r47;
	add.f32 	%f47, %f46, 0f3F800000;
	mov.f32 	%f48, 0f40000000;
	div.rn.f32 	%f1, %f48, %f47;
	setp.ne.s16 	%p26, %rs5, 0;
	cvt.f64.f32 	%fd1, %f1;
	cvt.rn.f64.u32 	%fd16, %r100;
	mul.f64 	%fd17, %fd16, 0dBFB999999999999A;
	cvt.rn.f32.f64 	%f2, %fd17;
	add.s32 	%r74, %r100, 1;
	cvt.rn.f64.u32 	%fd2, %r74;
	neg.f64 	%fd3, %fd2;
	mul.f64 	%fd18, %fd16, 0d3FB999999999999A;
	cvt.rn.f32.f64 	%f3, %fd18;
	@%p26 bra 	$L__BB3_34;
	min.u32 	%r27, %r3, %r46;
	mov.f32 	%f106, 0f00000000;
	mov.b16 	%rs18, 0;
	mov.u32 	%r113, %r2;
	mov.f32 	%f105, %f106;
	mov.f32 	%f96, %f106;
	mov.f32 	%f97, %f106;
	mov.f32 	%f98, %f106;
	mov.f32 	%f99, %f106;
$L__BB3_30:
	mad.lo.s32 	%r37, %r113, %r45, %r1;
	mul.wide.s32 	%rd53, %r37, 4;
	add.s64 	%rd54, %rd1, %rd53;
	ld.global.nc.f32 	%f28, [%rd54];
	setp.eq.s32 	%p27, %r113, %r2;
	mov.f32 	%f100, 0f00000000;
	mov.f32 	%f101, %f100;
	mov.f32 	%f102, %f28;
	mov.f32 	%f103, %f28;
	@%p27 bra 	$L__BB3_47;
	setp.ge.s32 	%p28, %r113, %r27;
	@%p28 bra 	$L__BB3_45;
	abs.f32 	%f57, %f28;
	setp.equ.f32 	%p30, %f57, 0f7F800000;
	mov.f32 	%f101, %f97;
	mov.f32 	%f102, %f96;
	mov.f32 	%f103, %f96;
	@%p30 bra 	$L__BB3_47;
	sub.s32 	%r75, %r113, %r2;
	add.s32 	%r76, %r75, 1;
	cvt.rn.f32.s32 	%f59, %r76;
	rcp.rn.f32 	%f60, %f59;
	sub.f32 	%f61, %f28, %f96;
	mul.f32 	%f62, %f60, %f61;
	sub.f32 	%f63, %f62, %f97;
	add.f32 	%f102, %f96, %f63;
	sub.f32 	%f64, %f102, %f96;
	sub.f32 	%f101, %f64, %f63;
	mov.f32 	%f103, %f102;
	bra.uni 	$L__BB3_47;
$L__BB3_34:
	sub.s32 	%r111, %r2, %r46;
	mad.lo.s32 	%r110, %r2, %r45, %r1;
	mov.f32 	%f93, 0f00000000;
	mov.b16 	%rs16, 0;
	mov.f32 	%f92, %f93;
	mov.f32 	%f90, %f93;
	mov.f32 	%f89, %f93;
$L__BB3_35:
	mul.wide.s32 	%rd59, %r110, 4;
	add.s64 	%rd60, %rd1, %rd59;
	ld.global.nc.f32 	%f8, [%rd60];
	abs.f32 	%f73, %f8;
	setp.equ.f32 	%p52, %f73, 0f7F800000;
	@%p52 bra 	$L__BB3_37;
	sub.f32 	%f74, %f8, %f90;
	fma.rn.f32 	%f75, %f1, %f74, 0f00000000;
	sub.f32 	%f76, %f75, %f89;
	add.f32 	%f9, %f90, %f76;
	sub.f32 	%f77, %f9, %f90;
	sub.f32 	%f89, %f77, %f76;
	mov.f32 	%f90, %f9;
$L__BB3_37:
	setp.lt.s32 	%p53, %r2, %r4;
	@%p53 bra 	$L__BB3_44;
	ld.param.u8 	%rs14, [ehlers_ecema_many_series_one_param_1d_f32_param_6];
	setp.equ.f32 	%p54, %f1, 0f7F800000;
	setp.ne.s16 	%p55, %rs14, 0;
	setp.gt.s32 	%p56, %r2, 0;
	and.pred  	%p57, %p55, %p56;
	selp.s32 	%r88, -1, 0, %p57;
	add.s32 	%r89, %r2, %r88;
	mad.lo.s32 	%r90, %r89, %r45, %r1;
	mul.wide.s32 	%rd61, %r90, 4;
	add.s64 	%rd62, %rd1, %rd61;
	ld.global.nc.f32 	%f13, [%rd62];
	and.b16  	%rs11, %rs16, 255;
	setp.eq.s16 	%p58, %rs11, 0;
	selp.f32 	%f14, 0f00000000, %f92, %p58;
	selp.f32 	%f15, 0f00000000, %f93, %p58;
	cvt.f64.f32 	%fd4, %f90;
	cvt.f64.f32 	%fd5, %f15;
	cvt.f64.f32 	%fd6, %f13;
	abs.f64 	%fd42, %fd4;
	setp.equ.f64 	%p59, %fd42, 0d7FF0000000000000;
	or.pred  	%p60, %p54, %p59;
	abs.f64 	%fd44, %fd5;
	setp.equ.f64 	%p61, %fd44, 0d7FF0000000000000;
	or.pred  	%p62, %p60, %p61;
	abs.f64 	%fd46, %fd6;
	setp.equ.f64 	%p63, %fd46, 0d7FF0000000000000;
	or.pred  	%p64, %p62, %p63;
	mov.f32 	%f91, 0f00000000;
	@%p64 bra 	$L__BB3_43;
	mul.f64 	%fd48, %fd1, %fd4;
	mov.f64 	%fd49, 0d3FF0000000000000;
	sub.f64 	%fd50, %fd49, %fd1;
	fma.rn.f64 	%fd51, %fd50, %fd5, %fd48;
	sub.f64 	%fd7, %fd6, %fd51;
	sub.f64 	%fd52, %fd6, %fd5;
	mul.f64 	%fd53, %fd52, %fd1;
	mul.f64 	%fd8, %fd53, 0d3FB999999999999A;
	abs.f64 	%fd54, %fd8;
	setp.equ.f64 	%p65, %fd54, 0d7FF0000000000000;
	setp.le.f64 	%p66, %fd54, 0d0010000000000000;
	or.pred  	%p67, %p65, %p66;
	mov.f32 	%f91, %f2;
	@%p67 bra 	$L__BB3_43;
	div.rn.f64 	%fd9, %fd7, %fd8;
	setp.le.f64 	%p68, %fd9, %fd3;
	mov.f32 	%f91, %f2;
	@%p68 bra 	$L__BB3_43;
	setp.ge.f64 	%p69, %fd9, %fd2;
	mov.f32 	%f91, %f3;
	@%p69 bra 	$L__BB3_43;
	ld.param.u32 	%r102, [ehlers_ecema_many_series_one_param_1d_f32_param_4];
	cvt.rmi.s32.f64 	%r91, %fd9;
	add.s32 	%r92, %r91, 1;
	neg.s32 	%r93, %r102;
	setp.lt.s32 	%p70, %r91, %r93;
	min.s32 	%r94, %r91, %r102;
	selp.b32 	%r95, %r93, %r94, %p70;
	setp.lt.s32 	%p71, %r92, %r93;
	min.s32 	%r96, %r92, %r102;
	selp.b32 	%r97, %r93, %r96, %p71;
	cvt.rn.f64.s32 	%fd55, %r95;
	mul.f64 	%fd56, %fd8, %fd55;
	sub.f64 	%fd57, %fd7, %fd56;
	abs.f64 	%fd58, %fd57;
	cvt.rn.f64.s32 	%fd59, %r97;
	mul.f64 	%fd60, %fd8, %fd59;
	sub.f64 	%fd61, %fd7, %fd60;
	abs.f64 	%fd62, %fd61;
	setp.lt.f64 	%p72, %fd62, %fd58;
	selp.b32 	%r98, %r97, %r95, %p72;
	cvt.rn.f64.s32 	%fd63, %r98;
	mul.f64 	%fd64, %fd63, 0d3FB999999999999A;
	cvt.rn.f32.f64 	%f91, %fd64;
$L__BB3_43:
	sub.f32 	%f79, %f90, %f15;
	sub.f32 	%f80, %f13, %f15;
	fma.rn.f32 	%f81, %f80, %f91, %f79;
	fma.rn.f32 	%f82, %f1, %f81, 0f00000000;
	sub.f32 	%f83, %f82, %f14;
	add.f32 	%f93, %f15, %f83;
	sub.f32 	%f84, %f93, %f15;
	sub.f32 	%f92, %f84, %f83;
	mul.wide.s32 	%rd63, %r110, 4;
	add.s64 	%rd64, %rd2, %rd63;
	st.global.f32 	[%rd64], %f93;
	mov.b16 	%rs16, 1;
$L__BB3_44:
	add.s32 	%r2, %r2, 1;
	add.s32 	%r111, %r111, 1;
	setp.eq.s32 	%p73, %r111, 0;
	add.s32 	%r110, %r110, %r45;
	@%p73 bra 	$L__BB3_55;
	bra.uni 	$L__BB3_35;
$L__BB3_45:
	abs.f32 	%f51, %f28;
	setp.equ.f32 	%p29, %f51, 0f7F800000;
	mov.f32 	%f100, %f99;
	mov.f32 	%f101, %f97;
	mov.f32 	%f102, %f96;
	mov.f32 	%f103, %f98;
	@%p29 bra 	$L__BB3_47;
	sub.f32 	%f52, %f28, %f98;
	fma.rn.f32 	%f53, %f1, %f52, 0f00000000;
	sub.f32 	%f54, %f53, %f99;
	add.f32 	%f103, %f98, %f54;
	sub.f32 	%f55, %f103, %f98;
	sub.f32 	%f100, %f55, %f54;
	mov.f32 	%f101, %f97;
	mov.f32 	%f102, %f96;
$L__BB3_47:
	setp.lt.s32 	%p31, %r113, %r4;
	@%p31 bra 	$L__BB3_54;
	ld.param.u8 	%rs13, [ehlers_ecema_many_series_one_param_1d_f32_param_6];
	setp.equ.f32 	%p32, %f1, 0f7F800000;
	setp.ne.s16 	%p33, %rs13, 0;
	setp.gt.s32 	%p34, %r113, 0;
	and.pred  	%p35, %p33, %p34;
	selp.s32 	%r77, -1, 0, %p35;
	add.s32 	%r78, %r113, %r77;
	mad.lo.s32 	%r79, %r78, %r45, %r1;
	mul.wide.s32 	%rd55, %r79, 4;
	add.s64 	%rd56, %rd1, %rd55;
	ld.global.nc.f32 	%f37, [%rd56];
	and.b16  	%rs8, %rs18, 255;
	setp.eq.s16 	%p36, %rs8, 0;
	selp.f32 	%f38, 0f00000000, %f105, %p36;
	selp.f32 	%f39, %f103, %f106, %p36;
	cvt.f64.f32 	%fd10, %f103;
	cvt.f64.f32 	%fd11, %f39;
	cvt.f64.f32 	%fd12, %f37;
	abs.f64 	%fd19, %fd10;
	setp.equ.f64 	%p37, %fd19, 0d7FF0000000000000;
	or.pred  	%p38, %p32, %p37;
	abs.f64 	%fd21, %fd11;
	setp.equ.f64 	%p39, %fd21, 0d7FF0000000000000;
	or.pred  	%p40, %p38, %p39;
	abs.f64 	%fd23, %fd12;
	setp.equ.f64 	%p41, %fd23, 0d7FF0000000000000;
	or.pred  	%p42, %p40, %p41;
	mov.f32 	%f104, 0f00000000;
	@%p42 bra 	$L__BB3_53;
	mul.f64 	%fd25, %fd1, %fd10;
	mov.f64 	%fd26, 0d3FF0000000000000;
	sub.f64 	%fd27, %fd26, %fd1;
	fma.rn.f64 	%fd28, %fd27, %fd11, %fd25;
	sub.f64 	%fd13, %fd12, %fd28;
	sub.f64 	%fd29, %fd12, %fd11;
	mul.f64 	%fd30, %fd29, %fd1;
	mul.f64 	%fd14, %fd30, 0d3FB999999999999A;
	abs.f64 	%fd31, %fd14;
	setp.equ.f64 	%p43, %fd31, 0d7FF0000000000000;
	setp.le.f64 	%p44, %fd31, 0d0010000000000000;
	or.pred  	%p45, %p43, %p44;
	mov.f32 	%f104, %f2;
	@%p45 bra 	$L__BB3_53;
	div.rn.f64 	%fd15, %fd13, %fd14;
	setp.le.f64 	%p46, %fd15, %fd3;
	mov.f32 	%f104, %f2;
	@%p46 bra 	$L__BB3_53;
	setp.ge.f64 	%p47, %fd15, %fd2;
	mov.f32 	%f104, %f3;
	@%p47 bra 	$L__BB3_53;
	ld.param.u32 	%r101, [ehlers_ecema_many_series_one_param_1d_f32_param_4];
	cvt.rmi.s32.f64 	%r80, %fd15;
	add.s32 	%r81, %r80, 1;
	neg.s32 	%r82, %r101;
	setp.lt.s32 	%p48, %r80, %r82;
	min.s32 	%r83, %r80, %r101;
	selp.b32 	%r84, %r82, %r83, %p48;
	setp.lt.s32 	%p49, %r81, %r82;
	min.s32 	%r85, %r81, %r101;
	selp.b32 	%r86, %r82, %r85, %p49;
	cvt.rn.f64.s32 	%fd32, %r84;
	mul.f64 	%fd33, %fd14, %fd32;
	sub.f64 	%fd34, %fd13, %fd33;
	abs.f64 	%fd35, %fd34;
	cvt.rn.f64.s32 	%fd36, %r86;
	mul.f64 	%fd37, %fd14, %fd36;
	sub.f64 	%fd38, %fd13, %fd37;
	abs.f64 	%fd39, %fd38;
	setp.lt.f64 	%p50, %fd39, %fd35;
	selp.b32 	%r87, %r86, %r84, %p50;
	cvt.rn.f64.s32 	%fd40, %r87;
	mul.f64 	%fd41, %fd40, 0d3FB999999999999A;
	cvt.rn.f32.f64 	%f104, %fd41;
$L__BB3_53:
	sub.f32 	%f66, %f103, %f39;
	sub.f32 	%f67, %f37, %f39;
	fma.rn.f32 	%f68, %f67, %f104, %f66;
	fma.rn.f32 	%f69, %f1, %f68, 0f00000000;
	sub.f32 	%f70, %f69, %f38;
	add.f32 	%f106, %f39, %f70;
	sub.f32 	%f71, %f106, %f39;
	sub.f32 	%f105, %f71, %f70;
	mul.wide.s32 	%rd57, %r37, 4;
	add.s64 	%rd58, %rd2, %rd57;
	st.global.f32 	[%rd58], %f106;
	mov.b16 	%rs18, 1;
$L__BB3_54:
	add.s32 	%r113, %r113, 1;
	setp.eq.s32 	%p51, %r113, %r46;
	mov.f32 	%f96, %f102;
	mov.f32 	%f97, %f101;
	mov.f32 	%f98, %f103;
	mov.f32 	%f99, %f100;
	@%p51 bra 	$L__BB3_55;
	bra.uni 	$L__BB3_30;
$L__BB3_55:
	ret;

}
	// .globl	ehlers_ecema_many_series_one_param_2d_f32
.visible .entry ehlers_ecema_many_series_one_param_2d_f32(
	.param .u64 .ptr .align 1 ehlers_ecema_many_series_one_param_2d_f32_param_0,
	.param .u32 ehlers_ecema_many_series_one_param_2d_f32_param_1,
	.param .u32 ehlers_ecema_many_series_one_param_2d_f32_param_2,
	.param .u32 ehlers_ecema_many_series_one_param_2d_f32_param_3,
	.param .u32 ehlers_ecema_many_series_one_param_2d_f32_param_4,
	.param .u8 ehlers_ecema_many_series_one_param_2d_f32_param_5,
	.param .u8 ehlers_ecema_many_series_one_param_2d_f32_param_6,
	.param .u64 .ptr .align 1 ehlers_ecema_many_series_one_param_2d_f32_param_7,
	.param .u64 .ptr .align 1 ehlers_ecema_many_series_one_param_2d_f32_param_8
)
{
	.reg .pred 	%p<74>;
	.reg .b16 	%rs<19>;
	.reg .b32 	%r<124>;
	.reg .b32 	%f<107>;
	.reg .b64 	%rd<65>;
	.reg .b64 	%fd<65>;

	ld.param.u64 	%rd4, [ehlers_ecema_many_series_one_param_2d_f32_param_0];
	ld.param.u32 	%r47, [ehlers_ecema_many_series_one_param_2d_f32_param_1];
	ld.param.u32 	%r48, [ehlers_ecema_many_series_one_param_2d_f32_param_2];
	ld.param.u32 	%r49, [ehlers_ecema_many_series_one_param_2d_f32_param_3];
	ld.param.u8 	%rs5, [ehlers_ecema_many_series_one_param_2d_f32_param_5];
	ld.param.u64 	%rd3, [ehlers_ecema_many_series_one_param_2d_f32_param_7];
	ld.param.u64 	%rd5, [ehlers_ecema_many_series_one_param_2d_f32_param_8];
	cvta.to.global.u64 	%rd1, %rd4;
	cvta.to.global.u64 	%rd2, %rd5;
	mov.u32 	%r51, %ntid.x;
	mov.u32 	%r52, %nctaid.x;
	mov.u32 	%r53, %tid.y;
	mov.u32 	%r1, %tid.x;
	mov.u32 	%r54, %ctaid.y;
	mov.u32 	%r55, %ctaid.x;
	add.s32 	%r56, %r53, %r55;
	mad.lo.s32 	%r57, %r54, %r52, %r56;
	mul.lo.s32 	%r2, %r57, %r51;
	add.s32 	%r3, %r2, %r1;
	setp.ge.s32 	%p1, %r3, %r47;
	@%p1 bra 	$L__BB4_55;
	ld.param.u32 	%r106, [ehlers_ecema_many_series_one_param_2d_f32_param_4];
	min.s32 	%r58, %r48, %r49;
	min.s32 	%r59, %r58, %r106;
	setp.lt.s32 	%p2, %r59, 1;
	@%p2 bra 	$L__BB4_55;
	cvta.to.global.u64 	%rd6, %rd3;
	mul.wide.s32 	%rd7, %r3, 4;
	add.s64 	%rd8, %rd6, %rd7;
	ld.global.nc.u32 	%r4, [%rd8];
	setp.ge.u32 	%p3, %r4, %r48;
	@%p3 bra 	$L__BB4_55;
	setp.eq.s16 	%p4, %rs5, 0;
	sub.s32 	%r60, %r48, %r4;
	setp.lt.u32 	%p5, %r60, %r49;
	and.pred  	%p6, %p4, %p5;
	@%p6 bra 	$L__BB4_55;
	setp.ne.s16 	%p7, %rs5, 0;
	add.s32 	%r5, %r4, %r49;
	add.s32 	%r61, %r5, -1;
	selp.b32 	%r6, %r4, %r61, %p7;
	setp.lt.u32 	%p8, %r6, %r48;
	@%p8 bra 	$L__BB4_16;
	and.b32  	%r7, %r48, 7;
	setp.lt.u32 	%p9, %r48, 8;
	mov.b32 	%r121, 0;
	@%p9 bra 	$L__BB4_8;
	and.b32  	%r121, %r48, 2147483640;
	neg.s32 	%r111, %r121;
	shl.b32 	%r10, %r47, 3;
	mul.wide.s32 	%rd11, %r47, 4;
	mov.u32 	%r110, %r3;
$L__BB4_7:
	.pragma "nounroll";
	mul.wide.s32 	%rd9, %r110, 4;
	add.s64 	%rd10, %rd2, %rd9;
	mov.b32 	%r63, 2143289344;
	st.global.u32 	[%rd10], %r63;
	add.s64 	%rd12, %rd10, %rd11;
	st.global.u32 	[%rd12], %r63;
	add.s64 	%rd13, %rd12, %rd11;
	st.global.u32 	[%rd13], %r63;
	add.s64 	%rd14, %rd13, %rd11;
	st.global.u32 	[%rd14], %r63;
	add.s64 	%rd15, %rd14, %rd11;
	st.global.u32 	[%rd15], %r63;
	add.s64 	%rd16, %rd15, %rd11;
	st.global.u32 	[%rd16], %r63;
	add.s64 	%rd17, %rd16, %rd11;
	st.global.u32 	[%rd17], %r63;
	add.s64 	%rd18, %rd17, %rd11;
	st.global.u32 	[%rd18], %r63;
	add.s32 	%r111, %r111, 8;
	add.s32 	%r110, %r110, %r10;
	setp.eq.s32 	%p10, %r111, 0;
	@%p10 bra 	$L__BB4_8;
	bra.uni 	$L__BB4_7;
$L__BB4_8:
	setp.eq.s32 	%p11, %r7, 0;
	@%p11 bra 	$L__BB4_55;
	and.b32  	%r42, %r48, 3;
	setp.lt.u32 	%p12, %r7, 4;
	@%p12 bra 	$L__BB4_11;
	mad.lo.s32 	%r64, %r121, %r47, %r3;
	mul.wide.s32 	%rd19, %r64, 4;
	add.s64 	%rd20, %rd2, %rd19;
	mov.b32 	%r65, 2143289344;
	st.global.u32 	[%rd20], %r65;
	mul.wide.s32 	%rd21, %r47, 4;
	add.s64 	%rd22, %rd20, %rd21;
	st.global.u32 	[%rd22], %r65;
	add.s64 	%rd23, %rd22, %rd21;
	st.global.u32 	[%rd23], %r65;
	add.s64 	%rd24, %rd23, %rd21;
	st.global.u32 	[%rd24], %r65;
	add.s32 	%r121, %r121, 4;
$L__BB4_11:
	setp.eq.s32 	%p13, %r42, 0;
	@%p13 bra 	$L__BB4_55;
	setp.eq.s32 	%p14, %r42, 1;
	@%p14 bra 	$L__BB4_14;
	mad.lo.s32 	%r66, %r121, %r47, %r3;
	mul.wide.s32 	%rd25, %r66, 4;
	add.s64 	%rd26, %rd2, %rd25;
	mov.b32 	%r67, 2143289344;
	st.global.u32 	[%rd26], %r67;
	mul.wide.s32 	%rd27, %r47, 4;
	add.s64 	%rd28, %rd26, %rd27;
	st.global.u32 	[%rd28], %r67;
	add.s32 	%r121, %r121, 2;
$L__BB4_14:
	and.b32  	%r68, %r48, 1;
	setp.eq.b32 	%p15, %r68, 1;
	not.pred 	%p16, %p15;
	@%p16 bra 	$L__BB4_55;
	mad.lo.s32 	%r69, %r121, %r47, %r3;
	mul.wide.s32 	%rd29, %r69, 4;
	add.s64 	%rd30, %rd2, %rd29;
	mov.b32 	%r70, 2143289344;
	st.global.u32 	[%rd30], %r70;
	bra.uni 	$L__BB4_55;
$L__BB4_16:
	setp.eq.s32 	%p17, %r6, 0;
	@%p17 bra 	$L__BB4_28;
	and.b32  	%r11, %r6, 7;
	setp.lt.u32 	%p18, %r6, 8;
	mov.b32 	%r114, 0;
	@%p18 bra 	$L__BB4_20;
	and.b32  	%r114, %r6, 2147483640;
	neg.s32 	%r113, %r114;
	shl.b32 	%r14, %r47, 3;
	mul.wide.s32 	%rd33, %r47, 4;
	mov.u32 	%r112, %r3;
$L__BB4_19:
	.pragma "nounroll";
	mul.wide.s32 	%rd31, %r112, 4;
	add.s64 	%rd32, %rd2, %rd31;
	mov.b32 	%r72, 2143289344;
	st.global.u32 	[%rd32], %r72;
	add.s64 	%rd34, %rd32, %rd33;
	st.global.u32 	[%rd34], %r72;
	add.s64 	%rd35, %rd34, %rd33;
	st.global.u32 	[%rd35], %r72;
	add.s64 	%rd36, %rd35, %rd33;
	st.global.u32 	[%rd36], %r72;
	add.s64 	%rd37, %rd36, %rd33;
	st.global.u32 	[%rd37], %r72;
	add.s64 	%rd38, %rd37, %rd33;
	st.global.u32 	[%rd38], %r72;
	add.s64 	%rd39, %rd38, %rd33;
	st.global.u32 	[%rd39], %r72;
	add.s64 	%rd40, %rd39, %rd33;
	st.global.u32 	[%rd40], %r72;
	add.s32 	%r113, %r113, 8;
	add.s32 	%r112, %r112, %r14;
	setp.ne.s32 	%p19, %r113, 0;
	@%p19 bra 	$L__BB4_19;
$L__BB4_20:
	setp.eq.s32 	%p20, %r11, 0;
	@%p20 bra 	$L__BB4_28;
	and.b32  	%r24, %r6, 3;
	setp.lt.u32 	%p21, %r11, 4;
	@%p21 bra 	$L__BB4_23;
	mad.lo.s32 	%r73, %r114, %r47, %r3;
	mul.wide.s32 	%rd41, %r73, 4;
	add.s64 	%rd42, %rd2, %rd41;
	mov.b32 	%r74, 2143289344;
	st.global.u32 	[%rd42], %r74;
	mul.wide.s32 	%rd43, %r47, 4;
	add.s64 	%rd44, %rd42, %rd43;
	st.global.u32 	[%rd44], %r74;
	add.s64 	%rd45, %rd44, %rd43;
	st.global.u32 	[%rd45], %r74;
	add.s64 	%rd46, %rd45, %rd43;
	st.global.u32 	[%rd46], %r74;
	add.s32 	%r114, %r114, 4;
$L__BB4_23:
	setp.eq.s32 	%p22, %r24, 0;
	@%p22 bra 	$L__BB4_28;
	setp.eq.s32 	%p23, %r24, 1;
	@%p23 bra 	$L__BB4_26;
	mad.lo.s32 	%r75, %r114, %r47, %r3;
	mul.wide.s32 	%rd47, %r75, 4;
	add.s64 	%rd48, %rd2, %rd47;
	mov.b32 	%r76, 2143289344;
	st.global.u32 	[%rd48], %r76;
	mul.wide.s32 	%rd49, %r47, 4;
	add.s64 	%rd50, %rd48, %rd49;
	st.global.u32 	[%rd50], %r76;
	add.s32 	%r114, %r114, 2;
$L__BB4_26:
	and.b32  	%r77, %r6, 1;
	setp.eq.b32 	%p24, %r77, 1;
	not.pred 	%p25, %p24;
	@%p25 bra 	$L__BB4_28;
	mad.lo.s32 	%r78, %r114, %r47, %r3;
	mul.wide.s32 	%rd51, %r78, 4;
	add.s64 	%rd52, %rd2, %rd51;
	mov.b32 	%r79, 2143289344;
	st.global.u32 	[%rd52], %r79;
$L__BB4_28:
	ld.param.u32 	%r107, [ehlers_ecema_many_series_one_param_2d_f32_param_4];
	cvt.rn.f32.u32 	%f46, %r49;
	add.f32 	%f47, %f46, 0f3F800000;
	mov.f32 	%f48, 0f40000000;
	div.rn.f32 	%f1, %f48, %f47;
	setp.ne.s16 	%p26, %rs5, 0;
	cvt.f64.f32 	%fd1, %f1;
	cvt.rn.f64.u32 	%fd16, %r107;
	mul.f64 	%fd17, %fd16, 0dBFB999999999999A;
	cvt.rn.f32.f64 	%f2, %fd17;
	add.s32 	%r80, %r107, 1;
	cvt.rn.f64.u32 	%fd2, %r80;
	neg.f64 	%fd3, %fd2;
	mul.f64 	%fd18, %fd16, 0d3FB999999999999A;
	cvt.rn.f32.f64 	%f3, %fd18;
	@%p26 bra 	$L__BB4_34;
	min.u32 	%r29, %r5, %r48;
	mov.f32 	%f106, 0f00000000;
	mov.b16 	%rs18, 0;
	mov.u32 	%r120, %r4;
	mov.f32 	%f105, %f106;
	mov.f32 	%f96, %f106;
	mov.f32 	%f97, %f106;
	mov.f32 	%f98, %f106;
	mov.f32 	%f99, %f106;
$L__BB4_30:
	mad.lo.s32 	%r39, %r120, %r47, %r3;
	mul.wide.s32 	%rd53, %r39, 4;
	add.s64 	%rd54, %rd1, %rd53;
	ld.global.nc.f32 	%f28, [%rd54];
	setp.eq.s32 	%p27, %r120, %r4;
	mov.f32 	%f100, 0f00000000;
	mov.f32 	%f101, %f100;
	mov.f32 	%f102, %f28;
	mov.f32 	%f103, %f28;
	@%p27 bra 	$L__BB4_47;
	setp.ge.s32 	%p28, %r120, %r29;
	@%p28 bra 	$L__BB4_45;
	abs.f32 	%f57, %f28;
	setp.equ.f32 	%p30, %f57, 0f7F800000;
	mov.f32 	%f101, %f97;
	mov.f32 	%f102, %f96;
	mov.f32 	%f103, %f96;
	@%p30 bra 	$L__BB4_47;
	sub.s32 	%r81, %r120, %r4;
	add.s32 	%r82, %r81, 1;
	cvt.rn.f32.s32 	%f59, %r82;
	rcp.rn.f32 	%f60, %f59;
	sub.f32 	%f61, %f28, %f96;
	mul.f32 	%f62, %f60, %f61;
	sub.f32 	%f63, %f62, %f97;
	add.f32 	%f102, %f96, %f63;
	sub.f32 	%f64, %f102, %f96;
	sub.f32 	%f101, %f64, %f63;
	mov.f32 	%f103, %f102;
	bra.uni 	$L__BB4_47;
$L__BB4_34:
	sub.s32 	%r118, %r4, %r48;
	mad.lo.s32 	%r94, %r4, %r47, %r1;
	add.s32 	%r117, %r94, %r2;
	mov.f32 	%f93, 0f00000000;
	mov.b16 	%rs16, 0;
	mov.f32 	%f92, %f93;
	mov.f32 	%f90, %f93;
	mov.f32 	%f89, %f93;
$L__BB4_35:
	mul.wide.s32 	%rd59, %r117, 4;
	add.s64 	%rd60, %rd1, %rd59;
	ld.global.nc.f32 	%f8, [%rd60];
	abs.f32 	%f73, %f8;
	setp.equ.f32 	%p52, %f73, 0f7F800000;
	@%p52 bra 	$L__BB4_37;
	sub.f32 	%f74, %f8, %f90;
	fma.rn.f32 	%f75, %f1, %f74, 0f00000000;
	sub.f32 	%f76, %f75, %f89;
	add.f32 	%f9, %f90, %f76;
	sub.f32 	%f77, %f9, %f90;
	sub.f32 	%f89, %f77, %f76;
	mov.f32 	%f90, %f9;
$L__BB4_37:
	setp.lt.s32 	%p53, %r4, %r6;
	@%p53 bra 	$L__BB4_44;
	ld.param.u8 	%rs14, [ehlers_ecema_many_series_one_param_2d_f32_param_6];
	setp.equ.f32 	%p54, %f1, 0f7F800000;
	setp.ne.s16 	%p55, %rs14, 0;
	setp.gt.s32 	%p56, %r4, 0;
	and.pred  	%p57, %p55, %p56;
	selp.s32 	%r95, -1, 0, %p57;
	add.s32 	%r96, %r4, %r95;
	mad.lo.s32 	%r97, %r96, %r47, %r3;
	mul.wide.s32 	%rd61, %r97, 4;
	add.s64 	%rd62, %rd1, %rd61;
	ld.global.nc.f32 	%f13, [%rd62];
	and.b16  	%rs11, %rs16, 255;
	setp.eq.s16 	%p58, %rs11, 0;
	selp.f32 	%f14, 0f00000000, %f92, %p58;
	selp.f32 	%f15, 0f00000000, %f93, %p58;
	cvt.f64.f32 	%fd4, %f90;
	cvt.f64.f32 	%fd5, %f15;
	cvt.f64.f32 	%fd6, %f13;
	abs.f64 	%fd42, %fd4;
	setp.equ.f64 	%p59, %fd42, 0d7FF0000000000000;
	or.pred  	%p60, %p54, %p59;
	abs.f64 	%fd44, %fd5;
	setp.equ.f64 	%p61, %fd44, 0d7FF0000000000000;
	or.pred  	%p62, %p60, %p61;
	abs.f64 	%fd46, %fd6;
	setp.equ.f64 	%p63, %fd46, 0d7FF0000000000000;
	or.pred  	%p64, %p62, %p63;
	mov.f32 	%f91, 0f00000000;
	@%p64 bra 	$L__BB4_43;
	mul.f64 	%fd48, %fd1, %fd4;
	mov.f64 	%fd49, 0d3FF0000000000000;
	sub.f64 	%fd50, %fd49, %fd1;
	fma.rn.f64 	%fd51, %fd50, %fd5, %fd48;
	sub.f64 	%fd7, %fd6, %fd51;
	sub.f64 	%fd52, %fd6, %fd5;
	mul.f64 	%fd53, %fd52, %fd1;
	mul.f64 	%fd8, %fd53, 0d3FB999999999999A;
	abs.f64 	%fd54, %fd8;
	setp.equ.f64 	%p65, %fd54, 0d7FF0000000000000;
	setp.le.f64 	%p66, %fd54, 0d0010000000000000;
	or.pred  	%p67, %p65, %p66;
	mov.f32 	%f91, %f2;
	@%p67 bra 	$L__BB4_43;
	div.rn.f64 	%fd9, %fd7, %fd8;
	setp.le.f64 	%p68, %fd9, %fd3;
	mov.f32 	%f91, %f2;
	@%p68 bra 	$L__BB4_43;
	setp.ge.f64 	%p69, %fd9, %fd2;
	mov.f32 	%f91, %f3;
	@%p69 bra 	$L__BB4_43;
	ld.param.u32 	%r109, [ehlers_ecema_many_series_one_param_2d_f32_param_4];
	cvt.rmi.s32.f64 	%r98, %fd9;
	add.s32 	%r99, %r98, 1;
	neg.s32 	%r100, %r109;
	setp.lt.s32 	%p70, %r98, %r100;
	min.s32 	%r101, %r98, %r109;
	selp.b32 	%r102, %r100, %r101, %p70;
	setp.lt.s32 	%p71, %r99, %r100;
	min.s32 	%r103, %r99, %r109;
	selp.b32 	%r104, %r100, %r103, %p71;
	cvt.rn.f64.s32 	%fd55, %r102;
	mul.f64 	%fd56, %fd8, %fd55;
	sub.f64 	%fd57, %fd7, %fd56;
	abs.f64 	%fd58, %fd57;
	cvt.rn.f64.s32 	%fd59, %r104;
	mul.f64 	%fd60, %fd8, %fd59;
	sub.f64 	%fd61, %fd7, %fd60;
	abs.f64 	%fd62, %fd61;
	setp.lt.f64 	%p72, %fd62, %fd58;
	selp.b32 	%r105, %r104, %r102, %p72;
	cvt.rn.f64.s32 	%fd63, %r105;
	mul.f64 	%fd64, %fd63, 0d3FB999999999999A;
	cvt.rn.f32.f64 	%f91, %fd64;
$L__BB4_43:
	sub.f32 	%f79, %f90, %f15;
	sub.f32 	%f80, %f13, %f15;
	fma.rn.f32 	%f81, %f80, %f91, %f79;
	fma.rn.f32 	%f82, %f1, %f81, 0f00000000;
	sub.f32 	%f83, %f82, %f14;
	add.f32 	%f93, %f15, %f83;
	sub.f32 	%f84, %f93, %f15;
	sub.f32 	%f92, %f84, %f83;
	mul.wide.s32 	%rd63, %r117, 4;
	add.s64 	%rd64, %rd2, %rd63;
	st.global.f32 	[%rd64], %f93;
	mov.b16 	%rs16, 1;
$L__BB4_44:
	add.s32 	%r4, %r4, 1;
	add.s32 	%r118, %r118, 1;
	setp.eq.s32 	%p73, %r118, 0;
	add.s32 	%r117, %r117, %r47;
	@%p73 bra 	$L__BB4_55;
	bra.uni 	$L__BB4_35;
$L__BB4_45:
	abs.f32 	%f51, %f28;
	setp.equ.f32 	%p29, %f51, 0f7F800000;
	mov.f32 	%f100, %f99;
	mov.f32 	%f101, %f97;
	mov.f32 	%f102, %f96;
	mov.f32 	%f103, %f98;
	@%p29 bra 	$L__BB4_47;
	sub.f32 	%f52, %f28, %f98;
	fma.rn.f32 	%f53, %f1, %f52, 0f00000000;
	sub.f32 	%f54, %f53, %f99;
	add.f32 	%f103, %f98, %f54;
	sub.f32 	%f55, %f103, %f98;
	sub.f32 	%f100, %f55, %f54;
	mov.f32 	%f101, %f97;
	mov.f32 	%f102, %f96;
$L__BB4_47:
	setp.lt.s32 	%p31, %r120, %r6;
	@%p31 bra 	$L__BB4_54;
	ld.param.u8 	%rs13, [ehlers_ecema_many_series_one_param_2d_f32_param_6];
	setp.equ.f32 	%p32, %f1, 0f7F800000;
	setp.ne.s16 	%p33, %rs13, 0;
	setp.gt.s32 	%p34, %r120, 0;
	and.pred  	%p35, %p33, %p34;
	selp.s32 	%r83, -1, 0, %p35;
	add.s32 	%r84, %r120, %r83;
	mad.lo.s32 	%r85, %r84, %r47, %r3;
	mul.wide.s32 	%rd55, %r85, 4;
	add.s64 	%rd56, %rd1, %rd55;
	ld.global.nc.f32 	%f37, [%rd56];
	and.b16  	%rs8, %rs18, 255;
	setp.eq.s16 	%p36, %rs8, 0;
	selp.f32 	%f38, 0f00000000, %f105, %p36;
	selp.f32 	%f39, %f103, %f106, %p36;
	cvt.f64.f32 	%fd10, %f103;
	cvt.f64.f32 	%fd11, %f39;
	cvt.f64.f32 	%fd12, %f37;
	abs.f64 	%fd19, %fd10;
	setp.equ.f64 	%p37, %fd19, 0d7FF0000000000000;
	or.pred  	%p38, %p32, %p37;
	abs.f64 	%fd21, %fd11;
	setp.equ.f64 	%p39, %fd21, 0d7FF0000000000000;
	or.pred  	%p40, %p38, %p39;
	abs.f64 	%fd23, %fd12;
	setp.equ.f64 	%p41, %fd23, 0d7FF0000000000000;
	or.pred  	%p42, %p40, %p41;
	mov.f32 	%f104, 0f00000000;
	@%p42 bra 	$L__BB4_53;
	mul.f64 	%fd25, %fd1, %fd10;
	mov.f64 	%fd26, 0d3FF0000000000000;
	sub.f64 	%fd27, %fd26, %fd1;
	fma.rn.f64 	%fd28, %fd27, %fd11, %fd25;
	sub.f64 	%fd13, %fd12, %fd28;
	sub.f64 	%fd29, %fd12, %fd11;
	mul.f64 	%fd30, %fd29, %fd1;
	mul.f64 	%fd14, %fd30, 0d3FB999999999999A;
	abs.f64 	%fd31, %fd14;
	setp.equ.f64 	%p43, %fd31, 0d7FF0000000000000;
	setp.le.f64 	%p44, %fd31, 0d0010000000000000;
	or.pred  	%p45, %p43, %p44;
	mov.f32 	%f104, %f2;
	@%p45 bra 	$L__BB4_53;
	div.rn.f64 	%fd15, %fd13, %fd14;
	setp.le.f64 	%p46, %fd15, %fd3;
	mov.f32 	%f104, %f2;
	@%p46 bra 	$L__BB4_53;
	setp.ge.f64 	%p47, %fd15, %fd2;
	mov.f32 	%f104, %f3;
	@%p47 bra 	$L__BB4_53;
	ld.param.u32 	%r108, [ehlers_ecema_many_series_one_param_2d_f32_param_4];
	cvt.rmi.s32.f64 	%r86, %fd15;
	add.s32 	%r87, %r86, 1;
	neg.s32 	%r88, %r108;
	setp.lt.s32 	%p48, %r86, %r88;
	min.s32 	%r89, %r86, %r108;
	selp.b32 	%r90, %r88, %r89, %p48;
	setp.lt.s32 	%p49, %r87, %r88;
	min.s32 	%r91, %r87, %r108;
	selp.b32 	%r92, %r88, %r91, %p49;
	cvt.rn.f64.s32 	%fd32, %r90;
	mul.f64 	%fd33, %fd14, %fd32;
	sub.f64 	%fd34, %fd13, %fd33;
	abs.f64 	%fd35, %fd34;
	cvt.rn.f64.s32 	%fd36, %r92;
	mul.f64 	%fd37, %fd14, %fd36;
	sub.f64 	%fd38, %fd13, %fd37;
	abs.f64 	%fd39, %fd38;
	setp.lt.f64 	%p50, %fd39, %fd35;
	selp.b32 	%r93, %r92, %r90, %p50;
	cvt.rn.f64.s32 	%fd40, %r93;
	mul.f64 	%fd41, %fd40, 0d3FB999999999999A;
	cvt.rn.f32.f64 	%f104, %fd41;
$L__BB4_53:
	sub.f32 	%f66, %f103, %f39;
	sub.f32 	%f67, %f37, %f39;
	fma.rn.f32 	%f68, %f67, %f104, %f66;
	fma.rn.f32 	%f69, %f1, %f68, 0f00000000;
	sub.f32 	%f70, %f69, %f38;
	add.f32 	%f106, %f39, %f70;
	sub.f32 	%f71, %f106, %f39;
	sub.f32 	%f105, %f71, %f70;
	mul.wide.s32 	%rd57, %r39, 4;
	add.s64 	%rd58, %rd2, %rd57;
	st.global.f32 	[%rd58], %f106;
	mov.b16 	%rs18, 1;
$L__BB4_54:
	add.s32 	%r120, %r120, 1;
	setp.eq.s32 	%p51, %r120, %r48;
	mov.f32 	%f96, %f102;
	mov.f32 	%f97, %f101;
	mov.f32 	%f98, %f103;
	mov.f32 	%f99, %f100;
	@%p51 bra 	$L__BB4_55;
	bra.uni 	$L__BB4_30;
$L__BB4_55:
	ret;

}


// ===== COMPILED SASS (sm_100) =====

	.target	sm_100

	.elftype	@"ET_EXEC"


//--------------------- .note.nv.tkinfo           --------------------------
	.section	.note.nv.tkinfo,"",@"SHT_NOTE"
	.sectionflags	@"SHF_NOTE_NV_TKINFO"
	.tkinfo
        /*0018*/ 	.word	0x00000002
        /*0030*/ 	.string	""
        /*0030*/ 	.string	"ptxas"
        /*0030*/ 	.string	"Cuda compilation tools, release 13.0, V13.0.88"
        /*0030*/ 	.string	"Build cuda_13.0.r13.0/compiler.36424714_0"
        /*0030*/ 	.string	"-arch sm_100 -m 64 "



//--------------------- .note.nv.cuinfo           --------------------------
	.section	.note.nv.cuinfo,"",@"SHT_NOTE"
	.sectionflags	@"SHF_NOTE_NV_CUINFO"
        /*0018*/ 	.short	0x0002
        /*001a*/ 	.short	0x0064
        /*001c*/ 	.short	0x0082
	.zero		2


//--------------------- .nv.info                  --------------------------
	.section	.nv.info,"",@"SHT_CUDA_INFO"
	.align	4


	//----- nvinfo : EIATTR_REGCOUNT
	.align		4
        /*0000*/ 	.byte	0x04, 0x2f
        /*0002*/ 	.short	(.L_1 - .L_0)
	.align		4
.L_0:
        /*0004*/ 	.word	index@(ehlers_ecema_batch_f32)
        /*0008*/ 	.word	0x0000002c


	//----- nvinfo : EIATTR_FRAME_SIZE
	.align		4
.L_1:
        /*000c*/ 	.byte	0x04, 0x11
        /*000e*/ 	.short	(.L_3 - .L_2)
	.align		4
.L_2:
        /*0010*/ 	.word	index@($__internal_12_$__cuda_sm20_div_rn_f64_full)
        /*0014*/ 	.word	0x00000000


	//----- nvinfo : EIATTR_FRAME_SIZE
	.align		4
.L_3:
        /*0018*/ 	.byte	0x04, 0x11
        /*001a*/ 	.short	(.L_5 - .L_4)
	.align		4
.L_4:
        /*001c*/ 	.word	index@(ehlers_ecema_batch_f32)
        /*0020*/ 	.word	0x00000000


	//----- nvinfo : EIATTR_REGCOUNT
	.align		4
.L_5:
        /*0024*/ 	.byte	0x04, 0x2f
        /*0026*/ 	.short	(.L_7 - .L_6)
	.align		4
.L_6:
        /*0028*/ 	.word	index@(ehlers_ecema_batch_thread_per_combo_f32)
        /*002c*/ 	.word	0x0000002b


	//----- nvinfo : EIATTR_FRAME_SIZE
	.align		4
.L_7:
        /*0030*/ 	.byte	0x04, 0x11
        /*0032*/ 	.short	(.L_9 - .L_8)
	.align		4
.L_8:
        /*0034*/ 	.word	index@($__internal_11_$__cuda_sm3x_div_rn_noftz_f32_slowpath)
        /*0038*/ 	.word	0x00000000


	//----- nvinfo : EIATTR_FRAME_SIZE
	.align		4
.L_9:
        /*003c*/ 	.byte	0x04, 0x11
        /*003e*/ 	.short	(.L_11 - .L_10)
	.align		4
.L_10:
        /*0040*/ 	.word	index@($__internal_10_$__cuda_sm20_rcp_rn_f32_slowpath)
        /*0044*/ 	.word	0x00000000


	//----- nvinfo : EIATTR_FRAME_SIZE
	.align		4
.L_11:
        /*0048*/ 	.byte	0x04, 0x11
        /*004a*/ 	.short	(.L_13 - .L_12)
	.align		4
.L_12:
        /*004c*/ 	.word	index@($__internal_9_$__cuda_sm20_div_rn_f64_full)
        /*0050*/ 	.word	0x00000000


	//----- nvinfo : EIATTR_FRAME_SIZE
	.align		4
.L_13:
        /*0054*/ 	.byte	0x04, 0x11
        /*0056*/ 	.short	(.L_15 - .L_14)
	.align		4
.L_14:
        /*0058*/ 	.word	index@(ehlers_ecema_batch_thread_per_combo_f32)
        /*005c*/ 	.word	0x00000000


	//----- nvinfo : EIATTR_REGCOUNT
	.align		4
.L_15:
        /*0060*/ 	.byte	0x04, 0x2f
        /*0062*/ 	.short	(.L_17 - .L_16)
	.align		4
.L_16:
        /*0064*/ 	.word	index@(ehlers_ecema_many_series_one_param_time_major_f32)
        /*0068*/ 	.word	0x00000024


	//----- nvinfo : EIATTR_FRAME_SIZE
	.align		4
.L_17:
        /*006c*/ 	.byte	0x04, 0x11
        /*006e*/ 	.short	(.L_19 - .L_18)
	.align		4
.L_18:
        /*0070*/ 	.word	index@($__internal_8_$__cuda_sm3x_div_rn_noftz_f32_slowpath)
        /*0074*/ 	.word	0x00000000


	//----- nvinfo : EIATTR_FRAME_SIZE
	.align		4
.L_19:
        /*0078*/ 	.byte	0x04, 0x11
        /*007a*/ 	.short	(.L_21 - .L_20)
	.align		4
.L_20:
        /*007c*/ 	.word	index@($__internal_7_$__cuda_sm20_rcp_rn_f32_slowpath)
        /*0080*/ 	.word	0x00000000


	//----- nvinfo : EIATTR_FRAME_SIZE
	.align		4
.L_21:
        /*0084*/ 	.byte	0x04, 0x11
        /*0086*/ 	.short	(.L_23 - .L_22)
	.align		4
.L_22:
        /*0088*/ 	.word	index@($__internal_6_$__cuda_sm20_div_rn_f64_full)
        /*008c*/ 	.word	0x00000000


	//----- nvinfo : EIATTR_FRAME_SIZE
	.align		4
.L_23:
        /*0090*/ 	.byte	0x04, 0x11
        /*0092*/ 	.short	(.L_25 - .L_24)
	.align		4
.L_24:
        /*0094*/ 	.word	index@(ehlers_ecema_many_series_one_param_time_major_f32)
        /*0098*/ 	.word	0x00000000


	//----- nvinfo : EIATTR_REGCOUNT
	.align		4
.L_25:
        /*009c*/ 	.byte	0x04, 0x2f
        /*009e*/ 	.short	(.L_27 - .L_26)
	.align		4
.L_26:
        /*00a0*/ 	.word	index@(ehlers_ecema_many_series_one_param_1d_f32)
        /*00a4*/ 	.word	0x0000002e


	//----- nvinfo : EIATTR_FRAME_SIZE
	.align		4
.L_27:
        /*00a8*/ 	.byte	0x04, 0x11
        /*00aa*/ 	.short	(.L_29 - .L_28)
	.align		4
.L_28:
        /*00ac*/ 	.word	index@($__internal_5_$__cuda_sm3x_div_rn_noftz_f32_slowpath)
        /*00b0*/ 	.word	0x00000000


	//----- nvinfo : EIATTR_FRAME_SIZE
	.align		4
.L_29:
        /*00b4*/ 	.byte	0x04, 0x11
        /*00b6*/ 	.short	(.L_31 - .L_30)
	.align		4
.L_30:
        /*00b8*/ 	.word	index@($__internal_4_$__cuda_sm20_rcp_rn_f32_slowpath)
        /*00bc*/ 	.word	0x00000000


	//----- nvinfo : EIATTR_FRAME_SIZE
	.align		4
.L_31:
        /*00c0*/ 	.byte	0x04, 0x11
        /*00c2*/ 	.short	(.L_33 - .L_32)
	.align		4
.L_32:
        /*00c4*/ 	.word	index@($__internal_3_$__cuda_sm20_div_rn_f64_full)
        /*00c8*/ 	.word	0x00000000


	//----- nvinfo : EIATTR_FRAME_SIZE
	.align		4
.L_33:
        /*00cc*/ 	.byte	0x04, 0x11
        /*00ce*/ 	.short	(.L_35 - .L_34)
	.align		4
.L_34:
        /*00d0*/ 	.word	index@(ehlers_ecema_many_series_one_param_1d_f32)
        /*00d4*/ 	.word	0x00000000


	//----- nvinfo : EIATTR_REGCOUNT
	.align		4
.L_35:
        /*00d8*/ 	.byte	0x04, 0x2f
        /*00da*/ 	.short	(.L_37 - .L_36)
	.align		4
.L_36:
        /*00dc*/ 	.word	index@(ehlers_ecema_many_series_one_param_2d_f32)
        /*00e0*/ 	.word	0x0000002e


	//----- nvinfo : EIATTR_FRAME_SIZE
	.align		4
.L_37:
        /*00e4*/ 	.byte	0x04, 0x11
        /*00e6*/ 	.short	(.L_39 - .L_38)
	.align		4
.L_38:
        /*00e8*/ 	.word	index@($__internal_2_$__cuda_sm3x_div_rn_noftz_f32_slowpath)
        /*00ec*/ 	.word	0x00000000


	//----- nvinfo : EIATTR_FRAME_SIZE
	.align		4
.L_39:
        /*00f0*/ 	.byte	0x04, 0x11
        /*00f2*/ 	.short	(.L_41 - .L_40)
	.align		4
.L_40:
        /*00f4*/ 	.word	index@($__internal_1_$__cuda_sm20_rcp_rn_f32_slowpath)
        /*00f8*/ 	.word	0x00000000


	//----- nvinfo : EIATTR_FRAME_SIZE
	.align		4
.L_41:
        /*00fc*/ 	.byte	0x04, 0x11
        /*00fe*/ 	.short	(.L_43 - .L_42)
	.align		4
.L_42:
        /*0100*/ 	.word	index@($__internal_0_$__cuda_sm20_div_rn_f64_full)
        /*0104*/ 	.word	0x00000000


	//----- nvinfo : EIATTR_FRAME_SIZE
	.align		4
.L_43:
        /*0108*/ 	.byte	0x04, 0x11
        /*010a*/ 	.short	(.L_45 - .L_44)
	.align		4
.L_44:
        /*010c*/ 	.word	index@(ehlers_ecema_many_series_one_param_2d_f32)
        /*0110*/ 	.word	0x00000000


	//----- nvinfo : EIATTR_MIN_STACK_SIZE
	.align		4
.L_45:
        /*0114*/ 	.byte	0x04, 0x12
        /*0116*/ 	.short	(.L_47 - .L_46)
	.align		4
.L_46:
        /*0118*/ 	.word	index@(ehlers_ecema_many_series_one_param_2d_f32)
        /*011c*/ 	.word	0x00000000


	//----- nvinfo : EIATTR_MIN_STACK_SIZE
	.align		4
.L_47:
        /*0120*/ 	.byte	0x04, 0x12
        /*0122*/ 	.short	(.L_49 - .L_48)
	.align		4
.L_48:
        /*0124*/ 	.word	index@(ehlers_ecema_many_series_one_param_1d_f32)
        /*0128*/ 	.word	0x00000000


	//----- nvinfo : EIATTR_MIN_STACK_SIZE
	.align		4
.L_49:
        /*012c*/ 	.byte	0x04, 0x12
        /*012e*/ 	.short	(.L_51 - .L_50)
	.align		4
.L_50:
        /*0130*/ 	.word	index@(ehlers_ecema_many_series_one_param_time_major_f32)
        /*0134*/ 	.word	0x00000000


	//----- nvinfo : EIATTR_MIN_STACK_SIZE
	.align		4
.L_51:
        /*0138*/ 	.byte	0x04, 0x12
        /*013a*/ 	.short	(.L_53 - .L_52)
	.align		4
.L_52:
        /*013c*/ 	.word	index@(ehlers_ecema_batch_thread_per_combo_f32)
        /*0140*/ 	.word	0x00000000


	//----- nvinfo : EIATTR_MIN_STACK_SIZE
	.align		4
.L_53:
        /*0144*/ 	.byte	0x04, 0x12
        /*0146*/ 	.short	(.L_55 - .L_54)
	.align		4
.L_54:
        /*0148*/ 	.word	index@(ehlers_ecema_batch_f32)
        /*014c*/ 	.word	0x00000000
.L_55:


//--------------------- .nv.compat                --------------------------
	.section	.nv.compat,"",@"SHT_CUDA_COMPAT_INFO"
	.align	4
        /*0000*/ 	.byte	0x02, 0x09, 0x00, 0x00, 0x02, 0x02, 0x01, 0x00, 0x02, 0x05, 0x05, 0x00, 0x03, 0x07, 0x01, 0x01
        /*0010*/ 	.byte	0x02, 0x03, 0x00, 0x00, 0x02, 0x06, 0x01, 0x00, 0x04, 0x0b, 0x08, 0x00, 0x01, 0x00, 0x00, 0x00
        /*0020*/ 	.byte	0x00, 0x00, 0x00, 0x00


//--------------------- .nv.info.ehlers_ecema_many_series_one_param_2d_f32 --------------------------
	.section	.nv.info.ehlers_ecema_many_series_one_param_2d_f32,"",@"SHT_CUDA_INFO"
	.sectionflags	@""
	.align	4


	//----- nvinfo : EIATTR_CUDA_API_VERSION
	.align		4
        /*0000*/ 	.byte	0x04, 0x37
        /*0002*/ 	.short	(.L_57 - .L_56)
.L_56:
        /*0004*/ 	.word	0x00000082


	//----- nvinfo : EIATTR_KPARAM_INFO
	.align		4
.L_57:
        /*0008*/ 	.byte	0x04, 0x17
        /*000a*/ 	.short	(.L_59 - .L_58)
.L_58:
        /*000c*/ 	.word	0x00000000
        /*0010*/ 	.short	0x0008
        /*0012*/ 	.short	0x0028
        /*0014*/ 	.byte	0x00, 0xf5, 0x21, 0x00


	//----- nvinfo : EIATTR_KPARAM_INFO
	.align		4
.L_59:
        /*0018*/ 	.byte	0x04, 0x17
        /*001a*/ 	.short	(.L_61 - .L_60)
.L_60:
        /*001c*/ 	.word	0x00000000
        /*0020*/ 	.short	0x0007
        /*0022*/ 	.short	0x0020
        /*0024*/ 	.byte	0x00, 0xf5, 0x21, 0x00


	//----- nvinfo : EIATTR_KPARAM_INFO
	.align		4
.L_61:
        /*0028*/ 	.byte	0x04, 0x17
        /*002a*/ 	.short	(.L_63 - .L_62)
.L_62:
        /*002c*/ 	.word	0x00000000
        /*0030*/ 	.short	0x0006
        /*0032*/ 	.short	0x0019
        /*0034*/ 	.byte	0x00, 0xf0, 0x05, 0x00


	//----- nvinfo : EIATTR_KPARAM_INFO
	.align		4
.L_63:
        /*0038*/ 	.byte	0x04, 0x17
        /*003a*/ 	.short	(.L_65 - .L_64)
.L_64:
        /*003c*/ 	.word	0x00000000
        /*0040*/ 	.short	0x0005
        /*0042*/ 	.short	0x0018
        /*0044*/ 	.byte	0x00, 0xf0, 0x05, 0x00


	//----- nvinfo : EIATTR_KPARAM_INFO
	.align		4
.L_65:
        /*0048*/ 	.byte	0x04, 0x17
        /*004a*/ 	.short	(.L_67 - .L_66)
.L_66:
        /*004c*/ 	.word	0x00000000
        /*0050*/ 	.short	0x0004
        /*0052*/ 	.short	0x0014
        /*0054*/ 	.byte	0x00, 0xf0, 0x11, 0x00


	//----- nvinfo : EIATTR_KPARAM_INFO
	.align		4
.L_67:
        /*0058*/ 	.byte	0x04, 0x17
        /*005a*/ 	.short	(.L_69 - .L_68)
.L_68:
        /*005c*/ 	.word	0x00000000
        /*0060*/ 	.short	0x0003
        /*0062*/ 	.short	0x0010
        /*0064*/ 	.byte	0x00, 0xf0, 0x11, 0x00


	//----- nvinfo : EIATTR_KPARAM_INFO
	.align		4
.L_69:
        /*0068*/ 	.byte	0x04, 0x17
        /*006a*/ 	.short	(.L_71 - .L_70)
.L_70:
        /*006c*/ 	.word	0x00000000
        /*0070*/ 	.short	0x0002
        /*0072*/ 	.short	0x000c
        /*0074*/ 	.byte	0x00, 0xf0, 0x11, 0x00


	//----- nvinfo : EIATTR_KPARAM_INFO
	.align		4
.L_71:
        /*0078*/ 	.byte	0x04, 0x17
        /*007a*/ 	.short	(.L_73 - .L_72)
.L_72:
        /*007c*/ 	.word	0x00000000
        /*0080*/ 	.short	0x0001
        /*0082*/ 	.short	0x0008
        /*0084*/ 	.byte	0x00, 0xf0, 0x11, 0x00


	//----- nvinfo : EIATTR_KPARAM_INFO
	.align		4
.L_73:
        /*0088*/ 	.byte	0x04, 0x17
        /*008a*/ 	.short	(.L_75 - .L_74)
.L_74:
        /*008c*/ 	.word	0x00000000
        /*0090*/ 	.short	0x0000
        /*0092*/ 	.short	0x0000
        /*0094*/ 	.byte	0x00, 0xf5, 0x21, 0x00


	//----- nvinfo : EIATTR_SPARSE_MMA_MASK
	.align		4
.L_75:
        /*0098*/ 	.byte	0x03, 0x50
        /*009a*/ 	.short	0x0000


	//----- nvinfo : EIATTR_MAXREG_COUNT
	.align		4
        /*009c*/ 	.byte	0x03, 0x1b
        /*009e*/ 	.short	0x00ff


	//----- nvinfo : EIATTR_MERCURY_ISA_VERSION
	.align		4
        /*00a0*/ 	.byte	0x03, 0x5f
        /*00a2*/ 	.short	0x0101


	//----- nvinfo : EIATTR_VRC_CTA_INIT_COUNT
	.align		4
        /*00a4*/ 	.byte	0x02, 0x4a
	.zero		1
	.zero		1


	//----- nvinfo : EIATTR_EXIT_INSTR_OFFSETS
	.align		4
        /*00a8*/ 	.byte	0x04, 0x1c
        /*00aa*/ 	.short	(.L_77 - .L_76)


	//   ....[0]....
.L_76:
        /*00ac*/ 	.word	0x000000d0


	//   ....[1]....
        /*00b0*/ 	.word	0x00000130


	//   ....[2]....
        /*00b4*/ 	.word	0x00000190


	//   ....[3]....
        /*00b8*/ 	.word	0x000001e0


	//   ....[4]....
        /*00bc*/ 	.word	0x00000480


	//   ....[5]....
        /*00c0*/ 	.word	0x00000590


	//   ....[6]....
        /*00c4*/ 	.word	0x00000660


	//   ....[7]....
        /*00c8*/ 	.word	0x000006c0


	//   ....[8]....
        /*00cc*/ 	.word	0x00001750


	//   ....[9]....
        /*00d0*/ 	.word	0x00001f70


	//----- nvinfo : EIATTR_CRS_STACK_SIZE
	.align		4
.L_77:
        /*00d4*/ 	.byte	0x04, 0x1e
        /*00d6*/ 	.short	(.L_79 - .L_78)
.L_78:
        /*00d8*/ 	.word	0x00000000


	//----- nvinfo : EIATTR_CBANK_PARAM_SIZE
	.align		4
.L_79:
        /*00dc*/ 	.byte	0x03, 0x19
        /*00de*/ 	.short	0x0030


	//----- nvinfo : EIATTR_PARAM_CBANK
	.align		4
        /*00e0*/ 	.byte	0x04, 0x0a
        /*00e2*/ 	.short	(.L_81 - .L_80)
	.align		4
.L_80:
        /*00e4*/ 	.word	index@(.nv.constant0.ehlers_ecema_many_series_one_param_2d_f32)
        /*00e8*/ 	.short	0x0380
        /*00ea*/ 	.short	0x0030


	//----- nvinfo : EIATTR_SW_WAR
	.align		4
.L_81:
        /*00ec*/ 	.byte	0x04, 0x36
        /*00ee*/ 	.short	(.L_83 - .L_82)
.L_82:
        /*00f0*/ 	.word	0x00000008
.L_83:


//--------------------- .nv.info.ehlers_ecema_many_series_one_param_1d_f32 --------------------------
	.section	.nv.info.ehlers_ecema_many_series_one_param_1d_f32,"",@"SHT_CUDA_INFO"
	.sectionflags	@""
	.align	4


	//----- nvinfo : EIATTR_CUDA_API_VERSION
	.align		4
        /*0000*/ 	.byte	0x04, 0x37
        /*0002*/ 	.short	(.L_85 - .L_84)
.L_84:
        /*0004*/ 	.word	0x00000082


	//----- nvinfo : EIATTR_KPARAM_INFO
	.align		4
.L_85:
        /*0008*/ 	.byte	0x04, 0x17
        /*000a*/ 	.short	(.L_87 - .L_86)
.L_86:
        /*000c*/ 	.word	0x00000000
        /*0010*/ 	.short	0x0008
        /*0012*/ 	.short	0x0028
        /*0014*/ 	.byte	0x00, 0xf5, 0x21, 0x00


	//----- nvinfo : EIATTR_KPARAM_INFO
	.align		4
.L_87:
        /*0018*/ 	.byte	0x04, 0x17
        /*001a*/ 	.short	(.L_89 - .L_88)
.L_88:
        /*001c*/ 	.word	0x00000000
        /*0020*/ 	.short	0x0007
        /*0022*/ 	.short	0x0020
        /*0024*/ 	.byte	0x00, 0xf5, 0x21, 0x00


	//----- nvinfo : EIATTR_KPARAM_INFO
	.align		4
.L_89:
        /*0028*/ 	.byte	0x04, 0x17
        /*002a*/ 	.short	(.L_91 - .L_90)
.L_90:
        /*002c*/ 	.word	0x00000000
        /*0030*/ 	.short	0x0006
        /*0032*/ 	.short	0x0019
        /*0034*/ 	.byte	0x00, 0xf0, 0x05, 0x00


	//----- nvinfo : EIATTR_KPARAM_INFO
	.align		4
.L_91:
        /*0038*/ 	.byte	0x04, 0x17
        /*003a*/ 	.short	(.L_93 - .L_92)
.L_92:
        /*003c*/ 	.word	0x00000000
        /*0040*/ 	.short	0x0005
        /*0042*/ 	.short	0x0018
        /*0044*/ 	.byte	0x00, 0xf0, 0x05, 0x00


	//----- nvinfo : EIATTR_KPARAM_INFO
	.align		4
.L_93:
        /*0048*/ 	.byte	0x04, 0x17
        /*004a*/ 	.short	(.L_95 - .L_94)
.L_94:
        /*004c*/ 	.word	0x00000000
        /*0050*/ 	.short	0x0004
        /*0052*/ 	.short	0x0014
        /*0054*/ 	.byte	0x00, 0xf0, 0x11, 0x00


	//----- nvinfo : EIATTR_KPARAM_INFO
	.align		4
.L_95:
        /*0058*/ 	.byte	0x04, 0x17
        /*005a*/ 	.short	(.L_97 - .L_96)
.L_96:
        /*005c*/ 	.word	0x00000000
        /*0060*/ 	.short	0x0003
        /*0062*/ 	.short	0x0010
        /*0064*/ 	.byte	0x00, 0xf0, 0x11, 0x00


	//----- nvinfo : EIATTR_KPARAM_INFO
	.align		4
.L_97:
        /*0068*/ 	.byte	0x04, 0x17
        /*006a*/ 	.short	(.L_99 - .L_98)
.L_98:
        /*006c*/ 	.word	0x00000000
        /*0070*/ 	.short	0x0002
        /*0072*/ 	.short	0x000c
        /*0074*/ 	.byte	0x00, 0xf0, 0x11, 0x00


	//----- nvinfo : EIATTR_KPARAM_INFO
	.align		4
.L_99:
        /*0078*/ 	.byte	0x04, 0x17
        /*007a*/ 	.short	(.L_101 - .L_100)
.L_100:
        /*007c*/ 	.word	0x00000000
        /*0080*/ 	.short	0x0001
        /*0082*/ 	.short	0x0008
        /*0084*/ 	.byte	0x00, 0xf0, 0x11, 0x00


	//----- nvinfo : EIATTR_KPARAM_INFO
	.align		4
.L_101:
        /*0088*/ 	.byte	0x04, 0x17
        /*008a*/ 	.short	(.L_103 - .L_102)
.L_102:
        /*008c*/ 	.word	0x00000000
        /*0090*/ 	.short	0x0000
        /*0092*/ 	.short	0x0000
        /*0094*/ 	.byte	0x00, 0xf5, 0x21, 0x00


	//----- nvinfo : EIATTR_SPARSE_MMA_MASK
	.align		4
.L_103:
        /*0098*/ 	.byte	0x03, 0x50
        /*009a*/ 	.short	0x0000


	//----- nvinfo : EIATTR_MAXREG_COUNT
	.align		4
        /*009c*/ 	.byte	0x03, 0x1b
        /*009e*/ 	.short	0x00ff


	//----- nvinfo : EIATTR_MERCURY_ISA_VERSION
	.align		4
        /*00a0*/ 	.byte	0x03, 0x5f
        /*00a2*/ 	.short	0x0101


	//----- nvinfo : EIATTR_VRC_CTA_INIT_COUNT
	.align		4
        /*00a4*/ 	.byte	0x02, 0x4a
	.zero		1
	.zero		1


	//----- nvinfo : EIATTR_EXIT_INSTR_OFFSETS
	.align		4
        /*00a8*/ 	.byte	0x04, 0x1c
        /*00aa*/ 	.short	(.L_105 - .L_104)


	//   ....[0]....
.L_104:
        /*00ac*/ 	.word	0x00000070


	//   ....[1]....
        /*00b0*/ 	.word	0x000000d0


	//   ....[2]....
        /*00b4*/ 	.word	0x00000130


	//   ....[3]....
        /*00b8*/ 	.word	0x00000180


	//   ....[4]....
        /*00bc*/ 	.word	0x00000420


	//   ....[5]....
        /*00c0*/ 	.word	0x00000530


	//   ....[6]....
        /*00c4*/ 	.word	0x00000600


	//   ....[7]....
        /*00c8*/ 	.word	0x00000660


	//   ....[8]....
        /*00cc*/ 	.word	0x000016f0


	//   ....[9]....
        /*00d0*/ 	.word	0x00001f00


	//----- nvinfo : EIATTR_CRS_STACK_SIZE
	.align		4
.L_105:
        /*00d4*/ 	.byte	0x04, 0x1e
        /*00d6*/ 	.short	(.L_107 - .L_106)
.L_106:
        /*00d8*/ 	.word	0x00000000


	//----- nvinfo : EIATTR_CBANK_PARAM_SIZE
	.align		4
.L_107:
        /*00dc*/ 	.byte	0x03, 0x19
        /*00de*/ 	.short	0x0030


	//----- nvinfo : EIATTR_PARAM_CBANK
	.align		4
        /*00e0*/ 	.byte	0x04, 0x0a
        /*00e2*/ 	.short	(.L_109 - .L_108)
	.align		4
.L_108:
        /*00e4*/ 	.word	index@(.nv.constant0.ehlers_ecema_many_series_one_param_1d_f32)
        /*00e8*/ 	.short	0x0380
        /*00ea*/ 	.short	0x0030


	//----- nvinfo : EIATTR_SW_WAR
	.align		4
.L_109:
        /*00ec*/ 	.byte	0x04, 0x36
        /*00ee*/ 	.short	(.L_111 - .L_110)
.L_110:
        /*00f0*/ 	.word	0x00000008
.L_111:


//--------------------- .nv.info.ehlers_ecema_many_series_one_param_time_major_f32 --------------------------
	.section	.nv.info.ehlers_ecema_many_series_one_param_time_major_f32,"",@"SHT_CUDA_INFO"
	.sectionflags	@""
	.align	4


	//----- nvinfo : EIATTR_CUDA_API_VERSION
	.align		4
        /*0000*/ 	.byte	0x04, 0x37
        /*0002*/ 	.short	(.L_113 - .L_112)
.L_112:
        /*0004*/ 	.word	0x00000082


	//----- nvinfo : EIATTR_KPARAM_INFO
	.align		4
.L_113:
        /*0008*/ 	.byte	0x04, 0x17
        /*000a*/ 	.short	(.L_115 - .L_114)
.L_114:
        /*000c*/ 	.word	0x00000000
        /*0010*/ 	.short	0x0008
        /*0012*/ 	.short	0x0028
        /*0014*/ 	.byte	0x00, 0xf5, 0x21, 0x00


	//----- nvinfo : EIATTR_KPARAM_INFO
	.align		4
.L_115:
        /*0018*/ 	.byte	0x04, 0x17
        /*001a*/ 	.short	(.L_117 - .L_116)
.L_116:
        /*001c*/ 	.word	0x00000000
        /*0020*/ 	.short	0x0007
        /*0022*/ 	.short	0x0020
        /*0024*/ 	.byte	0x00, 0xf5, 0x21, 0x00


	//----- nvinfo : EIATTR_KPARAM_INFO
	.align		4
.L_117:
        /*0028*/ 	.byte	0x04, 0x17
        /*002a*/ 	.short	(.L_119 - .L_118)
.L_118:
        /*002c*/ 	.word	0x00000000
        /*0030*/ 	.short	0x0006
        /*0032*/ 	.short	0x0019
        /*0034*/ 	.byte	0x00, 0xf0, 0x05, 0x00


	//----- nvinfo : EIATTR_KPARAM_INFO
	.align		4
.L_119:
        /*0038*/ 	.byte	0x04, 0x17
        /*003a*/ 	.short	(.L_121 - .L_120)
.L_120:
        /*003c*/ 	.word	0x00000000
        /*0040*/ 	.short	0x0005
        /*0042*/ 	.short	0x0018
        /*0044*/ 	.byte	0x00, 0xf0, 0x05, 0x00


	//----- nvinfo : EIATTR_KPARAM_INFO
	.align		4
.L_121:
        /*0048*/ 	.byte	0x04, 0x17
        /*004a*/ 	.short	(.L_123 - .L_122)
.L_122:
        /*004c*/ 	.word	0x00000000
        /*0050*/ 	.short	0x0004
        /*0052*/ 	.short	0x0014
        /*0054*/ 	.byte	0x00, 0xf0, 0x11, 0x00


	//----- nvinfo : EIATTR_KPARAM_INFO
	.align		4
.L_123:
        /*0058*/ 	.byte	0x04, 0x17
        /*005a*/ 	.short	(.L_125 - .L_124)
.L_124:
        /*005c*/ 	.word	0x00000000
        /*0060*/ 	.short	0x0003
        /*0062*/ 	.short	0x0010
        /*0064*/ 	.byte	0x00, 0xf0, 0x11, 0x00


	//----- nvinfo : EIATTR_KPARAM_INFO
	.align		4
.L_125:
        /*0068*/ 	.byte	0x04, 0x17
        /*006a*/ 	.short	(.L_127 - .L_126)
.L_126:
        /*006c*/ 	.word	0x00000000
        /*0070*/ 	.short	0x0002
        /*0072*/ 	.short	0x000c
        /*0074*/ 	.byte	0x00, 0xf0, 0x11, 0x00


	//----- nvinfo : EIATTR_KPARAM_INFO
	.align		4
.L_127:
        /*0078*/ 	.byte	0x04, 0x17
        /*007a*/ 	.short	(.L_129 - .L_128)
.L_128:
        /*007c*/ 	.word	0x00000000
        /*0080*/ 	.short	0x0001
        /*0082*/ 	.short	0x0008
        /*0084*/ 	.byte	0x00, 0xf0, 0x11, 0x00


	//----- nvinfo : EIATTR_KPARAM_INFO
	.align		4
.L_129:
        /*0088*/ 	.byte	0x04, 0x17
        /*008a*/ 	.short	(.L_131 - .L_130)
.L_130:
        /*008c*/ 	.word	0x00000000
        /*0090*/ 	.short	0x0000
        /*0092*/ 	.short	0x0000
        /*0094*/ 	.byte	0x00, 0xf5, 0x21, 0x00


	//----- nvinfo : EIATTR_SPARSE_MMA_MASK
	.align		4
.L_131:
        /*0098*/ 	.byte	0x03, 0x50
        /*009a*/ 	.short	0x0000


	//----- nvinfo : EIATTR_MAXREG_COUNT
	.align		4
        /*009c*/ 	.byte	0x03, 0x1b
        /*009e*/ 	.short	0x00ff


	//----- nvinfo : EIATTR_NUM_BARRIERS
	.align		4
        /*00a0*/ 	.byte	0x02, 0x4c
        /*00a2*/ 	.byte	0x01
	.zero		1


	//----- nvinfo : EIATTR_MERCURY_ISA_VERSION
	.align		4
        /*00a4*/ 	.byte	0x03, 0x5f
        /*00a6*/ 	.short	0x0101


	//----- nvinfo : EIATTR_VRC_CTA_INIT_COUNT
	.align		4
        /*00a8*/ 	.byte	0x02, 0x4a
	.zero		1
	.zero		1


	//----- nvinfo : EIATTR_EXIT_INSTR_OFFSETS
	.align		4
        /*00ac*/ 	.byte	0x04, 0x1c
        /*00ae*/ 	.short	(.L_133 - .L_132)


	//   ....[0]....
.L_132:
        /*00b0*/ 	.word	0x00000040


	//   ....[1]....
        /*00b4*/ 	.word	0x00000580


	//   ....[2]....
        /*00b8*/ 	.word	0x00000ae0


	//   ....[3]....
        /*00bc*/ 	.word	0x00001030


	//   ....[4]....
        /*00c0*/ 	.word	0x00001170


	//   ....[5]....
        /*00c4*/ 	.word	0x00001280


	//   ....[6]....
        /*00c8*/ 	.word	0x00001fd0


	//----- nvinfo : EIATTR_CRS_STACK_SIZE
	.align		4
.L_133:
        /*00cc*/ 	.byte	0x04, 0x1e
        /*00ce*/ 	.short	(.L_135 - .L_134)
.L_134:
        /*00d0*/ 	.word	0x00000000


	//----- nvinfo : EIATTR_CBANK_PARAM_SIZE
	.align		4
.L_135:
        /*00d4*/ 	.byte	0x03, 0x19
        /*00d6*/ 	.short	0x0030


	//----- nvinfo : EIATTR_PARAM_CBANK
	.align		4
        /*00d8*/ 	.byte	0x04, 0x0a
        /*00da*/ 	.short	(.L_137 - .L_136)
	.align		4
.L_136:
        /*00dc*/ 	.word	index@(.nv.constant0.ehlers_ecema_many_series_one_param_time_major_f32)
        /*00e0*/ 	.short	0x0380
        /*00e2*/ 	.short	0x0030


	//----- nvinfo : EIATTR_SW_WAR
	.align		4
.L_137:
        /*00e4*/ 	.byte	0x04, 0x36
        /*00e6*/ 	.short	(.L_139 - .L_138)
.L_138:
        /*00e8*/ 	.word	0x00000008
.L_139:


//--------------------- .nv.info.ehlers_ecema_batch_thread_per_combo_f32 --------------------------
	.section	.nv.info.ehlers_ecema_batch_thread_per_combo_f32,"",@"SHT_CUDA_INFO"
	.sectionflags	@""
	.align	4


	//----- nvinfo : EIATTR_CUDA_API_VERSION
	.align		4
        /*0000*/ 	.byte	0x04, 0x37
        /*0002*/ 	.short	(.L_141 - .L_140)
.L_140:
        /*0004*/ 	.word	0x00000082


	//----- nvinfo : EIATTR_KPARAM_INFO
	.align		4
.L_141:
        /*0008*/ 	.byte	0x04, 0x17
        /*000a*/ 	.short	(.L_143 - .L_142)
.L_142:
        /*000c*/ 	.word	0x00000000
        /*0010*/ 	.short	0x0008
        /*0012*/ 	.short	0x0038
        /*0014*/ 	.byte	0x00, 0xf5, 0x21, 0x00


	//----- nvinfo : EIATTR_KPARAM_INFO
	.align		4
.L_143:
        /*0018*/ 	.byte	0x04, 0x17
        /*001a*/ 	.short	(.L_145 - .L_144)
.L_144:
        /*001c*/ 	.word	0x00000000
        /*0020*/ 	.short	0x0007
        /*0022*/ 	.short	0x0030
        /*0024*/ 	.byte	0x00, 0xf0, 0x11, 0x00


	//----- nvinfo : EIATTR_KPARAM_INFO
	.align		4
.L_145:
        /*0028*/ 	.byte	0x04, 0x17
        /*002a*/ 	.short	(.L_147 - .L_146)
.L_146:
        /*002c*/ 	.word	0x00000000
        /*0030*/ 	.short	0x0006
        /*0032*/ 	.short	0x002c
        /*0034*/ 	.byte	0x00, 0xf0, 0x11, 0x00


	//----- nvinfo : EIATTR_KPARAM_INFO
	.align		4
.L_147:
        /*0038*/ 	.byte	0x04, 0x17
        /*003a*/ 	.short	(.L_149 - .L_148)
.L_148:
        /*003c*/ 	.word	0x00000000
        /*0040*/ 	.short	0x0005
        /*0042*/ 	.short	0x0028
        /*0044*/ 	.byte	0x00, 0xf0, 0x11, 0x00


	//----- nvinfo : EIATTR_KPARAM_INFO
	.align		4
.L_149:
        /*0048*/ 	.byte	0x04, 0x17
        /*004a*/ 	.short	(.L_151 - .L_150)
.L_150:
        /*004c*/ 	.word	0x00000000
        /*0050*/ 	.short	0x0004
        /*0052*/ 	.short	0x0020
        /*0054*/ 	.byte	0x00, 0xf5, 0x21, 0x00


	//----- nvinfo : EIATTR_KPARAM_INFO
	.align		4
.L_151:
        /*0058*/ 	.byte	0x04, 0x17
        /*005a*/ 	.short	(.L_153 - .L_152)
.L_152:
        /*005c*/ 	.word	0x00000000
        /*0060*/ 	.short	0x0003
        /*0062*/ 	.short	0x0018
        /*0064*/ 	.byte	0x00, 0xf5, 0x21, 0x00


	//----- nvinfo : EIATTR_KPARAM_INFO
	.align		4
.L_153:
        /*0068*/ 	.byte	0x04, 0x17
        /*006a*/ 	.short	(.L_155 - .L_154)
.L_154:
        /*006c*/ 	.word	0x00000000
        /*0070*/ 	.short	0x0002
        /*0072*/ 	.short	0x0010
        /*0074*/ 	.byte	0x00, 0xf5, 0x21, 0x00


	//----- nvinfo : EIATTR_KPARAM_INFO
	.align		4
.L_155:
        /*0078*/ 	.byte	0x04, 0x17
        /*007a*/ 	.short	(.L_157 - .L_156)
.L_156:
        /*007c*/ 	.word	0x00000000
        /*0080*/ 	.short	0x0001
        /*0082*/ 	.short	0x0008
        /*0084*/ 	.byte	0x00, 0xf5, 0x21, 0x00


	//----- nvinfo : EIATTR_KPARAM_INFO
	.align		4
.L_157:
        /*0088*/ 	.byte	0x04, 0x17
        /*008a*/ 	.short	(.L_159 - .L_158)
.L_158:
        /*008c*/ 	.word	0x00000000
        /*0090*/ 	.short	0x0000
        /*0092*/ 	.short	0x0000
        /*0094*/ 	.byte	0x00, 0xf5, 0x21, 0x00


	//----- nvinfo : EIATTR_SPARSE_MMA_MASK
	.align		4
.L_159:
        /*0098*/ 	.byte	0x03, 0x50
        /*009a*/ 	.short	0x0000


	//----- nvinfo : EIATTR_MAXREG_COUNT
	.align		4
        /*009c*/ 	.byte	0x03, 0x1b
        /*009e*/ 	.short	0x00ff


	//----- nvinfo : EIATTR_MERCURY_ISA_VERSION
	.align		4
        /*00a0*/ 	.byte	0x03, 0x5f
        /*00a2*/ 	.short	0x0101


	//----- nvinfo : EIATTR_VRC_CTA_INIT_COUNT
	.align		4
        /*00a4*/ 	.byte	0x02, 0x4a
	.zero		1
	.zero		1


	//----- nvinfo : EIATTR_EXIT_INSTR_OFFSETS
	.align		4
        /*00a8*/ 	.byte	0x04, 0x1c
        /*00aa*/ 	.short	(.L_161 - .L_160)


	//   ....[0]....
.L_160:
        /*00ac*/ 	.word	0x00000070


	//   ....[1]....
        /*00b0*/ 	.word	0x000001b0


	//   ....[2]....
        /*00b4*/ 	.word	0x00000230


	//   ....[3]....
        /*00b8*/ 	.word	0x00000450


	//   ....[4]....
        /*00bc*/ 	.word	0x00000530


	//   ....[5]....
        /*00c0*/ 	.word	0x000005f0


	//   ....[6]....
        /*00c4*/ 	.word	0x00000650


	//   ....[7]....
        /*00c8*/ 	.word	0x00000bb0


	//   ....[8]....
        /*00cc*/ 	.word	0x00001740


	//----- nvinfo : EIATTR_CRS_STACK_SIZE
	.align		4
.L_161:
        /*00d0*/ 	.byte	0x04, 0x1e
        /*00d2*/ 	.short	(.L_163 - .L_162)
.L_162:
        /*00d4*/ 	.word	0x00000000


	//----- nvinfo : EIATTR_CBANK_PARAM_SIZE
	.align		4
.L_163:
        /*00d8*/ 	.byte	0x03, 0x19
        /*00da*/ 	.short	0x0040


	//----- nvinfo : EIATTR_PARAM_CBANK
	.align		4
        /*00dc*/ 	.byte	0x04, 0x0a
        /*00de*/ 	.short	(.L_165 - .L_164)
	.align		4
.L_164:
        /*00e0*/ 	.word	index@(.nv.constant0.ehlers_ecema_batch_thread_per_combo_f32)
        /*00e4*/ 	.short	0x0380
        /*00e6*/ 	.short	0x0040


	//----- nvinfo : EIATTR_SW_WAR
	.align		4
.L_165:
        /*00e8*/ 	.byte	0x04, 0x36
        /*00ea*/ 	.short	(.L_167 - .L_166)
.L_166:
        /*00ec*/ 	.word	0x00000008
.L_167:


//--------------------- .nv.info.ehlers_ecema_batch_f32 --------------------------
	.section	.nv.info.ehlers_ecema_batch_f32,"",@"SHT_CUDA_INFO"
	.sectionflags	@""
	.align	4


	//----- nvinfo : EIATTR_CUDA_API_VERSION
	.align		4
        /*0000*/ 	.byte	0x04, 0x37
        /*0002*/ 	.short	(.L_169 - .L_168)
.L_168:
        /*0004*/ 	.word	0x00000082


	//----- nvinfo : EIATTR_KPARAM_INFO
	.align		4
.L_169:
        /*0008*/ 	.byte	0x04, 0x17
        /*000a*/ 	.short	(.L_171 - .L_170)
.L_170:
        /*000c*/ 	.word	0x00000000
        /*0010*/ 	.short	0x0008
        /*0012*/ 	.short	0x0038
        /*0014*/ 	.byte	0x00, 0xf5, 0x21, 0x00


	//----- nvinfo : EIATTR_KPARAM_INFO
	.align		4
.L_171:
        /*0018*/ 	.byte	0x04, 0x17
        /*001a*/ 	.short	(.L_173 - .L_172)
.L_172:
        /*001c*/ 	.word	0x00000000
        /*0020*/ 	.short	0x0007
        /*0022*/ 	.short	0x0030
        /*0024*/ 	.byte	0x00, 0xf0, 0x11, 0x00


	//----- nvinfo : EIATTR_KPARAM_INFO
	.align		4
.L_173:
        /*0028*/ 	.byte	0x04, 0x17
        /*002a*/ 	.short	(.L_175 - .L_174)
.L_174:
        /*002c*/ 	.word	0x00000000
        /*0030*/ 	.short	0x0006
        /*0032*/ 	.short	0x002c
        /*0034*/ 	.byte	0x00, 0xf0, 0x11, 0x00


	//----- nvinfo : EIATTR_KPARAM_INFO
	.align		4
.L_175:
        /*0038*/ 	.byte	0x04, 0x17
        /*003a*/ 	.short	(.L_177 - .L_176)
.L_176:
        /*003c*/ 	.word	0x00000000
        /*0040*/ 	.short	0x0005
        /*0042*/ 	.short	0x0028
        /*0044*/ 	.byte	0x00, 0xf0, 0x11, 0x00


	//----- nvinfo : EIATTR_KPARAM_INFO
	.align		4
.L_177:
        /*0048*/ 	.byte	0x04, 0x17
        /*004a*/ 	.short	(.L_179 - .L_178)
.L_178:
        /*004c*/ 	.word	0x00000000
        /*0050*/ 	.short	0x0004
        /*0052*/ 	.short	0x0020
        /*0054*/ 	.byte	0x00, 0xf5, 0x21, 0x00


	//----- nvinfo : EIATTR_KPARAM_INFO
	.align		4
.L_179:
        /*0058*/ 	.byte	0x04, 0x17
        /*005a*/ 	.short	(.L_181 - .L_180)
.L_180:
        /*005c*/ 	.word	0x00000000
        /*0060*/ 	.short	0x0003
        /*0062*/ 	.short	0x0018
        /*0064*/ 	.byte	0x00, 0xf5, 0x21, 0x00


	//----- nvinfo : EIATTR_KPARAM_INFO
	.align		4
.L_181:
        /*0068*/ 	.byte	0x04, 0x17
        /*006a*/ 	.short	(.L_183 - .L_182)
.L_182:
        /*006c*/ 	.word	0x00000000
        /*0070*/ 	.short	0x0002
        /*0072*/ 	.short	0x0010
        /*0074*/ 	.byte	0x00, 0xf5, 0x21, 0x00


	//----- nvinfo : EIATTR_KPARAM_INFO
	.align		4
.L_183:
        /*0078*/ 	.byte	0x04, 0x17
        /*007a*/ 	.short	(.L_185 - .L_184)
.L_184:
        /*007c*/ 	.word	0x00000000
        /*0080*/ 	.short	0x0001
        /*0082*/ 	.short	0x0008
        /*0084*/ 	.byte	0x00, 0xf5, 0x21, 0x00


	//----- nvinfo : EIATTR_KPARAM_INFO
	.align		4
.L_185:
        /*0088*/ 	.byte	0x04, 0x17
        /*008a*/ 	.short	(.L_187 - .L_186)
.L_186:
        /*008c*/ 	.word	0x00000000
        /*0090*/ 	.short	0x0000
        /*0092*/ 	.short	0x0000
        /*0094*/ 	.byte	0x00, 0xf5, 0x21, 0x00


	//----- nvinfo : EIATTR_SPARSE_MMA_MASK
	.align		4
.L_187:
        /*0098*/ 	.byte	0x03, 0x50
        /*009a*/ 	.short	0x0000


	//----- nvinfo : EIATTR_MAXREG_COUNT
	.align		4
        /*009c*/ 	.byte	0x03, 0x1b
        /*009e*/ 	.short	0x00ff


	//----- nvinfo : EIATTR_NUM_BARRIERS
	.align		4
        /*00a0*/ 	.byte	0x02, 0x4c
        /*00a2*/ 	.byte	0x01
	.zero		1


	//----- nvinfo : EIATTR_MERCURY_ISA_VERSION
	.align		4
        /*00a4*/ 	.byte	0x03, 0x5f
        /*00a6*/ 	.short	0x0101


	//----- nvinfo : EIATTR_VRC_CTA_INIT_COUNT
	.align		4
        /*00a8*/ 	.byte	0x02, 0x4a
	.zero		1
	.zero		1


	//----- nvinfo : EIATTR_EXIT_INSTR_OFFSETS
	.align		4
        /*00ac*/ 	.byte	0x04, 0x1c
        /*00ae*/ 	.short	(.L_189 - .L_188)


	//   ....[0]....
.L_188:
        /*00b0*/ 	.word	0x00000050


	//   ....[1]....
        /*00b4*/ 	.word	0x00000810


	//   ....[2]....
        /*00b8*/ 	.word	0x00000e00


	//   ....[3]....
        /*00bc*/ 	.word	0x00001420


	//   ....[4]....
        /*00c0*/ 	.word	0x00001550


	//   ....[5]....
        /*00c4*/ 	.word	0x00001660


	//   ....[6]....
        /*00c8*/ 	.word	0x000023f0


	//----- nvinfo : EIATTR_CRS_STACK_SIZE
	.align		4
.L_189:
        /*00cc*/ 	.byte	0x04, 0x1e
        /*00ce*/ 	.short	(.L_191 - .L_190)
.L_190:
        /*00d0*/ 	.word	0x00000000


	//----- nvinfo : EIATTR_CBANK_PARAM_SIZE
	.align		4
.L_191:
        /*00d4*/ 	.byte	0x03, 0x19
        /*00d6*/ 	.short	0x0040


	//----- nvinfo : EIATTR_PARAM_CBANK
	.align		4
        /*00d8*/ 	.byte	0x04, 0x0a
        /*00da*/ 	.short	(.L_193 - .L_192)
	.align		4
.L_192:
        /*00dc*/ 	.word	index@(.nv.constant0.ehlers_ecema_batch_f32)
        /*00e0*/ 	.short	0x0380
        /*00e2*/ 	.short	0x0040


	//----- nvinfo : EIATTR_SW_WAR
	.align		4
.L_193:
        /*00e4*/ 	.byte	0x04, 0x36
        /*00e6*/ 	.short	(.L_195 - .L_194)
.L_194:
        /*00e8*/ 	.word	0x00000008
.L_195:


//--------------------- .nv.callgraph             --------------------------
	.section	.nv.callgraph,"",@"SHT_CUDA_CALLGRAPH"
	.align	4
	.sectionentsize	8
	.align		4
        /*0000*/ 	.word	0x00000000
	.align		4
        /*0004*/ 	.word	0xffffffff
	.align		4
        /*0008*/ 	.word	0x00000000
	.align		4
        /*000c*/ 	.word	0xfffffffe
	.align		4
        /*0010*/ 	.word	0x00000000
	.align		4
        /*0014*/ 	.word	0xfffffffd
	.align		4
        /*0018*/ 	.word	0x00000000
	.align		4
        /*001c*/ 	.word	0xfffffffc


//--------------------- .text.ehlers_ecema_many_series_one_param_2d_f32 --------------------------
	.section	.text.ehlers_ecema_many_series_one_param_2d_f32,"ax",@progbits
	.align	128
        .global         ehlers_ecema_many_series_one_param_2d_f32
        .type           ehlers_ecema_many_series_one_param_2d_f32,@function
        .size           ehlers_ecema_many_series_one_param_2d_f32,(.L_x_247 - ehlers_ecema_many_series_one_param_2d_f32)
        .other          ehlers_ecema_many_series_one_param_2d_f32,@"STO_CUDA_ENTRY STV_DEFAULT"
ehlers_ecema_many_series_one_param_2d_f32:
.text.ehlers_ecema_many_series_one_param_2d_f32:
[----:B------:R-:W-:Y:S01]  /*0000*/  LDC R1, c[0x0][0x37c] ;  /* 0x0000df00ff017b82 */ /* 0x000fe20000000800 */
[----:B------:R-:W0:Y:S07]  /*0010*/  S2R R0, SR_TID.Y ;  /* 0x0000000000007919 */ /* 0x000e2e0000002200 */
[----:B------:R-:W0:Y:S01]  /*0020*/  S2UR UR6, SR_CTAID.X ;  /* 0x00000000000679c3 */ /* 0x000e220000002500 */
[----:B------:R-:W1:Y:S01]  /*0030*/  LDCU UR4, c[0x0][0x360] ;  /* 0x00006c00ff0477ac */ /* 0x000e620008000800 */
[----:B------:R-:W2:Y:S01]  /*0040*/  S2R R3, SR_CTAID.Y ;  /* 0x0000000000037919 */ /* 0x000ea20000002600 */
[----:B------:R-:W2:Y:S01]  /*0050*/  LDCU UR5, c[0x0][0x370] ;  /* 0x00006e00ff0577ac */ /* 0x000ea20008000800 */
[----:B------:R-:W3:Y:S04]  /*0060*/  S2R R8, SR_TID.X ;  /* 0x0000000000087919 */ /* 0x000ee80000002100 */
[----:B------:R-:W4:Y:S01]  /*0070*/  LDC R5, c[0x0][0x388] ;  /* 0x0000e200ff057b82 */ /* 0x000f220000000800 */
[----:B0-----:R-:W-:-:S04]  /*0080*/  VIADD R0, R0, UR6 ;  /* 0x0000000600007c36 */ /* 0x001fc80008000000 */
[----:B--2---:R-:W-:-:S04]  /*0090*/  IMAD R0, R3, UR5, R0 ;  /* 0x0000000503007c24 */ /* 0x004fc8000f8e0200 */
[----:B-1----:R-:W-:-:S04]  /*00a0*/  IMAD R13, R0, UR4, RZ ;  /* 0x00000004000d7c24 */ /* 0x002fc8000f8e02ff */
[----:B---3--:R-:W-:-:S05]  /*00b0*/  IMAD.IADD R2, R13, 0x1, R8 ;  /* 0x000000010d027824 */ /* 0x008fca00078e0208 */
[----:B----4-:R-:W-:-:S13]  /*00c0*/  ISETP.GE.AND P0, PT, R2, R5, PT ;  /* 0x000000050200720c */ /* 0x010fda0003f06270 */
[----:B------:R-:W-:Y:S05]  /*00d0*/  @P0 EXIT ;  /* 0x000000000000094d */ /* 0x000fea0003800000 */
[----:B------:R-:W0:Y:S01]  /*00e0*/  LDC R0, c[0x0][0x38c] ;  /* 0x0000e300ff007b82 */ /* 0x000e220000000800 */
[----:B------:R-:W1:Y:S02]  /*00f0*/  LDCU.64 UR8, c[0x0][0x390] ;  /* 0x00007200ff0877ac */ /* 0x000e640008000a00 */
[----:B-1----:R-:W-:-:S05]  /*0100*/  IMAD.U32 R3, RZ, RZ, UR9 ;  /* 0x00000009ff037e24 */ /* 0x002fca000f8e00ff */
[----:B0-----:R-:W-:-:S04]  /*0110*/  VIMNMX3 R3, R0, UR8, R3, PT ;  /* 0x0000000800037c0f */ /* 0x001fc8000b800103 */
[----:B------:R-:W-:-:S13]  /*0120*/  ISETP.GE.AND P0, PT, R3, 0x1, PT ;  /* 0x000000010300780c */ /* 0x000fda0003f06270 */
[----:B------:R-:W-:Y:S05]  /*0130*/  @!P0 EXIT ;  /* 0x000000000000894d */ /* 0x000fea0003800000 */
[----:B------:R-:W0:Y:S01]  /*0140*/  LDC.64 R6, c[0x0][0x3a0] ;  /* 0x0000e800ff067b82 */ /* 0x000e220000000a00 */
[----:B------:R-:W1:Y:S01]  /*0150*/  LDCU.64 UR6, c[0x0][0x358] ;  /* 0x00006b00ff0677ac */ /* 0x000e620008000a00 */
[----:B0-----:R-:W-:-:S05]  /*0160*/  IMAD.WIDE R6, R2, 0x4, R6 ;  /* 0x0000000402067825 */ /* 0x001fca00078e0206 */
[----:B-1----:R-:W2:Y:S02]  /*0170*/  LDG.E.CONSTANT R3, desc[UR6][R6.64] ;  /* 0x0000000606037981 */ /* 0x002ea4000c1e9900 */
[----:B--2---:R-:W-:-:S13]  /*0180*/  ISETP.GE.U32.AND P0, PT, R3, R0, PT ;  /* 0x000000000300720c */ /* 0x004fda0003f06070 */
[----:B------:R-:W-:Y:S05]  /*0190*/  @P0 EXIT ;  /* 0x000000000000094d */ /* 0x000fea0003800000 */
[----:B------:R-:W0:Y:S01]  /*01a0*/  LDCU.U8 UR5, c[0x0][0x398] ;  /* 0x00007300ff0577ac */ /* 0x000e220008000000 */
[----:B------:R-:W-:-:S04]  /*01b0*/  IADD3 R4, PT, PT, -R3, R0, RZ ;  /* 0x0000000003047210 */ /* 0x000fc80007ffe1ff */
[----:B------:R-:W-:Y:S02]  /*01c0*/  ISETP.GE.U32.AND P0, PT, R4, UR8, PT ;  /* 0x0000000804007c0c */ /* 0x000fe4000bf06070 */
[----:B0-----:R-:W-:-:S13]  /*01d0*/  ISETP.EQ.AND P1, PT, RZ, UR5, PT ;  /* 0x00000005ff007c0c */ /* 0x001fda000bf22270 */
[----:B------:R-:W-:Y:S05]  /*01e0*/  @!P0 EXIT P1 ;  /* 0x000000000000894d */ /* 0x000fea0000800000 */
[----:B------:R-:W-:Y:S01]  /*01f0*/  VIADD R11, R3, UR8 ;  /* 0x00000008030b7c36 */ /* 0x000fe20008000000 */
[----:B------:R-:W-:Y:S01]  /*0200*/  ISETP.NE.AND P0, PT, RZ, UR5, PT ;  /* 0x00000005ff007c0c */ /* 0x000fe2000bf05270 */
[----:B------:R-:W0:Y:S02]  /*0210*/  LDCU UR15, c[0x0][0x388] ;  /* 0x00007100ff0f77ac */ /* 0x000e240008000800 */
[----:B------:R-:W-:Y:S01]  /*0220*/  VIADD R4, R11, 0xffffffff ;  /* 0xffffffff0b047836 */ /* 0x000fe20000000000 */
[----:B------:R-:W1:Y:S04]  /*0230*/  LDCU UR9, c[0x0][0x388] ;  /* 0x00007100ff0977ac */ /* 0x000e680008000800 */
[----:B------:R-:W-:Y:S01]  /*0240*/  SEL R4, R3, R4, P0 ;  /* 0x0000000403047207 */ /* 0x000fe20000000000 */
[----:B------:R-:W2:Y:S03]  /*0250*/  LDCU UR13, c[0x0][0x38c] ;  /* 0x00007180ff0d77ac */ /* 0x000ea60008000800 */
[----:B------:R-:W-:Y:S01]  /*0260*/  ISETP.GE.U32.AND P0, PT, R4, R0, PT ;  /* 0x000000000400720c */ /* 0x000fe20003f06070 */
[----:B------:R-:W3:Y:S01]  /*0270*/  LDCU UR14, c[0x0][0x394] ;  /* 0x00007280ff0e77ac */ /* 0x000ee20008000800 */
[----:B------:R-:W4:Y:S11]  /*0280*/  LDCU UR12, c[0x0][0x394] ;  /* 0x00007280ff0c77ac */ /* 0x000f360008000800 */
[----:B01----:R-:W-:Y:S05]  /*0290*/  @!P0 BRA `(.L_x_0) ;  /* 0x00000004000c8947 */ /* 0x003fea0003800000 */
[C---:B------:R-:W-:Y:S01]  /*02a0*/  ISETP.GE.U32.AND P0, PT, R0.reuse, 0x8, PT ;  /* 0x000000080000780c */ /* 0x040fe20003f06070 */
[----:B------:R-:W-:Y:S01]  /*02b0*/  IMAD.MOV.U32 R3, RZ, RZ, RZ ;  /* 0x000000ffff037224 */ /* 0x000fe200078e00ff */
[----:B------:R-:W-:-:S04]  /*02c0*/  LOP3.LUT R26, R0, 0x7, RZ, 0xc0, !PT ;  /* 0x00000007001a7812 */ /* 0x000fc800078ec0ff */
[----:B------:R-:W-:-:S07]  /*02d0*/  ISETP.NE.AND P1, PT, R26, RZ, PT ;  /* 0x000000ff1a00720c */ /* 0x000fce0003f25270 */
[----:B------:R-:W-:Y:S06]  /*02e0*/  @!P0 BRA `(.L_x_1) ;  /* 0x0000000000648947 */ /* 0x000fec0003800000 */
[----:B------:R-:W0:Y:S01]  /*02f0*/  LDC.64 R22, c[0x0][0x3a8] ;  /* 0x0000ea00ff167b82 */ /* 0x000e220000000a00 */
[----:B------:R-:W-:Y:S02]  /*0300*/  LOP3.LUT R3, R0, 0x7ffffff8, RZ, 0xc0, !PT ;  /* 0x7ffffff800037812 */ /* 0x000fe400078ec0ff */
[----:B------:R-:W-:-:S03]  /*0310*/  MOV R24, R2 ;  /* 0x0000000200187202 */ /* 0x000fc60000000f00 */
[----:B------:R-:W-:-:S07]  /*0320*/  IMAD.MOV R4, RZ, RZ, -R3 ;  /* 0x000000ffff047224 */ /* 0x000fce00078e0a03 */
.L_x_2:
[----:B01----:R-:W-:Y:S01]  /*0330*/  IMAD.WIDE R6, R24, 0x4, R22 ;  /* 0x0000000418067825 */ /* 0x003fe200078e0216 */
[----:B------:R-:W-:-:S03]  /*0340*/  LEA R24, R5, R24, 0x3 ;  /* 0x0000001805187211 */ /* 0x000fc600078e18ff */
[----:B------:R-:W-:Y:S02]  /*0350*/  IMAD.MOV.U32 R25, RZ, RZ, 0x7fc00000 ;  /* 0x7fc00000ff197424 */ /* 0x000fe400078e00ff */
[----:B------:R-:W-:-:S03]  /*0360*/  IMAD.WIDE R8, R5, 0x4, R6 ;  /* 0x0000000405087825 */ /* 0x000fc600078e0206 */
[----:B------:R1:W-:Y:S01]  /*0370*/  STG.E desc[UR6][R6.64], R25 ;  /* 0x0000001906007986 */ /* 0x0003e2000c101906 */
[----:B------:R-:W-:Y:S02]  /*0380*/  VIADD R4, R4, 0x8 ;  /* 0x0000000804047836 */ /* 0x000fe40000000000 */
[C---:B------:R-:W-:Y:S01]  /*0390*/  IMAD.WIDE R10, R5.reuse, 0x4, R8 ;  /* 0x00000004050a7825 */ /* 0x040fe200078e0208 */
[----:B------:R1:W-:Y:S02]  /*03a0*/  STG.E desc[UR6][R8.64], R25 ;  /* 0x0000001908007986 */ /* 0x0003e4000c101906 */
[----:B------:R-:W-:Y:S02]  /*03b0*/  ISETP.NE.AND P0, PT, R4, RZ, PT ;  /* 0x000000ff0400720c */ /* 0x000fe40003f05270 */
[----:B------:R1:W-:Y:S01]  /*03c0*/  STG.E desc[UR6][R10.64], R25 ;  /* 0x000000190a007986 */ /* 0x0003e2000c101906 */
[----:B------:R-:W-:-:S05]  /*03d0*/  IMAD.WIDE R12, R5, 0x4, R10 ;  /* 0x00000004050c7825 */ /* 0x000fca00078e020a */
        /* <DEDUP_REMOVED lines=9> */
[----:B------:R-:W-:Y:S05]  /*0470*/  @P0 BRA `(.L_x_2) ;  /* 0xfffffffc00ac0947 */ /* 0x000fea000383ffff */
.L_x_1:
[----:B--234-:R-:W-:Y:S05]  /*0480*/  @!P1 EXIT ;  /* 0x000000000000994d */ /* 0x01cfea0003800000 */
[----:B------:R-:W-:Y:S02]  /*0490*/  ISETP.GE.U32.AND P0, PT, R26, 0x4, PT ;  /* 0x000000041a00780c */ /* 0x000fe40003f06070 */
[----:B------:R-:W-:-:S04]  /*04a0*/  LOP3.LUT R4, R0, 0x3, RZ, 0xc0, !PT ;  /* 0x0000000300047812 */ /* 0x000fc800078ec0ff */
[----:B------:R-:W-:-:S07]  /*04b0*/  ISETP.NE.AND P1, PT, R4, RZ, PT ;  /* 0x000000ff0400720c */ /* 0x000fce0003f25270 */
[----:B------:R-:W-:Y:S06]  /*04c0*/  @!P0 BRA `(.L_x_3) ;  /* 0x0000000000308947 */ /* 0x000fec0003800000 */
[----:B-1----:R-:W0:Y:S01]  /*04d0*/  LDC.64 R6, c[0x0][0x3a8] ;  /* 0x0000ea00ff067b82 */ /* 0x002e220000000a00 */
[C---:B------:R-:W-:Y:S02]  /*04e0*/  IMAD R9, R3.reuse, R5, R2 ;  /* 0x0000000503097224 */ /* 0x040fe400078e0202 */
[----:B------:R-:W-:Y:S02]  /*04f0*/  IMAD.MOV.U32 R15, RZ, RZ, 0x7fc00000 ;  /* 0x7fc00000ff0f7424 */ /* 0x000fe400078e00ff */
[----:B------:R-:W-:Y:S02]  /*0500*/  VIADD R3, R3, 0x4 ;  /* 0x0000000403037836 */ /* 0x000fe40000000000 */
[----:B0-----:R-:W-:-:S05]  /*0510*/  IMAD.WIDE R6, R9, 0x4, R6 ;  /* 0x0000000409067825 */ /* 0x001fca00078e0206 */
[----:B------:R0:W-:Y:S01]  /*0520*/  STG.E desc[UR6][R6.64], R15 ;  /* 0x0000000f06007986 */ /* 0x0001e2000c101906 */
[----:B------:R-:W-:-:S05]  /*0530*/  IMAD.WIDE R8, R5, 0x4, R6 ;  /* 0x0000000405087825 */ /* 0x000fca00078e0206 */
[----:B------:R0:W-:Y:S01]  /*0540*/  STG.E desc[UR6][R8.64], R15 ;  /* 0x0000000f08007986 */ /* 0x0001e2000c101906 */
[----:B------:R-:W-:-:S05]  /*0550*/  IMAD.WIDE R10, R5, 0x4, R8 ;  /* 0x00000004050a7825 */ /* 0x000fca00078e0208 */
[----:B------:R0:W-:Y:S01]  /*0560*/  STG.E desc[UR6][R10.64], R15 ;  /* 0x0000000f0a007986 */ /* 0x0001e2000c101906 */
[----:B------:R-:W-:-:S05]  /*0570*/  IMAD.WIDE R12, R5, 0x4, R10 ;  /* 0x00000004050c7825 */ /* 0x000fca00078e020a */
[----:B------:R0:W-:Y:S02]  /*0580*/  STG.E desc[UR6][R12.64], R15 ;  /* 0x0000000f0c007986 */ /* 0x0001e4000c101906 */
.L_x_3:
[----:B------:R-:W-:Y:S05]  /*0590*/  @!P1 EXIT ;  /* 0x000000000000994d */ /* 0x000fea0003800000 */
[----:B------:R-:W-:Y:S02]  /*05a0*/  ISETP.NE.AND P0, PT, R4, 0x1, PT ;  /* 0x000000010400780c */ /* 0x000fe40003f05270 */
[----:B------:R-:W-:-:S04]  /*05b0*/  LOP3.LUT R0, R0, 0x1, RZ, 0xc0, !PT ;  /* 0x0000000100007812 */ /* 0x000fc800078ec0ff */
[----:B------:R-:W-:-:S07]  /*05c0*/  ISETP.NE.U32.AND P1, PT, R0, 0x1, PT ;  /* 0x000000010000780c */ /* 0x000fce0003f25070 */
[----:B------:R-:W-:Y:S06]  /*05d0*/  @!P0 BRA `(.L_x_4) ;  /* 0x0000000000208947 */ /* 0x000fec0003800000 */
[----:B01----:R-:W0:Y:S01]  /*05e0*/  LDC.64 R6, c[0x0][0x3a8] ;  /* 0x0000ea00ff067b82 */ /* 0x003e220000000a00 */
[C---:B------:R-:W-:Y:S01]  /*05f0*/  IMAD R9, R3.reuse, R5, R2 ;  /* 0x0000000503097224 */ /* 0x040fe200078e0202 */
[----:B------:R-:W-:Y:S01]  /*0600*/  IADD3 R3, PT, PT, R3, 0x2, RZ ;  /* 0x0000000203037810 */ /* 0x000fe20007ffe0ff */
[----:B------:R-:W-:Y:S02]  /*0610*/  IMAD.MOV.U32 R11, RZ, RZ, 0x7fc00000 ;  /* 0x7fc00000ff0b7424 */ /* 0x000fe400078e00ff */
[----:B0-----:R-:W-:-:S05]  /*0620*/  IMAD.WIDE R6, R9, 0x4, R6 ;  /* 0x0000000409067825 */ /* 0x001fca00078e0206 */
[----:B------:R2:W-:Y:S01]  /*0630*/  STG.E desc[UR6][R6.64], R11 ;  /* 0x0000000b06007986 */ /* 0x0005e2000c101906 */
[----:B------:R-:W-:-:S05]  /*0640*/  IMAD.WIDE R8, R5, 0x4, R6 ;  /* 0x0000000405087825 */ /* 0x000fca00078e0206 */
[----:B------:R2:W-:Y:S02]  /*0650*/  STG.E desc[UR6][R8.64], R11 ;  /* 0x0000000b08007986 */ /* 0x0005e4000c101906 */
.L_x_4:
[----:B------:R-:W-:Y:S05]  /*0660*/  @P1 EXIT ;  /* 0x000000000000194d */ /* 0x000fea0003800000 */
[----:B012---:R-:W0:Y:S01]  /*0670*/  LDC.64 R6, c[0x0][0x3a8] ;  /* 0x0000ea00ff067b82 */ /* 0x007e220000000a00 */
[----:B------:R-:W-:Y:S02]  /*0680*/  IMAD R3, R3, R5, R2 ;  /* 0x0000000503037224 */ /* 0x000fe400078e0202 */
[----:B------:R-:W-:Y:S02]  /*0690*/  IMAD.MOV.U32 R5, RZ, RZ, 0x7fc00000 ;  /* 0x7fc00000ff057424 */ /* 0x000fe400078e00ff */
[----:B0-----:R-:W-:-:S05]  /*06a0*/  IMAD.WIDE R2, R3, 0x4, R6 ;  /* 0x0000000403027825 */ /* 0x001fca00078e0206 */
[----:B------:R-:W-:Y:S01]  /*06b0*/  STG.E desc[UR6][R2.64], R5 ;  /* 0x0000000502007986 */ /* 0x000fe2000c101906 */
[----:B------:R-:W-:Y:S05]  /*06c0*/  EXIT ;  /* 0x000000000000794d */ /* 0x000fea0003800000 */
.L_x_0:
[----:B------:R-:W-:Y:S01]  /*06d0*/  ISETP.NE.AND P0, PT, R4, RZ, PT ;  /* 0x000000ff0400720c */ /* 0x000fe20003f05270 */
[----:B------:R-:W-:-:S12]  /*06e0*/  BSSY.RECONVERGENT B0, `(.L_x_5) ;  /* 0x0000046000007945 */ /* 0x000fd80003800200 */
[----:B------:R-:W-:Y:S05]  /*06f0*/  @!P0 BRA `(.L_x_6) ;  /* 0x0000000400108947 */ /* 0x000fea0003800000 */
[C---:B------:R-:W-:Y:S01]  /*0700*/  ISETP.GE.U32.AND P0, PT, R4.reuse, 0x8, PT ;  /* 0x000000080400780c */ /* 0x040fe20003f06070 */
[----:B------:R-:W-:Y:S01]  /*0710*/  BSSY.RECONVERGENT B1, `(.L_x_7) ;  /* 0x000001e000017945 */ /* 0x000fe20003800200 */
[----:B------:R-:W-:Y:S01]  /*0720*/  LOP3.LUT R12, R4, 0x7, RZ, 0xc0, !PT ;  /* 0x00000007040c7812 */ /* 0x000fe200078ec0ff */
[----:B------:R-:W-:-:S03]  /*0730*/  IMAD.MOV.U32 R0, RZ, RZ, RZ ;  /* 0x000000ffff007224 */ /* 0x000fc600078e00ff */
[----:B------:R-:W-:-:S07]  /*0740*/  ISETP.NE.AND P1, PT, R12, RZ, PT ;  /* 0x000000ff0c00720c */ /* 0x000fce0003f25270 */
[----:B------:R-:W-:Y:S06]  /*0750*/  @!P0 BRA `(.L_x_8) ;  /* 0x0000000000648947 */ /* 0x000fec0003800000 */
[----:B------:R-:W0:Y:S01]  /*0760*/  LDC.64 R28, c[0x0][0x3a8] ;  /* 0x0000ea00ff1c7b82 */ /* 0x000e220000000a00 */
[----:B------:R-:W-:Y:S01]  /*0770*/  LOP3.LUT R0, R4, 0x7ffffff8, RZ, 0xc0, !PT ;  /* 0x7ffffff804007812 */ /* 0x000fe200078ec0ff */
[----:B------:R-:W-:-:S03]  /*0780*/  IMAD.MOV.U32 R10, RZ, RZ, R2 ;  /* 0x000000ffff0a7224 */ /* 0x000fc600078e0002 */
[----:B------:R-:W-:-:S07]  /*0790*/  IADD3 R9, PT, PT, -R0, RZ, RZ ;  /* 0x000000ff00097210 */ /* 0x000fce0007ffe1ff */
.L_x_9:
[----:B01----:R-:W-:-:S04]  /*07a0*/  IMAD.WIDE R6, R10, 0x4, R28 ;  /* 0x000000040a067825 */ /* 0x003fc800078e021c */
[----:B------:R-:W-:Y:S02]  /*07b0*/  IMAD.MOV.U32 R31, RZ, RZ, 0x7fc00000 ;  /* 0x7fc00000ff1f7424 */ /* 0x000fe400078e00ff */
[----:B------:R-:W-:-:S03]  /*07c0*/  IMAD.WIDE R14, R5, 0x4, R6 ;  /* 0x00000004050e7825 */ /* 0x000fc600078e0206 */
[----:B------:R1:W-:Y:S01]  /*07d0*/  STG.E desc[UR6][R6.64], R31 ;  /* 0x0000001f06007986 */ /* 0x0003e2000c101906 */
[----:B------:R-:W-:Y:S02]  /*07e0*/  VIADD R9, R9, 0x8 ;  /* 0x0000000809097836 */ /* 0x000fe40000000000 */
[----:B------:R-:W-:Y:S01]  /*07f0*/  IMAD.WIDE R16, R5, 0x4, R14 ;  /* 0x0000000405107825 */ /* 0x000fe200078e020e */
[----:B------:R1:W-:Y:S02]  /*0800*/  STG.E desc[UR6][R14.64], R31 ;  /* 0x0000001f0e007986 */ /* 0x0003e4000c101906 */
[----:B------:R-:W-:Y:S01]  /*0810*/  ISETP.NE.AND P0, PT, R9, RZ, PT ;  /* 0x000000ff0900720c */ /* 0x000fe20003f05270 */
[C---:B------:R-:W-:Y:S01]  /*0820*/  IMAD R10, R5.reuse, 0x8, R10 ;  /* 0x00000008050a7824 */ /* 0x040fe200078e020a */
        /* <DEDUP_REMOVED lines=12> */
.L_x_8:
[----:B--234-:R-:W-:Y:S05]  /*08f0*/  BSYNC.RECONVERGENT B1 ;  /* 0x0000000000017941 */ /* 0x01cfea0003800200 */
.L_x_7:
[----:B------:R-:W-:Y:S05]  /*0900*/  @!P1 BRA `(.L_x_6) ;  /* 0x00000000008c9947 */ /* 0x000fea0003800000 */
[----:B------:R-:W-:Y:S01]  /*0910*/  ISETP.GE.U32.AND P0, PT, R12, 0x4, PT ;  /* 0x000000040c00780c */ /* 0x000fe20003f06070 */
[----:B------:R-:W-:Y:S01]  /*0920*/  BSSY.RECONVERGENT B1, `(.L_x_10) ;  /* 0x0000010000017945 */ /* 0x000fe20003800200 */
[----:B------:R-:W-:-:S04]  /*0930*/  LOP3.LUT R10, R4, 0x3, RZ, 0xc0, !PT ;  /* 0x00000003040a7812 */ /* 0x000fc800078ec0ff */
[----:B------:R-:W-:-:S07]  /*0940*/  ISETP.NE.AND P1, PT, R10, RZ, PT ;  /* 0x000000ff0a00720c */ /* 0x000fce0003f25270 */
[----:B------:R-:W-:Y:S06]  /*0950*/  @!P0 BRA `(.L_x_11) ;  /* 0x0000000000308947 */ /* 0x000fec0003800000 */
[----:B-1----:R-:W0:Y:S01]  /*0960*/  LDC.64 R6, c[0x0][0x3a8] ;  /* 0x0000ea00ff067b82 */ /* 0x002e220000000a00 */
[C---:B------:R-:W-:Y:S02]  /*0970*/  IMAD R9, R0.reuse, R5, R2 ;  /* 0x0000000500097224 */ /* 0x040fe400078e0202 */
[----:B------:R-:W-:Y:S02]  /*0980*/  VIADD R0, R0, 0x4 ;  /* 0x0000000400007836 */ /* 0x000fe40000000000 */
[----:B0-----:R-:W-:Y:S01]  /*0990*/  IMAD.WIDE R6, R9, 0x4, R6 ;  /* 0x0000000409067825 */ /* 0x001fe200078e0206 */
[----:B------:R-:W-:-:S03]  /*09a0*/  MOV R9, 0x7fc00000 ;  /* 0x7fc0000000097802 */ /* 0x000fc60000000f00 */
[C---:B------:R-:W-:Y:S02]  /*09b0*/  IMAD.WIDE R14, R5.reuse, 0x4, R6 ;  /* 0x00000004050e7825 */ /* 0x040fe400078e0206 */
[----:B------:R0:W-:Y:S04]  /*09c0*/  STG.E desc[UR6][R6.64], R9 ;  /* 0x0000000906007986 */ /* 0x0001e8000c101906 */
[----:B------:R0:W-:Y:S01]  /*09d0*/  STG.E desc[UR6][R14.64], R9 ;  /* 0x000000090e007986 */ /* 0x0001e2000c101906 */
[----:B------:R-:W-:-:S05]  /*09e0*/  IMAD.WIDE R16, R5, 0x4, R14 ;  /* 0x0000000405107825 */ /* 0x000fca00078e020e */
[----:B------:R0:W-:Y:S01]  /*09f0*/  STG.E desc[UR6][R16.64], R9 ;  /* 0x0000000910007986 */ /* 0x0001e2000c101906 */
[----:B------:R-:W-:-:S05]  /*0a00*/  IMAD.WIDE R18, R5, 0x4, R16 ;  /* 0x0000000405127825 */ /* 0x000fca00078e0210 */
[----:B------:R0:W-:Y:S02]  /*0a10*/  STG.E desc[UR6][R18.64], R9 ;  /* 0x0000000912007986 */ /* 0x0001e4000c101906 */
.L_x_11:
[----:B------:R-:W-:Y:S05]  /*0a20*/  BSYNC.RECONVERGENT B1 ;  /* 0x0000000000017941 */ /* 0x000fea0003800200 */
.L_x_10:
[----:B------:R-:W-:Y:S05]  /*0a30*/  @!P1 BRA `(.L_x_6) ;  /* 0x0000000000409947 */ /* 0x000fea0003800000 */
[----:B------:R-:W-:Y:S02]  /*0a40*/  ISETP.NE.AND P0, PT, R10, 0x1, PT ;  /* 0x000000010a00780c */ /* 0x000fe40003f05270 */
[----:B01----:R-:W-:-:S04]  /*0a50*/  LOP3.LUT R6, R4, 0x1, RZ, 0xc0, !PT ;  /* 0x0000000104067812 */ /* 0x003fc800078ec0ff */
[----:B------:R-:W-:-:S07]  /*0a60*/  ISETP.NE.U32.AND P1, PT, R6, 0x1, PT ;  /* 0x000000010600780c */ /* 0x000fce0003f25070 */
[----:B------:R-:W0:Y:S01]  /*0a70*/  @P0 LDC.64 R6, c[0x0][0x3a8] ;  /* 0x0000ea00ff060b82 */ /* 0x000e220000000a00 */
[C---:B------:R-:W-:Y:S02]  /*0a80*/  @P0 IMAD R15, R0.reuse, R5, R2 ;  /* 0x00000005000f0224 */ /* 0x040fe400078e0202 */
[----:B------:R-:W-:Y:S02]  /*0a90*/  @P0 VIADD R0, R0, 0x2 ;  /* 0x0000000200000836 */ /* 0x000fe40000000000 */
[----:B------:R-:W-:-:S03]  /*0aa0*/  @P0 IMAD.MOV.U32 R9, RZ, RZ, 0x7fc00000 ;  /* 0x7fc00000ff090424 */ /* 0x000fc600078e00ff */
[----:B------:R-:W1:Y:S01]  /*0ab0*/  @!P1 LDC.64 R18, c[0x0][0x3a8] ;  /* 0x0000ea00ff129b82 */ /* 0x000e620000000a00 */
[----:B0-----:R-:W-:-:S04]  /*0ac0*/  @P0 IMAD.WIDE R14, R15, 0x4, R6 ;  /* 0x000000040f0e0825 */ /* 0x001fc800078e0206 */
[----:B------:R-:W-:Y:S01]  /*0ad0*/  @!P1 IMAD R7, R0, R5, R2 ;  /* 0x0000000500079224 */ /* 0x000fe200078e0202 */
[----:B------:R0:W-:Y:S01]  /*0ae0*/  @P0 STG.E desc[UR6][R14.64], R9 ;  /* 0x000000090e000986 */ /* 0x0001e2000c101906 */
[----:B------:R-:W-:Y:S01]  /*0af0*/  @P0 IMAD.WIDE R16, R5, 0x4, R14 ;  /* 0x0000000405100825 */ /* 0x000fe200078e020e */
[----:B------:R-:W-:-:S03]  /*0b00*/  @!P1 MOV R5, 0x7fc00000 ;  /* 0x7fc0000000059802 */ /* 0x000fc60000000f00 */
[----:B-1----:R-:W-:Y:S01]  /*0b10*/  @!P1 IMAD.WIDE R6, R7, 0x4, R18 ;  /* 0x0000000407069825 */ /* 0x002fe200078e0212 */
[----:B------:R0:W-:Y:S04]  /*0b20*/  @P0 STG.E desc[UR6][R16.64], R9 ;  /* 0x0000000910000986 */ /* 0x0001e8000c101906 */
[----:B------:R0:W-:Y:S02]  /*0b30*/  @!P1 STG.E desc[UR6][R6.64], R5 ;  /* 0x0000000506009986 */ /* 0x0001e4000c101906 */
.L_x_6:
[----:B--234-:R-:W-:Y:S05]  /*0b40*/  BSYNC.RECONVERGENT B0 ;  /* 0x0000000000007941 */ /* 0x01cfea0003800200 */
.L_x_5:
[----:B------:R-:W-:Y:S01]  /*0b50*/  I2FP.F32.U32 R0, UR8 ;  /* 0x0000000800007c45 */ /* 0x000fe20008201000 */
[----:B------:R-:W-:Y:S02]  /*0b60*/  UMOV UR4, 0x40000000 ;  /* 0x4000000000047882 */ /* 0x000fe40000000000 */
[----:B0-----:R-:W-:Y:S02]  /*0b70*/  IMAD.U32 R9, RZ, RZ, UR4 ;  /* 0x00000004ff097e24 */ /* 0x001fe4000f8e00ff */
[----:B------:R-:W-:-:S04]  /*0b80*/  FADD R0, R0, 1 ;  /* 0x3f80000000007421 */ /* 0x000fc80000000000 */
[----:B------:R-:W1:Y:S08]  /*0b90*/  MUFU.RCP R5, R0 ;  /* 0x0000000000057308 */ /* 0x000e700000001000 */
[----:B------:R-:W0:Y:S01]  /*0ba0*/  FCHK P0, R9, R0 ;  /* 0x0000000009007302 */ /* 0x000e220000000000 */
[----:B-1----:R-:W-:-:S04]  /*0bb0*/  FFMA R6, -R0, R5, 1 ;  /* 0x3f80000000067423 */ /* 0x002fc80000000105 */
[----:B------:R-:W-:-:S04]  /*0bc0*/  FFMA R5, R5, R6, R5 ;  /* 0x0000000605057223 */ /* 0x000fc80000000005 */
[----:B------:R-:W-:-:S04]  /*0bd0*/  FFMA R6, R5, 2, RZ ;  /* 0x4000000005067823 */ /* 0x000fc800000000ff */
[----:B------:R-:W-:-:S04]  /*0be0*/  FFMA R7, -R0, R6, 2 ;  /* 0x4000000000077423 */ /* 0x000fc80000000106 */
[----:B------:R-:W-:Y:S01]  /*0bf0*/  FFMA R5, R5, R7, R6 ;  /* 0x0000000705057223 */ /* 0x000fe20000000006 */
[----:B0-----:R-:W-:Y:S06]  /*0c00*/  @!P0 BRA `(.L_x_12) ;  /* 0x00000000000c8947 */ /* 0x001fec0003800000 */
[----:B------:R-:W-:-:S07]  /*0c10*/  MOV R6, 0xc30 ;  /* 0x00000c3000067802 */ /* 0x000fce0000000f00 */
[----:B------:R-:W-:Y:S05]  /*0c20*/  CALL.REL.NOINC `($__internal_2_$__cuda_sm3x_div_rn_noftz_f32_slowpath) ;  /* 0x0000001c001c7944 */ /* 0x000fea0003c00000 */
[----:B------:R-:W-:-:S07]  /*0c30*/  IMAD.MOV.U32 R5, RZ, RZ, R9 ;  /* 0x000000ffff057224 */ /* 0x000fce00078e0009 */
.L_x_12:
[----:B------:R-:W0:Y:S01]  /*0c40*/  LDCU UR4, c[0x0][0x394] ;  /* 0x00007280ff0477ac */ /* 0x000e220008000800 */
[----:B------:R-:W-:Y:S01]  /*0c50*/  F2F.F64.F32 R16, R5 ;  /* 0x0000000500107310 */ /* 0x000fe20000201800 */
[----:B------:R-:W-:Y:S01]  /*0c60*/  UMOV UR10, 0x9999999a ;  /* 0x9999999a000a7882 */ /* 0x000fe20000000000 */
[----:B------:R-:W-:Y:S01]  /*0c70*/  UMOV UR11, 0x3fb99999 ;  /* 0x3fb99999000b7882 */ /* 0x000fe20000000000 */
[----:B------:R-:W-:-:S05]  /*0c80*/  UISETP.NE.AND UP0, UPT, UR5, URZ, UPT ;  /* 0x000000ff0500728c */ /* 0x000fca000bf05270 */
[----:B0-----:R-:W0:Y:S01]  /*0c90*/  I2F.F64.U32 R14, UR4 ;  /* 0x00000004000e7d12 */ /* 0x001e220008201800 */
[----:B------:R-:W-:-:S09]  /*0ca0*/  UIADD3 UR4, UPT, UPT, UR4, 0x1, URZ ;  /* 0x0000000104047890 */ /* 0x000fd2000fffe0ff */
[----:B------:R-:W1:Y:S01]  /*0cb0*/  I2F.F64.U32 R18, UR4 ;  /* 0x0000000400127d12 */ /* 0x000e620008201800 */
[C---:B0-----:R-:W-:Y:S02]  /*0cc0*/  DMUL R20, R14.reuse, -UR10 ;  /* 0x8000000a0e147c28 */ /* 0x041fe40008000000 */
[----:B------:R-:W-:-:S05]  /*0cd0*/  DMUL R14, R14, UR10 ;  /* 0x0000000a0e0e7c28 */ /* 0x000fca0008000000 */
[----:B------:R0:W2:Y:S08]  /*0ce0*/  F2F.F32.F64 R6, R20 ;  /* 0x0000001400067310 */ /* 0x0000b00000301000 */
[----:B------:R0:W3:Y:S01]  /*0cf0*/  F2F.F32.F64 R7, R14 ;  /* 0x0000000e00077310 */ /* 0x0000e20000301000 */
[----:B-1----:R-:W-:Y:S05]  /*0d00*/  BRA.U UP0, `(.L_x_13) ;  /* 0x0000000900a87547 */ /* 0x002fea000b800000 */
[----:B------:R-:W1:Y:S01]  /*0d10*/  LDCU UR4, c[0x0][0x38c] ;  /* 0x00007180ff0477ac */ /* 0x000e620008000800 */
[----:B------:R-:W-:Y:S02]  /*0d20*/  CS2R R8, SRZ ;  /* 0x0000000000087805 */ /* 0x000fe4000001ff00 */
[----:B0-----:R-:W-:Y:S01]  /*0d30*/  PRMT R14, RZ, 0x7610, R14 ;  /* 0x00007610ff0e7816 */ /* 0x001fe2000000000e */
[----:B------:R-:W-:Y:S01]  /*0d40*/  IMAD.MOV.U32 R10, RZ, RZ, R3 ;  /* 0x000000ffff0a7224 */ /* 0x000fe200078e0003 */
[----:B------:R-:W-:Y:S01]  /*0d50*/  MOV R37, RZ ;  /* 0x000000ff00257202 */ /* 0x000fe20000000f00 */
[----:B------:R-:W-:Y:S01]  /*0d60*/  IMAD.MOV.U32 R15, RZ, RZ, RZ ;  /* 0x000000ffff0f7224 */ /* 0x000fe200078e00ff */
[----:B------:R-:W-:Y:S02]  /*0d70*/  CS2R R20, SRZ ;  /* 0x0000000000147805 */ /* 0x000fe4000001ff00 */
[----:B-1----:R-:W-:-:S07]  /*0d80*/  VIMNMX.U32 R11, PT, PT, R11, UR4, PT ;  /* 0x000000040b0b7c48 */ /* 0x002fce000bfe0000 */
.L_x_26:
[----:B------:R-:W0:Y:S01]  /*0d90*/  LDC.64 R22, c[0x0][0x380] ;  /* 0x0000e000ff167b82 */ /* 0x000e220000000a00 */
[----:B------:R-:W-:-:S04]  /*0da0*/  IMAD R12, R10, UR9, R2 ;  /* 0x000000090a0c7c24 */ /* 0x000fc8000f8e0202 */
[----:B0-----:R-:W-:-:S06]  /*0db0*/  IMAD.WIDE R22, R12, 0x4, R22 ;  /* 0x000000040c167825 */ /* 0x001fcc00078e0216 */
[----:B------:R-:W4:Y:S01]  /*0dc0*/  LDG.E.CONSTANT R22, desc[UR6][R22.64] ;  /* 0x0000000616167981 */ /* 0x000f22000c1e9900 */
[----:B------:R-:W-:Y:S01]  /*0dd0*/  ISETP.NE.AND P0, PT, R10, R3, PT ;  /* 0x000000030a00720c */ /* 0x000fe20003f05270 */
[----:B------:R-:W-:Y:S01]  /*0de0*/  BSSY.RECONVERGENT B0, `(.L_x_14) ;  /* 0x000002e000007945 */ /* 0x000fe20003800200 */
[----:B------:R-:W-:Y:S02]  /*0df0*/  IMAD.MOV.U32 R13, RZ, RZ, RZ ;  /* 0x000000ffff0d7224 */ /* 0x000fe400078e00ff */
[----:B------:R-:W-:Y:S01]  /*0e00*/  IMAD.MOV.U32 R32, RZ, RZ, RZ ;  /* 0x000000ffff207224 */ /* 0x000fe200078e00ff */
[----:B----4-:R-:W-:Y:S01]  /*0e10*/  MOV R33, R22 ;  /* 0x0000001600217202 */ /* 0x010fe20000000f00 */
[----:B------:R-:W-:-:S07]  /*0e20*/  IMAD.MOV.U32 R34, RZ, RZ, R22 ;  /* 0x000000ffff227224 */ /* 0x000fce00078e0016 */
[----:B------:R-:W-:Y:S05]  /*0e30*/  @!P0 BRA `(.L_x_15) ;  /* 0x0000000000a08947 */ /* 0x000fea0003800000 */
[----:B------:R-:W-:-:S13]  /*0e40*/  ISETP.GE.AND P0, PT, R10, R11, PT ;  /* 0x0000000b0a00720c */ /* 0x000fda0003f06270 */
[----:B------:R-:W-:Y:S05]  /*0e50*/  @P0 BRA `(.L_x_16) ;  /* 0x00000000006c0947 */ /* 0x000fea0003800000 */
[----:B------:R-:W-:Y:S01]  /*0e60*/  FSETP.NE.AND P0, PT, |R22|, +INF , PT ;  /* 0x7f8000001600780b */ /* 0x000fe20003f05200 */
[----:B------:R-:W-:Y:S01]  /*0e70*/  IMAD.MOV.U32 R32, RZ, RZ, R20 ;  /* 0x000000ffff207224 */ /* 0x000fe200078e0014 */
[----:B------:R-:W-:Y:S01]  /*0e80*/  MOV R34, R15 ;  /* 0x0000000f00227202 */ /* 0x000fe20000000f00 */
[----:B------:R-:W-:-:S10]  /*0e90*/  IMAD.MOV.U32 R33, RZ, RZ, R15 ;  /* 0x000000ffff217224 */ /* 0x000fd400078e000f */
[----:B------:R-:W-:Y:S05]  /*0ea0*/  @!P0 BRA `(.L_x_15) ;  /* 0x0000000000848947 */ /* 0x000fea0003800000 */
[----:B------:R-:W-:Y:S01]  /*0eb0*/  IADD3 R0, PT, PT, R10, 0x1, -R3 ;  /* 0x000000010a007810 */ /* 0x000fe20007ffe803 */
[----:B------:R-:W-:Y:S03]  /*0ec0*/  BSSY.RECONVERGENT B1, `(.L_x_17) ;  /* 0x000000d000017945 */ /* 0x000fe60003800200 */
[----:B------:R-:W-:-:S05]  /*0ed0*/  I2FP.F32.S32 R8, R0 ;  /* 0x0000000000087245 */ /* 0x000fca0000201400 */
[----:B------:R-:W-:-:S05]  /*0ee0*/  VIADD R0, R8, 0x1800000 ;  /* 0x0180000008007836 */ /* 0x000fca0000000000 */
[----:B------:R-:W-:-:S04]  /*0ef0*/  LOP3.LUT R0, R0, 0x7f800000, RZ, 0xc0, !PT ;  /* 0x7f80000000007812 */ /* 0x000fc800078ec0ff */
[----:B------:R-:W-:-:S13]  /*0f00*/  ISETP.GT.U32.AND P0, PT, R0, 0x1ffffff, PT ;  /* 0x01ffffff0000780c */ /* 0x000fda0003f04070 */
[----:B------:R-:W-:Y:S05]  /*0f10*/  @P0 BRA `(.L_x_18) ;  /* 0x00000000000c0947 */ /* 0x000fea0003800000 */
[----:B------:R-:W-:-:S07]  /*0f20*/  MOV R24, 0xf40 ;  /* 0x00000f4000187802 */ /* 0x000fce0000000f00 */
[----:B--23--:R-:W-:Y:S05]  /*0f30*/  CALL.REL.NOINC `($__internal_1_$__cuda_sm20_rcp_rn_f32_slowpath) ;  /* 0x0000001400847944 */ /* 0x00cfea0003c00000 */
[----:B------:R-:W-:Y:S05]  /*0f40*/  BRA `(.L_x_19) ;  /* 0x0000000000107947 */ /* 0x000fea0003800000 */
.L_x_18:
[----:B------:R-:W0:Y:S02]  /*0f50*/  MUFU.RCP R21, R8 ;  /* 0x0000000800157308 */ /* 0x000e240000001000 */
[----:B0-----:R-:W-:-:S04]  /*0f60*/  FFMA R0, R8, R21, -1 ;  /* 0xbf80000008007423 */ /* 0x001fc80000000015 */
[----:B------:R-:W-:-:S04]  /*0f70*/  FADD.FTZ R0, -R0, -RZ ;  /* 0x800000ff00007221 */ /* 0x000fc80000010100 */
[----:B------:R-:W-:-:S07]  /*0f80*/  FFMA R21, R21, R0, R21 ;  /* 0x0000000015157223 */ /* 0x000fce0000000015 */
.L_x_19:
[----:B------:R-:W-:Y:S05]  /*0f90*/  BSYNC.RECONVERGENT B1 ;  /* 0x0000000000017941 */ /* 0x000fea0003800200 */
.L_x_17:
[----:B------:R-:W-:-:S04]  /*0fa0*/  FADD R23, R22, -R15 ;  /* 0x8000000f16177221 */ /* 0x000fc80000000000 */
[----:B------:R-:W-:-:S04]  /*0fb0*/  FFMA R20, R23, R21, -R20 ;  /* 0x0000001517147223 */ /* 0x000fc80000000814 */
[----:B------:R-:W-:-:S04]  /*0fc0*/  FADD R34, R20, R15 ;  /* 0x0000000f14227221 */ /* 0x000fc80000000000 */
[----:B------:R-:W-:Y:S01]  /*0fd0*/  FADD R15, R34, -R15 ;  /* 0x8000000f220f7221 */ /* 0x000fe20000000000 */
[----:B------:R-:W-:-:S03]  /*0fe0*/  IMAD.MOV.U32 R33, RZ, RZ, R34 ;  /* 0x000000ffff217224 */ /* 0x000fc600078e0022 */
[----:B------:R-:W-:Y:S01]  /*0ff0*/  FADD R32, -R20, R15 ;  /* 0x0000000f14207221 */ /* 0x000fe20000000100 */
[----:B------:R-:W-:Y:S06]  /*1000*/  BRA `(.L_x_15) ;  /* 0x00000000002c7947 */ /* 0x000fec0003800000 */
.L_x_16:
[----:B------:R-:W-:Y:S01]  /*1010*/  FSETP.NE.AND P0, PT, |R22|, +INF , PT ;  /* 0x7f8000001600780b */ /* 0x000fe20003f05200 */
[----:B------:R-:W-:Y:S02]  /*1020*/  IMAD.MOV.U32 R34, RZ, RZ, R21 ;  /* 0x000000ffff227224 */ /* 0x000fe400078e0015 */
[----:B------:R-:W-:Y:S02]  /*1030*/  IMAD.MOV.U32 R32, RZ, RZ, R20 ;  /* 0x000000ffff207224 */ /* 0x000fe400078e0014 */
[----:B------:R-:W-:-:S08]  /*1040*/  IMAD.MOV.U32 R33, RZ, RZ, R15 ;  /* 0x000000ffff217224 */ /* 0x000fd000078e000f */
[----:B------:R-:W-:-:S04]  /*1050*/  @P0 FADD R0, R22, -R21 ;  /* 0x8000001516000221 */ /* 0x000fc80000000000 */
[----:B------:R-:W-:-:S04]  /*1060*/  @P0 FFMA R13, R0, R5, RZ ;  /* 0x00000005000d0223 */ /* 0x000fc800000000ff */
[----:B------:R-:W-:Y:S01]  /*1070*/  @P0 FADD R0, R13, -R8 ;  /* 0x800000080d000221 */ /* 0x000fe20000000000 */
[----:B------:R-:W-:-:S03]  /*1080*/  MOV R13, R8 ;  /* 0x00000008000d7202 */ /* 0x000fc60000000f00 */
[----:B------:R-:W-:-:S04]  /*1090*/  @P0 FADD R34, R0, R21 ;  /* 0x0000001500220221 */ /* 0x000fc80000000000 */
[----:B------:R-:W-:-:S04]  /*10a0*/  @P0 FADD R21, R34, -R21 ;  /* 0x8000001522150221 */ /* 0x000fc80000000000 */
[----:B------:R-:W-:-:S07]  /*10b0*/  @P0 FADD R13, -R0, R21 ;  /* 0x00000015000d0221 */ /* 0x000fce0000000100 */
.L_x_15:
[----:B------:R-:W-:Y:S05]  /*10c0*/  BSYNC.RECONVERGENT B0 ;  /* 0x0000000000007941 */ /* 0x000fea0003800200 */
.L_x_14:
[----:B------:R-:W-:Y:S01]  /*10d0*/  ISETP.GE.AND P0, PT, R10, R4, PT ;  /* 0x000000040a00720c */ /* 0x000fe20003f06270 */
[----:B------:R-:W-:-:S12]  /*10e0*/  BSSY.RECONVERGENT B0, `(.L_x_20) ;  /* 0x0000064000007945 */ /* 0x000fd80003800200 */
[----:B------:R-:W-:Y:S05]  /*10f0*/  @!P0 BRA `(.L_x_21) ;  /* 0x0000000400888947 */ /* 0x000fea0003800000 */
[----:B------:R-:W0:Y:S01]  /*1100*/  LDCU.U8 UR4, c[0x0][0x399] ;  /* 0x00007320ff0477ac */ /* 0x000e220008000000 */
[C---:B------:R-:W-:Y:S01]  /*1110*/  ISETP.GT.AND P0, PT, R10.reuse, RZ, PT ;  /* 0x000000ff0a00720c */ /* 0x040fe20003f04270 */
[----:B------:R-:W1:Y:S01]  /*1120*/  LDC.64 R20, c[0x0][0x380] ;  /* 0x0000e000ff147b82 */ /* 0x000e620000000a00 */
[----:B------:R-:W-:Y:S02]  /*1130*/  VIADD R15, R10, 0xffffffff ;  /* 0xffffffff0a0f7836 */ /* 0x000fe40000000000 */
[----:B0-----:R-:W-:-:S13]  /*1140*/  ISETP.NE.AND P0, PT, RZ, UR4, P0 ;  /* 0x00000004ff007c0c */ /* 0x001fda0008705270 */
[----:B------:R-:W-:-:S05]  /*1150*/  @!P0 IADD3 R15, PT, PT, R10, RZ, RZ ;  /* 0x000000ff0a0f8210 */ /* 0x000fca0007ffe0ff */
[----:B------:R-:W-:-:S04]  /*1160*/  IMAD R15, R15, UR9, R2 ;  /* 0x000000090f0f7c24 */ /* 0x000fc8000f8e0202 */
[----:B-1----:R-:W-:-:S05]  /*1170*/  IMAD.WIDE R20, R15, 0x4, R20 ;  /* 0x000000040f147825 */ /* 0x002fca00078e0214 */
[----:B------:R-:W4:Y:S01]  /*1180*/  LDG.E.CONSTANT R35, desc[UR6][R20.64] ;  /* 0x0000000614237981 */ /* 0x000f22000c1e9900 */
[----:B------:R-:W0:Y:S01]  /*1190*/  F2F.F64.F32 R24, R34 ;  /* 0x0000002200187310 */ /* 0x000e220000201800 */
[----:B------:R-:W-:Y:S01]  /*11a0*/  LOP3.LUT P1, RZ, R14, 0xff, RZ, 0xc0, !PT ;  /* 0x000000ff0eff7812 */ /* 0x000fe2000782c0ff */
[----:B------:R-:W-:Y:S01]  /*11b0*/  BSSY.RECONVERGENT B1, `(.L_x_22) ;  /* 0x000004a000017945 */ /* 0x000fe20003800200 */
[----:B------:R-:W-:Y:S02]  /*11c0*/  IMAD.MOV.U32 R0, RZ, RZ, RZ ;  /* 0x000000ffff007224 */ /* 0x000fe400078e00ff */
[----:B------:R-:W-:Y:S02]  /*11d0*/  FSEL R36, R34, R9, !P1 ;  /* 0x0000000922247208 */ /* 0x000fe40004800000 */
[----:B------:R-:W-:Y:S02]  /*11e0*/  FSEL R37, R37, RZ, P1 ;  /* 0x000000ff25257208 */ /* 0x000fe40000800000 */
[----:B------:R-:W1:Y:S01]  /*11f0*/  F2F.F64.F32 R8, R36 ;  /* 0x0000002400087310 */ /* 0x000e620000201800 */
[----:B0-----:R-:W-:-:S06]  /*1200*/  DSETP.NE.AND P0, PT, |R24|, +INF , PT ;  /* 0x7ff000001800742a */ /* 0x001fcc0003f05200 */
[----:B------:R-:W-:-:S13]  /*1210*/  FSETP.EQU.OR P0, PT, R5, +INF , !P0 ;  /* 0x7f8000000500780b */ /* 0x000fda000470a400 */
[----:B-1----:R-:W-:Y:S01]  /*1220*/  DSETP.EQU.OR P0, PT, |R8|, +INF , P0 ;  /* 0x7ff000000800742a */ /* 0x002fe2000070a600 */
[----:B----4-:R-:W0:Y:S05]  /*1230*/  F2F.F64.F32 R22, R35 ;  /* 0x0000002300167310 */ /* 0x010e2a0000201800 */
[----:B0-----:R-:W-:-:S14]  /*1240*/  DSETP.EQU.OR P0, PT, |R22|, +INF , P0 ;  /* 0x7ff000001600742a */ /* 0x001fdc000070a600 */
[----:B------:R-:W-:Y:S05]  /*1250*/  @P0 BRA `(.L_x_23) ;  /* 0x0000000000fc0947 */ /* 0x000fea0003800000 */
[----:B------:R-:W-:Y:S01]  /*1260*/  DADD R20, -R8, R22 ;  /* 0x0000000008147229 */ /* 0x000fe20000000116 */
[----:B------:R-:W-:Y:S01]  /*1270*/  UMOV UR10, 0x9999999a ;  /* 0x9999999a000a7882 */ /* 0x000fe20000000000 */
[----:B------:R-:W-:Y:S01]  /*1280*/  UMOV UR11, 0x3fb99999 ;  /* 0x3fb99999000b7882 */ /* 0x000fe20000000000 */
[C---:B------:R-:W-:Y:S01]  /*1290*/  DMUL R24, R16.reuse, R24 ;  /* 0x0000001810187228 */ /* 0x040fe20000000000 */
[----:B--2---:R-:W-:Y:S01]  /*12a0*/  IMAD.MOV.U32 R0, RZ, RZ, R6 ;  /* 0x000000ffff007224 */ /* 0x004fe200078e0006 */
[----:B------:R-:W-:-:S03]  /*12b0*/  DADD R14, -R16, 1 ;  /* 0x3ff00000100e7429 */ /* 0x000fc60000000100 */
[----:B------:R-:W-:-:S05]  /*12c0*/  DMUL R20, R16, R20 ;  /* 0x0000001410147228 */ /* 0x000fca0000000000 */
[----:B------:R-:W-:-:S03]  /*12d0*/  DFMA R14, R8, R14, R24 ;  /* 0x0000000e080e722b */ /* 0x000fc60000000018 */
[----:B------:R-:W-:-:S05]  /*12e0*/  DMUL R20, R20, UR10 ;  /* 0x0000000a14147c28 */ /* 0x000fca0008000000 */
[----:B------:R-:W-:-:S03]  /*12f0*/  DADD R22, R22, -R14 ;  /* 0x0000000016167229 */ /* 0x000fc6000000080e */
[----:B------:R-:W-:-:S06]  /*1300*/  DSETP.GTU.AND P0, PT, |R20|, 2.2250738585072013831e-308, PT ;  /* 0x001000001400742a */ /* 0x000fcc0003f0c200 */
[----:B------:R-:W-:-:S14]  /*1310*/  DSETP.EQU.OR P0, PT, |R20|, +INF , !P0 ;  /* 0x7ff000001400742a */ /* 0x000fdc000470a600 */
[----:B------:R-:W-:Y:S05]  /*1320*/  @P0 BRA `(.L_x_23) ;  /* 0x0000000000c80947 */ /* 0x000fea0003800000 */
[----:B------:R-:W0:Y:S01]  /*1330*/  MUFU.RCP64H R9, R21 ;  /* 0x0000001500097308 */ /* 0x000e220000001800 */
[----:B------:R-:W-:Y:S01]  /*1340*/  IMAD.MOV.U32 R8, RZ, RZ, 0x1 ;  /* 0x00000001ff087424 */ /* 0x000fe200078e00ff */
[----:B------:R-:W-:Y:S01]  /*1350*/  FSETP.GEU.AND P1, PT, |R23|, 6.5827683646048100446e-37, PT ;  /* 0x036000001700780b */ /* 0x000fe20003f2e200 */
[----:B------:R-:W-:Y:S04]  /*1360*/  BSSY.RECONVERGENT B2, `(.L_x_24) ;  /* 0x0000014000027945 */ /* 0x000fe80003800200 */
[----:B0-----:R-:W-:-:S08]  /*1370*/  DFMA R14, -R20, R8, 1 ;  /* 0x3ff00000140e742b */ /* 0x001fd00000000108 */
[----:B------:R-:W-:-:S08]  /*1380*/  DFMA R14, R14, R14, R14 ;  /* 0x0000000e0e0e722b */ /* 0x000fd0000000000e */
[----:B------:R-:W-:-:S08]  /*1390*/  DFMA R14, R8, R14, R8 ;  /* 0x0000000e080e722b */ /* 0x000fd00000000008 */
[----:B------:R-:W-:-:S08]  /*13a0*/  DFMA R24, -R20, R14, 1 ;  /* 0x3ff000001418742b */ /* 0x000fd0000000010e */
[----:B------:R-:W-:-:S08]  /*13b0*/  DFMA R24, R14, R24, R14 ;  /* 0x000000180e18722b */ /* 0x000fd0000000000e */
[----:B------:R-:W-:-:S08]  /*13c0*/  DMUL R8, R22, R24 ;  /* 0x0000001816087228 */ /* 0x000fd00000000000 */
[----:B------:R-:W-:-:S08]  /*13d0*/  DFMA R14, -R20, R8, R22 ;  /* 0x00000008140e722b */ /* 0x000fd00000000116 */
[----:B------:R-:W-:-:S10]  /*13e0*/  DFMA R8, R24, R14, R8 ;  /* 0x0000000e1808722b */ /* 0x000fd40000000008 */
[----:B------:R-:W-:-:S05]  /*13f0*/  FFMA R0, RZ, R21, R9 ;  /* 0x00000015ff007223 */ /* 0x000fca0000000009 */
[----:B------:R-:W-:-:S13]  /*1400*/  FSETP.GT.AND P0, PT, |R0|, 1.469367938527859385e-39, PT ;  /* 0x001000000000780b */ /* 0x000fda0003f04200 */
[----:B------:R-:W-:Y:S05]  /*1410*/  @P0 BRA P1, `(.L_x_25) ;  /* 0x0000000000200947 */ /* 0x000fea0000800000 */
[----:B------:R-:W-:Y:S01]  /*1420*/  MOV R28, R22 ;  /* 0x00000016001c7202 */ /* 0x000fe20000000f00 */
[----:B------:R-:W-:Y:S01]  /*1430*/  IMAD.MOV.U32 R29, RZ, RZ, R23 ;  /* 0x000000ffff1d7224 */ /* 0x000fe200078e0017 */
[----:B------:R-:W-:Y:S01]  /*1440*/  MOV R0, 0x1480 ;  /* 0x0000148000007802 */ /* 0x000fe20000000f00 */
[----:B------:R-:W-:Y:S02]  /*1450*/  IMAD.MOV.U32 R26, RZ, RZ, R20 ;  /* 0x000000ffff1a7224 */ /* 0x000fe400078e0014 */
[----:B------:R-:W-:-:S07]  /*1460*/  IMAD.MOV.U32 R27, RZ, RZ, R21 ;  /* 0x000000ffff1b7224 */ /* 0x000fce00078e0015 */
[----:B---3--:R-:W-:Y:S05]  /*1470*/  CALL.REL.NOINC `($__internal_0_$__cuda_sm20_div_rn_f64_full) ;  /* 0x0000000800c87944 */ /* 0x008fea0003c00000 */
[----:B------:R-:W-:Y:S01]  /*1480*/  MOV R8, R40 ;  /* 0x0000002800087202 */ /* 0x000fe20000000f00 */
[----:B------:R-:W-:-:S07]  /*1490*/  IMAD.MOV.U32 R9, RZ, RZ, R41 ;  /* 0x000000ffff097224 */ /* 0x000fce00078e0029 */
.L_x_25:
[----:B------:R-:W-:Y:S05]  /*14a0*/  BSYNC.RECONVERGENT B2 ;  /* 0x0000000000027941 */ /* 0x000fea0003800200 */
.L_x_24:
[----:B------:R-:W-:Y:S01]  /*14b0*/  DSETP.GTU.AND P0, PT, R8, -R18, PT ;  /* 0x800000120800722a */ /* 0x000fe20003f0c000 */
[----:B------:R-:W-:-:S13]  /*14c0*/  IMAD.MOV.U32 R0, RZ, RZ, R6 ;  /* 0x000000ffff007224 */ /* 0x000fda00078e0006 */
[----:B------:R-:W-:Y:S05]  /*14d0*/  @!P0 BRA `(.L_x_23) ;  /* 0x00000000005c8947 */ /* 0x000fea0003800000 */
[----:B------:R-:W-:Y:S01]  /*14e0*/  DSETP.GE.AND P0, PT, R8, R18, PT ;  /* 0x000000120800722a */ /* 0x000fe20003f06000 */
[----:B---3--:R-:W-:-:S13]  /*14f0*/  IMAD.MOV.U32 R0, RZ, RZ, R7 ;  /* 0x000000ffff007224 */ /* 0x008fda00078e0007 */
[----:B------:R-:W-:Y:S05]  /*1500*/  @P0 BRA `(.L_x_23) ;  /* 0x0000000000500947 */ /* 0x000fea0003800000 */
[----:B------:R-:W0:Y:S01]  /*1510*/  F2I.F64.FLOOR R8, R8 ;  /* 0x0000000800087311 */ /* 0x000e220000305100 */
[----:B------:R-:W-:Y:S01]  /*1520*/  UIADD3 UR4, UPT, UPT, -UR12, URZ, URZ ;  /* 0x000000ff0c047290 */ /* 0x000fe2000fffe1ff */
[----:B------:R-:W-:Y:S01]  /*1530*/  UMOV UR10, 0x9999999a ;  /* 0x9999999a000a7882 */ /* 0x000fe20000000000 */
[----:B------:R-:W-:-:S04]  /*1540*/  UMOV UR11, 0x3fb99999 ;  /* 0x3fb99999000b7882 */ /* 0x000fc80000000000 */
[----:B------:R-:W-:Y:S01]  /*1550*/  IMAD.U32 R26, RZ, RZ, UR4 ;  /* 0x00000004ff1a7e24 */ /* 0x000fe2000f8e00ff */
[C---:B0-----:R-:W-:Y:S02]  /*1560*/  IADD3 R0, PT, PT, R8.reuse, 0x1, RZ ;  /* 0x0000000108007810 */ /* 0x041fe40007ffe0ff */
[----:B------:R-:W-:Y:S02]  /*1570*/  ISETP.GE.AND P0, PT, R8, UR4, PT ;  /* 0x0000000408007c0c */ /* 0x000fe4000bf06270 */
[----:B------:R-:W-:Y:S02]  /*1580*/  ISETP.GE.AND P1, PT, R0, UR4, PT ;  /* 0x0000000400007c0c */ /* 0x000fe4000bf26270 */
[----:B------:R-:W-:-:S04]  /*1590*/  VIMNMX R15, PT, PT, R8, UR12, PT ;  /* 0x0000000c080f7c48 */ /* 0x000fc8000bfe0100 */
[----:B------:R-:W-:-:S04]  /*15a0*/  SEL R27, R26, R15, !P0 ;  /* 0x0000000f1a1b7207 */ /* 0x000fc80004000000 */
[----:B------:R-:W0:Y:S03]  /*15b0*/  I2F.F64 R24, R27 ;  /* 0x0000001b00187312 */ /* 0x000e260000201c00 */
[----:B------:R-:W-:-:S05]  /*15c0*/  @P1 VIMNMX R26, PT, PT, R0, UR12, PT ;  /* 0x0000000c001a1c48 */ /* 0x000fca000bfe0100 */
[----:B------:R-:W1:Y:S01]  /*15d0*/  I2F.F64 R14, R26 ;  /* 0x0000001a000e7312 */ /* 0x000e620000201c00 */
[C-C-:B0-----:R-:W-:Y:S02]  /*15e0*/  DFMA R8, -R20.reuse, R24, R22.reuse ;  /* 0x000000181408722b */ /* 0x141fe40000000116 */
[----:B-1----:R-:W-:-:S08]  /*15f0*/  DFMA R14, -R20, R14, R22 ;  /* 0x0000000e140e722b */ /* 0x002fd00000000116 */
[----:B------:R-:W-:-:S06]  /*1600*/  DSETP.GEU.AND P0, PT, |R14|, |R8|, PT ;  /* 0x400000080e00722a */ /* 0x000fcc0003f0e200 */
[----:B------:R-:W-:-:S04]  /*1610*/  SEL R14, R26, R27, !P0 ;  /* 0x0000001b1a0e7207 */ /* 0x000fc80004000000 */
[----:B------:R-:W0:Y:S02]  /*1620*/  I2F.F64 R8, R14 ;  /* 0x0000000e00087312 */ /* 0x000e240000201c00 */
[----:B0-----:R-:W-:-:S06]  /*1630*/  DMUL R8, R8, UR10 ;  /* 0x0000000a08087c28 */ /* 0x001fcc0008000000 */
[----:B------:R0:W1:Y:S05]  /*1640*/  F2F.F32.F64 R0, R8 ;  /* 0x0000000800007310 */ /* 0x00006a0000301000 */
.L_x_23:
[----:B------:R-:W-:Y:S05]  /*1650*/  BSYNC.RECONVERGENT B1 ;  /* 0x0000000000017941 */ /* 0x000fea0003800200 */
.L_x_22:
[----:B0-----:R-:W0:Y:S01]  /*1660*/  LDC.64 R8, c[0x0][0x3a8] ;  /* 0x0000ea00ff087b82 */ /* 0x001e220000000a00 */
[----:B------:R-:W-:Y:S01]  /*1670*/  FADD R14, R35, -R36 ;  /* 0x80000024230e7221 */ /* 0x000fe20000000000 */
[----:B------:R-:W-:-:S04]  /*1680*/  FADD R15, -R36, R34 ;  /* 0x00000022240f7221 */ /* 0x000fc80000000100 */
[----:B-1----:R-:W-:Y:S01]  /*1690*/  FFMA R0, R14, R0, R15 ;  /* 0x000000000e007223 */ /* 0x002fe2000000000f */
[----:B------:R-:W-:-:S03]  /*16a0*/  IMAD.MOV.U32 R14, RZ, RZ, 0x1 ;  /* 0x00000001ff0e7424 */ /* 0x000fc600078e00ff */
[----:B------:R-:W-:-:S04]  /*16b0*/  FFMA R0, R0, R5, RZ ;  /* 0x0000000500007223 */ /* 0x000fc800000000ff */
[----:B------:R-:W-:Y:S01]  /*16c0*/  FADD R37, -R37, R0 ;  /* 0x0000000025257221 */ /* 0x000fe20000000100 */
[----:B0-----:R-:W-:-:S04]  /*16d0*/  IMAD.WIDE R20, R12, 0x4, R8 ;  /* 0x000000040c147825 */ /* 0x001fc800078e0208 */
[----:B------:R-:W-:-:S04]  /*16e0*/  FADD R9, R36, R37 ;  /* 0x0000002524097221 */ /* 0x000fc80000000000 */
[----:B------:R-:W-:Y:S01]  /*16f0*/  FADD R36, -R36, R9 ;  /* 0x0000000924247221 */ /* 0x000fe20000000100 */
[----:B------:R0:W-:Y:S03]  /*1700*/  STG.E desc[UR6][R20.64], R9 ;  /* 0x0000000914007986 */ /* 0x0001e6000c101906 */
[----:B------:R-:W-:-:S07]  /*1710*/  FADD R37, -R37, R36 ;  /* 0x0000002425257221 */ /* 0x000fce0000000100 */
.L_x_21:
[----:B------:R-:W-:Y:S05]  /*1720*/  BSYNC.RECONVERGENT B0 ;  /* 0x0000000000007941 */ /* 0x000fea0003800200 */
.L_x_20:
[----:B------:R-:W-:-:S05]  /*1730*/  VIADD R10, R10, 0x1 ;  /* 0x000000010a0a7836 */ /* 0x000fca0000000000 */
[----:B------:R-:W-:-:S13]  /*1740*/  ISETP.NE.AND P0, PT, R10, UR13, PT ;  /* 0x0000000d0a007c0c */ /* 0x000fda000bf05270 */
[----:B------:R-:W-:Y:S05]  /*1750*/  @!P0 EXIT ;  /* 0x000000000000894d */ /* 0x000fea0003800000 */
[----:B------:R-:W-:Y:S01]  /*1760*/  MOV R15, R33 ;  /* 0x00000021000f7202 */ /* 0x000fe20000000f00 */
[----:B0-----:R-:W-:Y:S02]  /*1770*/  IMAD.MOV.U32 R20, RZ, RZ, R32 ;  /* 0x000000ffff147224 */ /* 0x001fe400078e0020 */
[----:B------:R-:W-:Y:S02]  /*1780*/  IMAD.MOV.U32 R21, RZ, RZ, R34 ;  /* 0x000000ffff157224 */ /* 0x000fe400078e0022 */
[----:B------:R-:W-:Y:S01]  /*1790*/  IMAD.MOV.U32 R8, RZ, RZ, R13 ;  /* 0x000000ffff087224 */ /* 0x000fe200078e000d */
[----:B------:R-:W-:Y:S06]  /*17a0*/  BRA `(.L_x_26) ;  /* 0xfffffff400787947 */ /* 0x000fec000383ffff */
.L_x_13:
[----:B------:R-:W1:Y:S01]  /*17b0*/  LDCU.64 UR10, c[0x0][0x388] ;  /* 0x00007100ff0a77ac */ /* 0x000e620008000a00 */
[----:B------:R-:W-:Y:S01]  /*17c0*/  MOV R24, RZ ;  /* 0x000000ff00187202 */ /* 0x000fe20000000f00 */
[----:B------:R-:W-:Y:S01]  /*17d0*/  IMAD.MOV.U32 R32, RZ, RZ, RZ ;  /* 0x000000ffff207224 */ /* 0x000fe200078e00ff */
[----:B------:R-:W-:Y:S02]  /*17e0*/  PRMT R23, RZ, 0x7610, R23 ;  /* 0x00007610ff177816 */ /* 0x000fe40000000017 */
[----:B0-----:R-:W-:Y:S01]  /*17f0*/  CS2R R20, SRZ ;  /* 0x0000000000147805 */ /* 0x001fe2000001ff00 */
[C---:B-1----:R-:W-:Y:S02]  /*1800*/  IMAD R8, R3.reuse, UR10, R8 ;  /* 0x0000000a03087c24 */ /* 0x042fe4000f8e0208 */
[----:B------:R-:W-:Y:S02]  /*1810*/  VIADD R12, R3, -UR11 ;  /* 0x8000000b030c7c36 */ /* 0x000fe40008000000 */
[----:B------:R-:W-:-:S07]  /*1820*/  IMAD.IADD R13, R13, 0x1, R8 ;  /* 0x000000010d0d7824 */ /* 0x000fce00078e0208 */
.L_x_33:
[----:B0-----:R-:W0:Y:S02]  /*1830*/  LDC.64 R8, c[0x0][0x380] ;  /* 0x0000e000ff087b82 */ /* 0x001e240000000a00 */
[----:B0-----:R-:W-:-:S06]  /*1840*/  IMAD.WIDE R10, R13, 0x4, R8 ;  /* 0x000000040d0a7825 */ /* 0x001fcc00078e0208 */
[----:B------:R-:W4:Y:S01]  /*1850*/  LDG.E.CONSTANT R11, desc[UR6][R10.64] ;  /* 0x000000060a0b7981 */ /* 0x000f22000c1e9900 */
[----:B------:R-:W-:Y:S01]  /*1860*/  ISETP.GE.AND P1, PT, R3, R4, PT ;  /* 0x000000040300720c */ /* 0x000fe20003f26270 */
[----:B------:R-:W-:Y:S01]  /*1870*/  BSSY.RECONVERGENT B0, `(.L_x_27) ;  /* 0x000006c000007945 */ /* 0x000fe20003800200 */
[----:B----4-:R-:W-:-:S13]  /*1880*/  FSETP.NE.AND P0, PT, |R11|, +INF , PT ;  /* 0x7f8000000b00780b */ /* 0x010fda0003f05200 */
[----:B------:R-:W-:-:S04]  /*1890*/  @P0 FADD R0, -R20, R11 ;  /* 0x0000000b14000221 */ /* 0x000fc80000000100 */
[----:B------:R-:W-:-:S04]  /*18a0*/  @P0 FFMA R0, R0, R5, RZ ;  /* 0x0000000500000223 */ /* 0x000fc800000000ff */
[----:B------:R-:W-:-:S04]  /*18b0*/  @P0 FADD R15, -R21, R0 ;  /* 0x00000000150f0221 */ /* 0x000fc80000000100 */
[----:B------:R-:W-:-:S04]  /*18c0*/  @P0 FADD R25, R20, R15 ;  /* 0x0000000f14190221 */ /* 0x000fc80000000000 */
[----:B------:R-:W-:Y:S01]  /*18d0*/  @P0 FADD R0, -R20, R25 ;  /* 0x0000001914000221 */ /* 0x000fe20000000100 */
[----:B------:R-:W-:-:S03]  /*18e0*/  @P0 MOV R20, R25 ;  /* 0x0000001900140202 */ /* 0x000fc60000000f00 */
[----:B------:R-:W-:Y:S01]  /*18f0*/  @P0 FADD R21, -R15, R0 ;  /* 0x000000000f150221 */ /* 0x000fe20000000100 */
[----:B------:R-:W-:Y:S06]  /*1900*/  @!P1 BRA `(.L_x_28) ;  /* 0x0000000400889947 */ /* 0x000fec0003800000 */
[----:B------:R-:W0:Y:S01]  /*1910*/  LDCU.U8 UR4, c[0x0][0x399] ;  /* 0x00007320ff0477ac */ /* 0x000e220008000000 */
[C---:B------:R-:W-:Y:S01]  /*1920*/  ISETP.GT.AND P0, PT, R3.reuse, RZ, PT ;  /* 0x000000ff0300720c */ /* 0x040fe20003f04270 */
[----:B------:R-:W-:-:S03]  /*1930*/  VIADD R11, R3, 0xffffffff ;  /* 0xffffffff030b7836 */ /* 0x000fc60000000000 */
[----:B0-----:R-:W-:-:S13]  /*1940*/  ISETP.NE.AND P0, PT, RZ, UR4, P0 ;  /* 0x00000004ff007c0c */ /* 0x001fda0008705270 */
[----:B------:R-:W-:-:S04]  /*1950*/  @!P0 IMAD.MOV R11, RZ, RZ, R3 ;  /* 0x000000ffff0b8224 */ /* 0x000fc800078e0203 */
[----:B------:R-:W-:-:S04]  /*1960*/  IMAD R11, R11, UR15, R2 ;  /* 0x0000000f0b0b7c24 */ /* 0x000fc8000f8e0202 */
[----:B------:R-:W-:-:S05]  /*1970*/  IMAD.WIDE R14, R11, 0x4, R8 ;  /* 0x000000040b0e7825 */ /* 0x000fca00078e0208 */
[----:B------:R-:W4:Y:S01]  /*1980*/  LDG.E.CONSTANT R22, desc[UR6][R14.64] ;  /* 0x000000060e167981 */ /* 0x000f22000c1e9900 */
[----:B------:R-:W0:Y:S01]  /*1990*/  F2F.F64.F32 R10, R20 ;  /* 0x00000014000a7310 */ /* 0x000e220000201800 */
[----:B------:R-:W-:Y:S01]  /*19a0*/  LOP3.LUT P1, RZ, R23, 0xff, RZ, 0xc0, !PT ;  /* 0x000000ff17ff7812 */ /* 0x000fe2000782c0ff */
[----:B------:R-:W-:Y:S01]  /*19b0*/  BSSY.RECONVERGENT B1, `(.L_x_29) ;  /* 0x000004a000017945 */ /* 0x000fe20003800200 */
[----:B------:R-:W-:Y:S02]  /*19c0*/  IMAD.MOV.U32 R0, RZ, RZ, RZ ;  /* 0x000000ffff007224 */ /* 0x000fe400078e00ff */
[----:B------:R-:W-:Y:S02]  /*19d0*/  FSEL R23, R24, RZ, P1 ;  /* 0x000000ff18177208 */ /* 0x000fe40000800000 */
        /* <DEDUP_REMOVED lines=11> */
[----:B--2---:R-:W-:-:S05]  /*1a90*/  MOV R0, R6 ;  /* 0x0000000600007202 */ /* 0x004fca0000000f00 */
[C---:B------:R-:W-:Y:S02]  /*1aa0*/  DMUL R24, R16.reuse, R14 ;  /* 0x0000000e10187228 */ /* 0x040fe40000000000 */
[----:B------:R-:W-:-:S06]  /*1ab0*/  DMUL R14, R16, R10 ;  /* 0x0000000a100e7228 */ /* 0x000fcc0000000000 */
[----:B------:R-:W-:Y:S02]  /*1ac0*/  DMUL R10, R24, UR10 ;  /* 0x0000000a180a7c28 */ /* 0x000fe40008000000 */
[----:B------:R-:W-:-:S06]  /*1ad0*/  DADD R24, -R16, 1 ;  /* 0x3ff0000010187429 */ /* 0x000fcc0000000100 */
[----:B------:R-:W-:Y:S02]  /*1ae0*/  DSETP.GTU.AND P0, PT, |R10|, 2.2250738585072013831e-308, PT ;  /* 0x001000000a00742a */ /* 0x000fe40003f0c200 */
[----:B------:R-:W-:-:S04]  /*1af0*/  DFMA R14, R8, R24, R14 ;  /* 0x00000018080e722b */ /* 0x000fc8000000000e */
[----:B------:R-:W-:-:S04]  /*1b00*/  DSETP.EQU.OR P0, PT, |R10|, +INF , !P0 ;  /* 0x7ff000000a00742a */ /* 0x000fc8000470a600 */
[----:B------:R-:W-:-:S10]  /*1b10*/  DADD R34, R34, -R14 ;  /* 0x0000000022227229 */ /* 0x000fd4000000080e */
        /* <DEDUP_REMOVED lines=16> */
[----:B------:R-:W-:Y:S01]  /*1c20*/  IMAD.MOV.U32 R28, RZ, RZ, R34 ;  /* 0x000000ffff1c7224 */ /* 0x000fe200078e0022 */
[----:B------:R-:W-:Y:S01]  /*1c30*/  MOV R26, R10 ;  /* 0x0000000a001a7202 */ /* 0x000fe20000000f00 */
[----:B------:R-:W-:Y:S01]  /*1c40*/  IMAD.MOV.U32 R29, RZ, RZ, R35 ;  /* 0x000000ffff1d7224 */ /* 0x000fe200078e0023 */
[----:B------:R-:W-:Y:S01]  /*1c50*/  MOV R0, 0x1c80 ;  /* 0x00001c8000007802 */ /* 0x000fe20000000f00 */
[----:B------:R-:W-:-:S07]  /*1c60*/  IMAD.MOV.U32 R27, RZ, RZ, R11 ;  /* 0x000000ffff1b7224 */ /* 0x000fce00078e000b */
[----:B---3--:R-:W-:Y:S05]  /*1c70*/  CALL.REL.NOINC `($__internal_0_$__cuda_sm20_div_rn_f64_full) ;  /* 0x0000000000c87944 */ /* 0x008fea0003c00000 */
[----:B------:R-:W-:Y:S02]  /*1c80*/  IMAD.MOV.U32 R8, RZ, RZ, R40 ;  /* 0x000000ffff087224 */ /* 0x000fe400078e0028 */
[----:B------:R-:W-:-:S07]  /*1c90*/  IMAD.MOV.U32 R9, RZ, RZ, R41 ;  /* 0x000000ffff097224 */ /* 0x000fce00078e0029 */
.L_x_32:
[----:B------:R-:W-:Y:S05]  /*1ca0*/  BSYNC.RECONVERGENT B2 ;  /* 0x0000000000027941 */ /* 0x000fea0003800200 */
.L_x_31:
[----:B------:R-:W-:Y:S01]  /*1cb0*/  DSETP.GTU.AND P0, PT, R8, -R18, PT ;  /* 0x800000120800722a */ /* 0x000fe20003f0c000 */
[----:B------:R-:W-:-:S13]  /*1cc0*/  MOV R0, R6 ;  /* 0x0000000600007202 */ /* 0x000fda0000000f00 */
        /* <DEDUP_REMOVED lines=8> */
[----:B------:R-:W-:Y:S02]  /*1d50*/  IMAD.U32 R27, RZ, RZ, UR4 ;  /* 0x00000004ff1b7e24 */ /* 0x000fe4000f8e00ff */
[C---:B0-----:R-:W-:Y:S01]  /*1d60*/  VIADD R0, R8.reuse, 0x1 ;  /* 0x0000000108007836 */ /* 0x041fe20000000000 */
[C---:B------:R-:W-:Y:S02]  /*1d70*/  ISETP.GE.AND P0, PT, R8.reuse, UR4, PT ;  /* 0x0000000408007c0c */ /* 0x040fe4000bf06270 */
[----:B------:R-:W-:Y:S02]  /*1d80*/  VIMNMX R14, PT, PT, R8, UR14, PT ;  /* 0x0000000e080e7c48 */ /* 0x000fe4000bfe0100 */
[----:B------:R-:W-:Y:S02]  /*1d90*/  ISETP.GE.AND P1, PT, R0, UR4, PT ;  /* 0x0000000400007c0c */ /* 0x000fe4000bf26270 */
[----:B------:R-:W-:-:S04]  /*1da0*/  SEL R26, R27, R14, !P0 ;  /* 0x0000000e1b1a7207 */ /* 0x000fc80004000000 */
[----:B------:R-:W0:Y:S07]  /*1db0*/  I2F.F64 R14, R26 ;  /* 0x0000001a000e7312 */ /* 0x000e2e0000201c00 */
[----:B------:R-:W-:-:S04]  /*1dc0*/  @P1 VIMNMX R27, PT, PT, R0, UR14, PT ;  /* 0x0000000e001b1c48 */ /* 0x000fc8000bfe0100 */
        /* <DEDUP_REMOVED lines=8> */
.L_x_30:
[----:B------:R-:W-:Y:S05]  /*1e50*/  BSYNC.RECONVERGENT B1 ;  /* 0x0000000000017941 */ /* 0x000fea0003800200 */
.L_x_29:
[----:B0-----:R-:W0:Y:S01]  /*1e60*/  LDC.64 R8, c[0x0][0x3a8] ;  /* 0x0000ea00ff087b82 */ /* 0x001e220000000a00 */
[--C-:B------:R-:W-:Y:S01]  /*1e70*/  FADD R22, R22, -R23.reuse ;  /* 0x8000001716167221 */ /* 0x100fe20000000000 */
[----:B------:R-:W-:-:S04]  /*1e80*/  FADD R11, R20, -R23 ;  /* 0x80000017140b7221 */ /* 0x000fc80000000000 */
[----:B-1----:R-:W-:-:S04]  /*1e90*/  FFMA R0, R22, R0, R11 ;  /* 0x0000000016007223 */ /* 0x002fc8000000000b */
[----:B------:R-:W-:Y:S01]  /*1ea0*/  FFMA R11, R0, R5, RZ ;  /* 0x00000005000b7223 */ /* 0x000fe200000000ff */
[----:B------:R-:W-:-:S03]  /*1eb0*/  MOV R0, 0x1 ;  /* 0x0000000100007802 */ /* 0x000fc60000000f00 */
[----:B------:R-:W-:-:S04]  /*1ec0*/  FADD R32, -R32, R11 ;  /* 0x0000000b20207221 */ /* 0x000fc80000000100 */
[----:B------:R-:W-:-:S04]  /*1ed0*/  FADD R24, R23, R32 ;  /* 0x0000002017187221 */ /* 0x000fc80000000000 */
[----:B------:R-:W-:Y:S01]  /*1ee0*/  FADD R11, -R23, R24 ;  /* 0x00000018170b7221 */ /* 0x000fe20000000100 */
[----:B------:R-:W-:Y:S01]  /*1ef0*/  PRMT R23, R0, 0x7610, R23 ;  /* 0x0000761000177816 */ /* 0x000fe20000000017 */
[----:B0-----:R-:W-:-:S04]  /*1f00*/  IMAD.WIDE R8, R13, 0x4, R8 ;  /* 0x000000040d087825 */ /* 0x001fc800078e0208 */
[----:B------:R-:W-:Y:S01]  /*1f10*/  FADD R32, -R32, R11 ;  /* 0x0000000b20207221 */ /* 0x000fe20000000100 */
[----:B------:R0:W-:Y:S06]  /*1f20*/  STG.E desc[UR6][R8.64], R24 ;  /* 0x0000001808007986 */ /* 0x0001ec000c101906 */
.L_x_28:
[----:B------:R-:W-:Y:S05]  /*1f30*/  BSYNC.RECONVERGENT B0 ;  /* 0x0000000000007941 */ /* 0x000fea0003800200 */
.L_x_27:
[----:B------:R-:W-:Y:S02]  /*1f40*/  VIADD R12, R12, 0x1 ;  /* 0x000000010c0c7836 */ /* 0x000fe40000000000 */
[----:B------:R-:W-:-:S03]  /*1f50*/  VIADD R13, R13, UR15 ;  /* 0x0000000f0d0d7c36 */ /* 0x000fc60008000000 */
[----:B------:R-:W-:-:S13]  /*1f60*/  ISETP.NE.AND P0, PT, R12, RZ, PT ;  /* 0x000000ff0c00720c */ /* 0x000fda0003f05270 */
[----:B------:R-:W-:Y:S05]  /*1f70*/  @!P0 EXIT ;  /* 0x000000000000894d */ /* 0x000fea0003800000 */
[----:B------:R-:W-:Y:S01]  /*1f80*/  VIADD R3, R3, 0x1 ;  /* 0x0000000103037836 */ /* 0x000fe20000000000 */
[----:B------:R-:W-:Y:S06]  /*1f90*/  BRA `(.L_x_33) ;  /* 0xfffffff800247947 */ /* 0x000fec000383ffff */
        .weak           $__internal_0_$__cuda_sm20_div_rn_f64_full
        .type           $__internal_0_$__cuda_sm20_div_rn_f64_full,@function
        .size           $__internal_0_$__cuda_sm20_div_rn_f64_full,($__internal_1_$__cuda_sm20_rcp_rn_f32_slowpath - $__internal_0_$__cuda_sm20_div_rn_f64_full)
$__internal_0_$__cuda_sm20_div_rn_f64_full:
[C---:B------:R-:W-:Y:S01]  /*1fa0*/  FSETP.GEU.AND P0, PT, |R27|.reuse, 1.469367938527859385e-39, PT ;  /* 0x001000001b00780b */ /* 0x040fe20003f0e200 */
[----:B------:R-:W-:Y:S01]  /*1fb0*/  IMAD.MOV.U32 R14, RZ, RZ, 0x1 ;  /* 0x00000001ff0e7424 */ /* 0x000fe200078e00ff */
[----:B------:R-:W-:Y:S01]  /*1fc0*/  LOP3.LUT R24, R27, 0x800fffff, RZ, 0xc0, !PT ;  /* 0x800fffff1b187812 */ /* 0x000fe200078ec0ff */
[----:B------:R-:W-:Y:S01]  /*1fd0*/  BSSY.RECONVERGENT B3, `(.L_x_34) ;  /* 0x0000054000037945 */ /* 0x000fe20003800200 */
[C---:B------:R-:W-:Y:S02]  /*1fe0*/  FSETP.GEU.AND P2, PT, |R29|.reuse, 1.469367938527859385e-39, PT ;  /* 0x001000001d00780b */ /* 0x040fe40003f4e200 */
[----:B------:R-:W-:Y:S02]  /*1ff0*/  LOP3.LUT R25, R24, 0x3ff00000, RZ, 0xfc, !PT ;  /* 0x3ff0000018197812 */ /* 0x000fe400078efcff */
[----:B------:R-:W-:Y:S02]  /*2000*/  MOV R24, R26 ;  /* 0x0000001a00187202 */ /* 0x000fe40000000f00 */
[----:B------:R-:W-:-:S02]  /*2010*/  LOP3.LUT R8, R29, 0x7ff00000, RZ, 0xc0, !PT ;  /* 0x7ff000001d087812 */ /* 0x000fc400078ec0ff */
[C---:B------:R-:W-:Y:S01]  /*2020*/  LOP3.LUT R39, R27.reuse, 0x7ff00000, RZ, 0xc0, !PT ;  /* 0x7ff000001b277812 */ /* 0x040fe200078ec0ff */
[----:B------:R-:W-:Y:S02]  /*2030*/  @!P0 DMUL R24, R26, 8.98846567431157953865e+307 ;  /* 0x7fe000001a188828 */ /* 0x000fe40000000000 */
[----:B------:R-:W-:Y:S01]  /*2040*/  IMAD.MOV.U32 R38, RZ, RZ, R8 ;  /* 0x000000ffff267224 */ /* 0x000fe200078e0008 */
[C---:B------:R-:W-:Y:S02]  /*2050*/  ISETP.GE.U32.AND P1, PT, R8.reuse, R39, PT ;  /* 0x000000270800720c */ /* 0x040fe40003f26070 */
[----:B------:R-:W-:Y:S01]  /*2060*/  @!P2 LOP3.LUT R9, R27, 0x7ff00000, RZ, 0xc0, !PT ;  /* 0x7ff000001b09a812 */ /* 0x000fe200078ec0ff */
[----:B------:R-:W0:Y:S01]  /*2070*/  MUFU.RCP64H R15, R25 ;  /* 0x00000019000f7308 */ /* 0x000e220000001800 */
[----:B------:R-:W-:Y:S02]  /*2080*/  @!P2 MOV R40, RZ ;  /* 0x000000ff0028a202 */ /* 0x000fe40000000f00 */
[----:B------:R-:W-:Y:S01]  /*2090*/  @!P2 ISETP.GE.U32.AND P3, PT, R8, R9, PT ;  /* 0x000000090800a20c */ /* 0x000fe20003f66070 */
[----:B------:R-:W-:Y:S01]  /*20a0*/  IMAD.MOV.U32 R9, RZ, RZ, 0x1ca00000 ;  /* 0x1ca00000ff097424 */ /* 0x000fe200078e00ff */
[----:B------:R-:W-:-:S04]  /*20b0*/  @!P0 LOP3.LUT R39, R25, 0x7ff00000, RZ, 0xc0, !PT ;  /* 0x7ff0000019278812 */ /* 0x000fc800078ec0ff */
[----:B------:R-:W-:Y:S01]  /*20c0*/  @!P2 SEL R41, R9, 0x63400000, !P3 ;  /* 0x634000000929a807 */ /* 0x000fe20005800000 */
[----:B0-----:R-:W-:-:S08]  /*20d0*/  DFMA R30, R14, -R24, 1 ;  /* 0x3ff000000e1e742b */ /* 0x001fd00000000818 */
[----:B------:R-:W-:-:S08]  /*20e0*/  DFMA R30, R30, R30, R30 ;  /* 0x0000001e1e1e722b */ /* 0x000fd0000000001e */
[----:B------:R-:W-:Y:S01]  /*20f0*/  DFMA R30, R14, R30, R14 ;  /* 0x0000001e0e1e722b */ /* 0x000fe2000000000e */
[--C-:B------:R-:W-:Y:S02]  /*2100*/  @!P2 LOP3.LUT R14, R41, 0x80000000, R29.reuse, 0xf8, !PT ;  /* 0x80000000290ea812 */ /* 0x100fe400078ef81d */
[----:B------:R-:W-:Y:S02]  /*2110*/  SEL R15, R9, 0x63400000, !P1 ;  /* 0x63400000090f7807 */ /* 0x000fe40004800000 */
[----:B------:R-:W-:Y:S01]  /*2120*/  @!P2 LOP3.LUT R41, R14, 0x100000, RZ, 0xfc, !PT ;  /* 0x001000000e29a812 */ /* 0x000fe200078efcff */
[----:B------:R-:W-:Y:S02]  /*2130*/  IMAD.MOV.U32 R14, RZ, RZ, R28 ;  /* 0x000000ffff0e7224 */ /* 0x000fe400078e001c */
[----:B------:R-:W-:Y:S01]  /*2140*/  DFMA R42, R30, -R24, 1 ;  /* 0x3ff000001e2a742b */ /* 0x000fe20000000818 */
[----:B------:R-:W-:-:S06]  /*2150*/  LOP3.LUT R15, R15, 0x800fffff, R29, 0xf8, !PT ;  /* 0x800fffff0f0f7812 */ /* 0x000fcc00078ef81d */
[----:B------:R-:W-:Y:S02]  /*2160*/  @!P2 DFMA R14, R14, 2, -R40 ;  /* 0x400000000e0ea82b */ /* 0x000fe40000000828 */
[----:B------:R-:W-:-:S08]  /*2170*/  DFMA R42, R30, R42, R30 ;  /* 0x0000002a1e2a722b */ /* 0x000fd0000000001e */
[----:B------:R-:W-:Y:S01]  /*2180*/  DMUL R40, R42, R14 ;  /* 0x0000000e2a287228 */ /* 0x000fe20000000000 */
[----:B------:R-:W-:-:S07]  /*2190*/  @!P2 LOP3.LUT R38, R15, 0x7ff00000, RZ, 0xc0, !PT ;  /* 0x7ff000000f26a812 */ /* 0x000fce00078ec0ff */
[----:B------:R-:W-:-:S08]  /*21a0*/  DFMA R30, R40, -R24, R14 ;  /* 0x80000018281e722b */ /* 0x000fd0000000000e */
[----:B------:R-:W-:Y:S01]  /*21b0*/  DFMA R30, R42, R30, R40 ;  /* 0x0000001e2a1e722b */ /* 0x000fe20000000028 */
[----:B------:R-:W-:-:S05]  /*21c0*/  VIADD R40, R38, 0xffffffff ;  /* 0xffffffff26287836 */ /* 0x000fca0000000000 */
[----:B------:R-:W-:Y:S01]  /*21d0*/  ISETP.GT.U32.AND P0, PT, R40, 0x7feffffe, PT ;  /* 0x7feffffe2800780c */ /* 0x000fe20003f04070 */
[----:B------:R-:W-:-:S05]  /*21e0*/  VIADD R40, R39, 0xffffffff ;  /* 0xffffffff27287836 */ /* 0x000fca0000000000 */
[----:B------:R-:W-:-:S13]  /*21f0*/  ISETP.GT.U32.OR P0, PT, R40, 0x7feffffe, P0 ;  /* 0x7feffffe2800780c */ /* 0x000fda0000704470 */
[----:B------:R-:W-:Y:S05]  /*2200*/  @P0 BRA `(.L_x_35) ;  /* 0x00000000006c0947 */ /* 0x000fea0003800000 */
[----:B------:R-:W-:-:S04]  /*2210*/  LOP3.LUT R29, R27, 0x7ff00000, RZ, 0xc0, !PT ;  /* 0x7ff000001b1d7812 */ /* 0x000fc800078ec0ff */
[CC--:B------:R-:W-:Y:S02]  /*2220*/  VIADDMNMX R28, R8.reuse, -R29.reuse, 0xb9600000, !PT ;  /* 0xb9600000081c7446 */ /* 0x0c0fe4000780091d */
[----:B------:R-:W-:Y:S02]  /*2230*/  ISETP.GE.U32.AND P0, PT, R8, R29, PT ;  /* 0x0000001d0800720c */ /* 0x000fe40003f06070 */
[----:B------:R-:W-:Y:S02]  /*2240*/  VIMNMX R28, PT, PT, R28, 0x46a00000, PT ;  /* 0x46a000001c1c7848 */ /* 0x000fe40003fe0100 */
[----:B------:R-:W-:-:S04]  /*2250*/  SEL R9, R9, 0x63400000, !P0 ;  /* 0x6340000009097807 */ /* 0x000fc80004000000 */
[----:B------:R-:W-:Y:S01]  /*2260*/  IADD3 R9, PT, PT, -R9, R28, RZ ;  /* 0x0000001c09097210 */ /* 0x000fe20007ffe1ff */
[----:B------:R-:W-:-:S04]  /*2270*/  IMAD.MOV.U32 R28, RZ, RZ, RZ ;  /* 0x000000ffff1c7224 */ /* 0x000fc800078e00ff */
[----:B------:R-:W-:-:S06]  /*2280*/  VIADD R29, R9, 0x7fe00000 ;  /* 0x7fe00000091d7836 */ /* 0x000fcc0000000000 */
[----:B------:R-:W-:-:S10]  /*2290*/  DMUL R40, R30, R28 ;  /* 0x0000001c1e287228 */ /* 0x000fd40000000000 */
[----:B------:R-:W-:-:S13]  /*22a0*/  FSETP.GTU.AND P0, PT, |R41|, 1.469367938527859385e-39, PT ;  /* 0x001000002900780b */ /* 0x000fda0003f0c200 */
[----:B------:R-:W-:Y:S05]  /*22b0*/  @P0 BRA `(.L_x_36) ;  /* 0x0000000000940947 */ /* 0x000fea0003800000 */
[----:B------:R-:W-:Y:S01]  /*22c0*/  DFMA R14, R30, -R24, R14 ;  /* 0x800000181e0e722b */ /* 0x000fe2000000000e */
[----:B------:R-:W-:-:S09]  /*22d0*/  IMAD.MOV.U32 R28, RZ, RZ, RZ ;  /* 0x000000ffff1c7224 */ /* 0x000fd200078e00ff */
[C---:B------:R-:W-:Y:S02]  /*22e0*/  FSETP.NEU.AND P0, PT, R15.reuse, RZ, PT ;  /* 0x000000ff0f00720b */ /* 0x040fe40003f0d000 */
[----:B------:R-:W-:-:S04]  /*22f0*/  LOP3.LUT R27, R15, 0x80000000, R27, 0x48, !PT ;  /* 0x800000000f1b7812 */ /* 0x000fc800078e481b */
[----:B------:R-:W-:-:S07]  /*2300*/  LOP3.LUT R29, R27, R29, RZ, 0xfc, !PT ;  /* 0x0000001d1b1d7212 */ /* 0x000fce00078efcff */
[----:B------:R-:W-:Y:S05]  /*2310*/  @!P0 BRA `(.L_x_36) ;  /* 0x00000000007c8947 */ /* 0x000fea0003800000 */
[C---:B------:R-:W-:Y:S01]  /*2320*/  IADD3 R15, PT, PT, -R9.reuse, RZ, RZ ;  /* 0x000000ff090f7210 */ /* 0x040fe20007ffe1ff */
[----:B------:R-:W-:Y:S01]  /*2330*/  IMAD.MOV.U32 R14, RZ, RZ, RZ ;  /* 0x000000ffff0e7224 */ /* 0x000fe200078e00ff */
[----:B------:R-:W-:Y:S01]  /*2340*/  DMUL.RP R28, R30, R28 ;  /* 0x0000001c1e1c7228 */ /* 0x000fe20000008000 */
[----:B------:R-:W-:-:S04]  /*2350*/  IADD3 R9, PT, PT, -R9, -0x43300000, RZ ;  /* 0xbcd0000009097810 */ /* 0x000fc80007ffe1ff */
[----:B------:R-:W-:-:S05]  /*2360*/  DFMA R14, R40, -R14, R30 ;  /* 0x8000000e280e722b */ /* 0x000fca000000001e */
[----:B------:R-:W-:-:S05]  /*2370*/  LOP3.LUT R27, R29, R27, RZ, 0x3c, !PT ;  /* 0x0000001b1d1b7212 */ /* 0x000fca00078e3cff */
[----:B------:R-:W-:-:S04]  /*2380*/  FSETP.NEU.AND P0, PT, |R15|, R9, PT ;  /* 0x000000090f00720b */ /* 0x000fc80003f0d200 */
[----:B------:R-:W-:Y:S02]  /*2390*/  FSEL R40, R28, R40, !P0 ;  /* 0x000000281c287208 */ /* 0x000fe40004000000 */
[----:B------:R-:W-:Y:S01]  /*23a0*/  FSEL R41, R27, R41, !P0 ;  /* 0x000000291b297208 */ /* 0x000fe20004000000 */
[----:B------:R-:W-:Y:S06]  /*23b0*/  BRA `(.L_x_36) ;  /* 0x0000000000547947 */ /* 0x000fec0003800000 */
.L_x_35:
[----:B------:R-:W-:-:S14]  /*23c0*/  DSETP.NAN.AND P0, PT, R28, R28, PT ;  /* 0x0000001c1c00722a */ /* 0x000fdc0003f08000 */
[----:B------:R-:W-:Y:S05]  /*23d0*/  @P0 BRA `(.L_x_37) ;  /* 0x0000000000440947 */ /* 0x000fea0003800000 */
[----:B------:R-:W-:-:S14]  /*23e0*/  DSETP.NAN.AND P0, PT, R26, R26, PT ;  /* 0x0000001a1a00722a */ /* 0x000fdc0003f08000 */
[----:B------:R-:W-:Y:S05]  /*23f0*/  @P0 BRA `(.L_x_38) ;  /* 0x0000000000300947 */ /* 0x000fea0003800000 */
[----:B------:R-:W-:Y:S01]  /*2400*/  ISETP.NE.AND P0, PT, R38, R39, PT ;  /* 0x000000272600720c */ /* 0x000fe20003f05270 */
[----:B------:R-:W-:Y:S02]  /*2410*/  IMAD.MOV.U32 R40, RZ, RZ, 0x0 ;  /* 0x00000000ff287424 */ /* 0x000fe400078e00ff */
[----:B------:R-:W-:-:S10]  /*2420*/  IMAD.MOV.U32 R41, RZ, RZ, -0x80000 ;  /* 0xfff80000ff297424 */ /* 0x000fd400078e00ff */
[----:B------:R-:W-:Y:S05]  /*2430*/  @!P0 BRA `(.L_x_36) ;  /* 0x0000000000348947 */ /* 0x000fea0003800000 */
[----:B------:R-:W-:Y:S02]  /*2440*/  ISETP.NE.AND P0, PT, R38, 0x7ff00000, PT ;  /* 0x7ff000002600780c */ /* 0x000fe40003f05270 */
[----:B------:R-:W-:Y:S02]  /*2450*/  LOP3.LUT R41, R29, 0x80000000, R27, 0x48, !PT ;  /* 0x800000001d297812 */ /* 0x000fe400078e481b */
[----:B------:R-:W-:-:S13]  /*2460*/  ISETP.EQ.OR P0, PT, R39, RZ, !P0 ;  /* 0x000000ff2700720c */ /* 0x000fda0004702670 */
[----:B------:R-:W-:Y:S02]  /*2470*/  @P0 LOP3.LUT R8, R41, 0x7ff00000, RZ, 0xfc, !PT ;  /* 0x7ff0000029080812 */ /* 0x000fe400078efcff */
[----:B------:R-:W-:Y:S01]  /*2480*/  @!P0 MOV R40, RZ ;  /* 0x000000ff00288202 */ /* 0x000fe20000000f00 */
[----:B------:R-:W-:Y:S02]  /*2490*/  @P0 IMAD.MOV.U32 R40, RZ, RZ, RZ ;  /* 0x000000ffff280224 */ /* 0x000fe400078e00ff */
[----:B------:R-:W-:Y:S01]  /*24a0*/  @P0 IMAD.MOV.U32 R41, RZ, RZ, R8 ;  /* 0x000000ffff290224 */ /* 0x000fe200078e0008 */
[----:B------:R-:W-:Y:S06]  /*24b0*/  BRA `(.L_x_36) ;  /* 0x0000000000147947 */ /* 0x000fec0003800000 */
.L_x_38:
[----:B------:R-:W-:Y:S01]  /*24c0*/  LOP3.LUT R41, R27, 0x80000, RZ, 0xfc, !PT ;  /* 0x000800001b297812 */ /* 0x000fe200078efcff */
[----:B------:R-:W-:Y:S01]  /*24d0*/  IMAD.MOV.U32 R40, RZ, RZ, R26 ;  /* 0x000000ffff287224 */ /* 0x000fe200078e001a */
[----:B------:R-:W-:Y:S06]  /*24e0*/  BRA `(.L_x_36) ;  /* 0x0000000000087947 */ /* 0x000fec0003800000 */
.L_x_37:
[----:B------:R-:W-:Y:S02]  /*24f0*/  LOP3.LUT R41, R29, 0x80000, RZ, 0xfc, !PT ;  /* 0x000800001d297812 */ /* 0x000fe400078efcff */
[----:B------:R-:W-:-:S07]  /*2500*/  MOV R40, R28 ;  /* 0x0000001c00287202 */ /* 0x000fce0000000f00 */
.L_x_36:
[----:B------:R-:W-:Y:S05]  /*2510*/  BSYNC.RECONVERGENT B3 ;  /* 0x0000000000037941 */ /* 0x000fea0003800200 */
.L_x_34:
[----:B------:R-:W-:Y:S02]  /*2520*/  IMAD.MOV.U32 R8, RZ, RZ, R0 ;  /* 0x000000ffff087224 */ /* 0x000fe400078e0000 */
[----:B------:R-:W-:-:S04]  /*2530*/  IMAD.MOV.U32 R9, RZ, RZ, 0x0 ;  /* 0x00000000ff097424 */ /* 0x000fc800078e00ff */
[----:B------:R-:W-:Y:S05]  /*2540*/  RET.REL.NODEC R8 `(ehlers_ecema_many_series_one_param_2d_f32) ;  /* 0xffffffd808ac7950 */ /* 0x000fea0003c3ffff */
        .weak           $__internal_1_$__cuda_sm20_rcp_rn_f32_slowpath
        .type           $__internal_1_$__cuda_sm20_rcp_rn_f32_slowpath,@function
        .size           $__internal_1_$__cuda_sm20_rcp_rn_f32_slowpath,($__internal_2_$__cuda_sm3x_div_rn_noftz_f32_slowpath - $__internal_1_$__cuda_sm20_rcp_rn_f32_slowpath)
$__internal_1_$__cuda_sm20_rcp_rn_f32_slowpath:
[----:B------:R-:W-:Y:S01]  /*2550*/  IMAD.SHL.U32 R0, R8, 0x2, RZ ;  /* 0x0000000208007824 */ /* 0x000fe200078e00ff */
[----:B------:R-:W-:Y:S04]  /*2560*/  BSSY.RECONVERGENT B2, `(.L_x_39) ;  /* 0x0000031000027945 */ /* 0x000fe80003800200 */
[----:B------:R-:W-:Y:S02]  /*2570*/  SHF.R.U32.HI R25, RZ, 0x18, R0 ;  /* 0x00000018ff197819 */ /* 0x000fe40000011600 */
[----:B------:R-:W-:Y:S02]  /*2580*/  MOV R0, R8 ;  /* 0x0000000800007202 */ /* 0x000fe40000000f00 */
[----:B------:R-:W-:-:S13]  /*2590*/  ISETP.NE.U32.AND P0, PT, R25, RZ, PT ;  /* 0x000000ff1900720c */ /* 0x000fda0003f05070 */
[----:B------:R-:W-:Y:S05]  /*25a0*/  @P0 BRA `(.L_x_40) ;  /* 0x0000000000280947 */ /* 0x000fea0003800000 */
[----:B------:R-:W-:-:S05]  /*25b0*/  IMAD.SHL.U32 R8, R0, 0x2, RZ ;  /* 0x0000000200087824 */ /* 0x000fca00078e00ff */
[----:B------:R-:W-:-:S13]  /*25c0*/  ISETP.NE.AND P0, PT, R8, RZ, PT ;  /* 0x000000ff0800720c */ /* 0x000fda0003f05270 */
[----:B------:R-:W-:Y:S01]  /*25d0*/  @P0 FFMA R23, R0, 1.84467440737095516160e+19, RZ ;  /* 0x5f80000000170823 */ /* 0x000fe200000000ff */
[----:B------:R-:W-:Y:S08]  /*25e0*/  @!P0 MUFU.RCP R21, R0 ;  /* 0x0000000000158308 */ /* 0x000ff00000001000 */
[----:B------:R-:W0:Y:S02]  /*25f0*/  @P0 MUFU.RCP R8, R23 ;  /* 0x0000001700080308 */ /* 0x000e240000001000 */
[----:B0-----:R-:W-:-:S04]  /*2600*/  @P0 FFMA R25, R23, R8, -1 ;  /* 0xbf80000017190423 */ /* 0x001fc80000000008 */
[----:B------:R-:W-:-:S04]  /*2610*/  @P0 FADD.FTZ R25, -R25, -RZ ;  /* 0x800000ff19190221 */ /* 0x000fc80000010100 */
[----:B------:R-:W-:-:S04]  /*2620*/  @P0 FFMA R8, R8, R25, R8 ;  /* 0x0000001908080223 */ /* 0x000fc80000000008 */
[----:B------:R-:W-:Y:S01]  /*2630*/  @P0 FFMA R21, R8, 1.84467440737095516160e+19, RZ ;  /* 0x5f80000008150823 */ /* 0x000fe200000000ff */
[----:B------:R-:W-:Y:S06]  /*2640*/  BRA `(.L_x_41) ;  /* 0x0000000000887947 */ /* 0x000fec0003800000 */
.L_x_40:
[----:B------:R-:W-:-:S05]  /*2650*/  VIADD R27, R25, 0xffffff03 ;  /* 0xffffff03191b7836 */ /* 0x000fca0000000000 */
[----:B------:R-:W-:-:S13]  /*2660*/  ISETP.GT.U32.AND P0, PT, R27, 0x1, PT ;  /* 0x000000011b00780c */ /* 0x000fda0003f04070 */
[----:B------:R-:W-:Y:S05]  /*2670*/  @P0 BRA `(.L_x_42) ;  /* 0x0000000000780947 */ /* 0x000fea0003800000 */
[----:B------:R-:W-:Y:S01]  /*2680*/  LOP3.LUT R8, R0, 0x7fffff, RZ, 0xc0, !PT ;  /* 0x007fffff00087812 */ /* 0x000fe200078ec0ff */
[----:B------:R-:W-:-:S03]  /*2690*/  IMAD.MOV.U32 R28, RZ, RZ, 0x3 ;  /* 0x00000003ff1c7424 */ /* 0x000fc600078e00ff */
[----:B------:R-:W-:Y:S02]  /*26a0*/  LOP3.LUT R8, R8, 0x3f800000, RZ, 0xfc, !PT ;  /* 0x3f80000008087812 */ /* 0x000fe400078efcff */
[----:B------:R-:W-:Y:S02]  /*26b0*/  SHF.L.U32 R28, R28, R27, RZ ;  /* 0x0000001b1c1c7219 */ /* 0x000fe400000006ff */
[----:B------:R-:W0:Y:S02]  /*26c0*/  MUFU.RCP R21, R8 ;  /* 0x0000000800157308 */ /* 0x000e240000001000 */
[----:B0-----:R-:W-:-:S04]  /*26d0*/  FFMA R23, R8, R21, -1 ;  /* 0xbf80000008177423 */ /* 0x001fc80000000015 */
[----:B------:R-:W-:-:S04]  /*26e0*/  FADD.FTZ R26, -R23, -RZ ;  /* 0x800000ff171a7221 */ /* 0x000fc80000010100 */
[CCC-:B------:R-:W-:Y:S01]  /*26f0*/  FFMA.RM R23, R21.reuse, R26.reuse, R21.reuse ;  /* 0x0000001a15177223 */ /* 0x1c0fe20000004015 */
[----:B------:R-:W-:-:S04]  /*2700*/  FFMA.RP R26, R21, R26, R21 ;  /* 0x0000001a151a7223 */ /* 0x000fc80000008015 */
[C---:B------:R-:W-:Y:S02]  /*2710*/  LOP3.LUT R21, R23.reuse, 0x7fffff, RZ, 0xc0, !PT ;  /* 0x007fffff17157812 */ /* 0x040fe400078ec0ff */
[----:B------:R-:W-:Y:S02]  /*2720*/  FSETP.NEU.FTZ.AND P0, PT, R23, R26, PT ;  /* 0x0000001a1700720b */ /* 0x000fe40003f1d000 */
[----:B------:R-:W-:Y:S02]  /*2730*/  LOP3.LUT R21, R21, 0x800000, RZ, 0xfc, !PT ;  /* 0x0080000015157812 */ /* 0x000fe400078efcff */
[----:B------:R-:W-:Y:S02]  /*2740*/  SEL R23, RZ, 0xffffffff, !P0 ;  /* 0xffffffffff177807 */ /* 0x000fe40004000000 */
[----:B------:R-:W-:Y:S02]  /*2750*/  LOP3.LUT R28, R28, R21, RZ, 0xc0, !PT ;  /* 0x000000151c1c7212 */ /* 0x000fe400078ec0ff */
[----:B------:R-:W-:-:S02]  /*2760*/  IADD3 R8, PT, PT, -R23, RZ, RZ ;  /* 0x000000ff17087210 */ /* 0x000fc40007ffe1ff */
[-C--:B------:R-:W-:Y:S02]  /*2770*/  SHF.R.U32.HI R28, RZ, R27.reuse, R28 ;  /* 0x0000001bff1c7219 */ /* 0x080fe4000001161c */
[----:B------:R-:W-:Y:S02]  /*2780*/  LOP3.LUT P1, RZ, R8, R27, R21, 0xf8, !PT ;  /* 0x0000001b08ff7212 */ /* 0x000fe4000782f815 */
[C---:B------:R-:W-:Y:S02]  /*2790*/  LOP3.LUT P0, RZ, R28.reuse, 0x1, RZ, 0xc0, !PT ;  /* 0x000000011cff7812 */ /* 0x040fe4000780c0ff */
[----:B------:R-:W-:-:S04]  /*27a0*/  LOP3.LUT P2, RZ, R28, 0x2, RZ, 0xc0, !PT ;  /* 0x000000021cff7812 */ /* 0x000fc8000784c0ff */
[----:B------:R-:W-:Y:S02]  /*27b0*/  PLOP3.LUT P0, PT, P0, P1, P2, 0xe0, 0x0 ;  /* 0x000000000000781c */ /* 0x000fe40000703c20 */
[----:B------:R-:W-:Y:S02]  /*27c0*/  LOP3.LUT P1, RZ, R0, 0x7fffff, RZ, 0xc0, !PT ;  /* 0x007fffff00ff7812 */ /* 0x000fe4000782c0ff */
[----:B------:R-:W-:-:S05]  /*27d0*/  SEL R8, RZ, 0x1, !P0 ;  /* 0x00000001ff087807 */ /* 0x000fca0004000000 */
[----:B------:R-:W-:-:S05]  /*27e0*/  IMAD.MOV R8, RZ, RZ, -R8 ;  /* 0x000000ffff087224 */ /* 0x000fca00078e0a08 */
[----:B------:R-:W-:Y:S01]  /*27f0*/  ISETP.GE.AND P0, PT, R8, RZ, PT ;  /* 0x000000ff0800720c */ /* 0x000fe20003f06270 */
[----:B------:R-:W-:-:S05]  /*2800*/  VIADD R8, R25, 0xffffff04 ;  /* 0xffffff0419087836 */ /* 0x000fca0000000000 */
[----:B------:R-:W-:-:S07]  /*2810*/  SHF.R.U32.HI R21, RZ, R8, R21 ;  /* 0x00000008ff157219 */ /* 0x000fce0000011615 */
[----:B------:R-:W-:-:S05]  /*2820*/  @!P0 IADD3 R21, PT, PT, R21, 0x1, RZ ;  /* 0x0000000115158810 */ /* 0x000fca0007ffe0ff */
[----:B------:R-:W-:-:S05]  /*2830*/  @!P1 IMAD.SHL.U32 R21, R21, 0x2, RZ ;  /* 0x0000000215159824 */ /* 0x000fca00078e00ff */
[----:B------:R-:W-:Y:S01]  /*2840*/  LOP3.LUT R21, R21, 0x80000000, R0, 0xf8, !PT ;  /* 0x8000000015157812 */ /* 0x000fe200078ef800 */
[----:B------:R-:W-:Y:S06]  /*2850*/  BRA `(.L_x_41) ;  /* 0x0000000000047947 */ /* 0x000fec0003800000 */
.L_x_42:
[----:B------:R0:W1:Y:S02]  /*2860*/  MUFU.RCP R21, R0 ;  /* 0x0000000000157308 */ /* 0x0000640000001000 */
.L_x_41:
[----:B------:R-:W-:Y:S05]  /*2870*/  BSYNC.RECONVERGENT B2 ;  /* 0x0000000000027941 */ /* 0x000fea0003800200 */
.L_x_39:
[----:B------:R-:W-:-:S04]  /*2880*/  IMAD.MOV.U32 R25, RZ, RZ, 0x0 ;  /* 0x00000000ff197424 */ /* 0x000fc800078e00ff */
[----:B01----:R-:W-:Y:S05]  /*2890*/  RET.REL.NODEC R24 `(ehlers_ecema_many_series_one_param_2d_f32) ;  /* 0xffffffd418d87950 */ /* 0x003fea0003c3ffff */
        .weak           $__internal_2_$__cuda_sm3x_div_rn_noftz_f32_slowpath
        .type           $__internal_2_$__cuda_sm3x_div_rn_noftz_f32_slowpath,@function
        .size           $__internal_2_$__cuda_sm3x_div_rn_noftz_f32_slowpath,(.L_x_247 - $__internal_2_$__cuda_sm3x_div_rn_noftz_f32_slowpath)
$__internal_2_$__cuda_sm3x_div_rn_noftz_f32_slowpath:
[--C-:B------:R-:W-:Y:S01]  /*28a0*/  SHF.R.U32.HI R5, RZ, 0x17, R0.reuse ;  /* 0x00000017ff057819 */ /* 0x100fe20000011600 */
[----:B------:R-:W-:-:S03]  /*28b0*/  IMAD.MOV.U32 R10, RZ, RZ, R0 ;  /* 0x000000ffff0a7224 */ /* 0x000fc600078e0000 */
[----:B------:R-:W-:-:S04]  /*28c0*/  LOP3.LUT R5, R5, 0xff, RZ, 0xc0, !PT ;  /* 0x000000ff05057812 */ /* 0x000fc800078ec0ff */
[----:B------:R-:W-:-:S04]  /*28d0*/  IADD3 R9, PT, PT, R5, -0x1, RZ ;  /* 0xffffffff05097810 */ /* 0x000fc80007ffe0ff */
[----:B------:R-:W-:-:S13]  /*28e0*/  ISETP.GT.U32.AND P0, PT, R9, 0xfd, PT ;  /* 0x000000fd0900780c */ /* 0x000fda0003f04070 */
[----:B------:R-:W-:Y:S01]  /*28f0*/  @!P0 IMAD.MOV.U32 R12, RZ, RZ, RZ ;  /* 0x000000ffff0c8224 */ /* 0x000fe200078e00ff */
[----:B------:R-:W-:Y:S06]  /*2900*/  @!P0 BRA `(.L_x_43) ;  /* 0x00000000003c8947 */ /* 0x000fec0003800000 */
[----:B------:R-:W-:-:S13]  /*2910*/  FSETP.GTU.FTZ.AND P0, PT, |R0|, +INF , PT ;  /* 0x7f8000000000780b */ /* 0x000fda0003f1c200 */
[----:B------:R-:W-:Y:S05]  /*2920*/  @P0 BRA `(.L_x_44) ;  /* 0x0000000400280947 */ /* 0x000fea0003800000 */
[----:B------:R-:W-:-:S05]  /*2930*/  HFMA2 R7, -RZ, RZ, 2, 0 ;  /* 0x40000000ff077431 */ /* 0x000fca00000001ff */
[----:B------:R-:W-:-:S13]  /*2940*/  LOP3.LUT P0, RZ, R10, 0x7fffffff, R7, 0xc8, !PT ;  /* 0x7fffffff0aff7812 */ /* 0x000fda000780c807 */
[----:B------:R-:W-:Y:S05]  /*2950*/  @!P0 BRA `(.L_x_45) ;  /* 0x0000000400148947 */ /* 0x000fea0003800000 */
[----:B------:R-:W-:Y:S02]  /*2960*/  FSETP.NEU.FTZ.AND P0, PT, |R0|, +INF , PT ;  /* 0x7f8000000000780b */ /* 0x000fe40003f1d200 */
[----:B------:R-:W-:-:S04]  /*2970*/  LOP3.LUT P1, RZ, R7, 0x7fffffff, RZ, 0xc0, !PT ;  /* 0x7fffffff07ff7812 */ /* 0x000fc8000782c0ff */
[----:B------:R-:W-:-:S13]  /*2980*/  PLOP3.LUT P0, PT, P0, P1, PT, 0x2f, 0xf2 ;  /* 0x0000000000f2781c */ /* 0x000fda0000702577 */
[----:B------:R-:W-:Y:S05]  /*2990*/  @P0 BRA `(.L_x_46) ;  /* 0x0000000000fc0947 */ /* 0x000fea0003800000 */
[----:B------:R-:W-:-:S13]  /*29a0*/  LOP3.LUT P0, RZ, R10, 0x7fffffff, RZ, 0xc0, !PT ;  /* 0x7fffffff0aff7812 */ /* 0x000fda000780c0ff */
[----:B------:R-:W-:Y:S05]  /*29b0*/  @!P0 BRA `(.L_x_47) ;  /* 0x0000000000e88947 */ /* 0x000fea0003800000 */
[----:B------:R-:W-:Y:S01]  /*29c0*/  ISETP.GE.AND P0, PT, R9, RZ, PT ;  /* 0x000000ff0900720c */ /* 0x000fe20003f06270 */
[----:B------:R-:W-:-:S12]  /*29d0*/  IMAD.MOV.U32 R12, RZ, RZ, RZ ;  /* 0x000000ffff0c7224 */ /* 0x000fd800078e00ff */
[----:B------:R-:W-:Y:S01]  /*29e0*/  @!P0 FFMA R10, R0, 1.84467440737095516160e+19, RZ ;  /* 0x5f800000000a8823 */ /* 0x000fe200000000ff */
[----:B------:R-:W-:-:S07]  /*29f0*/  @!P0 VIADD R12, R12, 0x40 ;  /* 0x000000400c0c8836 */ /* 0x000fce0000000000 */
.L_x_43:
[----:B------:R-:W-:Y:S01]  /*2a00*/  LEA R7, R5, 0xc0800000, 0x17 ;  /* 0xc080000005077811 */ /* 0x000fe200078eb8ff */
[----:B------:R-:W-:Y:S01]  /*2a10*/  UMOV UR4, 0x40000000 ;  /* 0x4000000000047882 */ /* 0x000fe20000000000 */
[----:B------:R-:W-:Y:S01]  /*2a20*/  IADD3 R12, PT, PT, R12, 0x80, -R5 ;  /* 0x000000800c0c7810 */ /* 0x000fe20007ffe805 */
[----:B------:R-:W-:Y:S01]  /*2a30*/  UIADD3 UR4, UPT, UPT, UR4, -0x800000, URZ ;  /* 0xff80000004047890 */ /* 0x000fe2000fffe0ff */
[----:B------:R-:W-:-:S04]  /*2a40*/  IADD3 R7, PT, PT, -R7, R10, RZ ;  /* 0x0000000a07077210 */ /* 0x000fc80007ffe1ff */
[----:B------:R-:W0:Y:S01]  /*2a50*/  MUFU.RCP R0, R7 ;  /* 0x0000000700007308 */ /* 0x000e220000001000 */
[----:B------:R-:W-:-:S04]  /*2a60*/  FADD.FTZ R9, -R7, -RZ ;  /* 0x800000ff07097221 */ /* 0x000fc80000010100 */
[----:B0-----:R-:W-:-:S04]  /*2a70*/  FFMA R15, R0, R9, 1 ;  /* 0x3f800000000f7423 */ /* 0x001fc80000000009 */
[----:B------:R-:W-:-:S04]  /*2a80*/  FFMA R0, R0, R15, R0 ;  /* 0x0000000f00007223 */ /* 0x000fc80000000000 */
[----:B------:R-:W-:-:S04]  /*2a90*/  FFMA R10, R0, UR4, RZ ;  /* 0x00000004000a7c23 */ /* 0x000fc800080000ff */
[----:B------:R-:W-:-:S04]  /*2aa0*/  FFMA R15, R9, R10, UR4 ;  /* 0x00000004090f7e23 */ /* 0x000fc8000800000a */
[----:B------:R-:W-:-:S04]  /*2ab0*/  FFMA R15, R0, R15, R10 ;  /* 0x0000000f000f7223 */ /* 0x000fc8000000000a */
[----:B------:R-:W-:-:S04]  /*2ac0*/  FFMA R10, R9, R15, UR4 ;  /* 0x00000004090a7e23 */ /* 0x000fc8000800000f */
[----:B------:R-:W-:-:S05]  /*2ad0*/  FFMA R9, R0, R10, R15 ;  /* 0x0000000a00097223 */ /* 0x000fca000000000f */
[----:B------:R-:W-:-:S04]  /*2ae0*/  SHF.R.U32.HI R7, RZ, 0x17, R9 ;  /* 0x00000017ff077819 */ /* 0x000fc80000011609 */
[----:B------:R-:W-:-:S05]  /*2af0*/  LOP3.LUT R7, R7, 0xff, RZ, 0xc0, !PT ;  /* 0x000000ff07077812 */ /* 0x000fca00078ec0ff */
[----:B------:R-:W-:-:S04]  /*2b00*/  IMAD.IADD R14, R7, 0x1, R12 ;  /* 0x00000001070e7824 */ /* 0x000fc800078e020c */
[----:B------:R-:W-:-:S05]  /*2b10*/  VIADD R5, R14, 0xffffffff ;  /* 0xffffffff0e057836 */ /* 0x000fca0000000000 */
[----:B------:R-:W-:-:S13]  /*2b20*/  ISETP.GE.U32.AND P0, PT, R5, 0xfe, PT ;  /* 0x000000fe0500780c */ /* 0x000fda0003f06070 */
[----:B------:R-:W-:Y:S05]  /*2b30*/  @!P0 BRA `(.L_x_48) ;  /* 0x0000000000808947 */ /* 0x000fea0003800000 */
[----:B------:R-:W-:-:S13]  /*2b40*/  ISETP.GT.AND P0, PT, R14, 0xfe, PT ;  /* 0x000000fe0e00780c */ /* 0x000fda0003f04270 */
[----:B------:R-:W-:Y:S05]  /*2b50*/  @P0 BRA `(.L_x_49) ;  /* 0x00000000006c0947 */ /* 0x000fea0003800000 */
[----:B------:R-:W-:-:S13]  /*2b60*/  ISETP.GE.AND P0, PT, R14, 0x1, PT ;  /* 0x000000010e00780c */ /* 0x000fda0003f06270 */
[----:B------:R-:W-:Y:S05]  /*2b70*/  @P0 BRA `(.L_x_50) ;  /* 0x0000000000980947 */ /* 0x000fea0003800000 */
[----:B------:R-:W-:Y:S02]  /*2b80*/  ISETP.GE.AND P0, PT, R14, -0x18, PT ;  /* 0xffffffe80e00780c */ /* 0x000fe40003f06270 */
[----:B------:R-:W-:-:S11]  /*2b90*/  LOP3.LUT R9, R9, 0x80000000, RZ, 0xc0, !PT ;  /* 0x8000000009097812 */ /* 0x000fd600078ec0ff */
[----:B------:R-:W-:Y:S05]  /*2ba0*/  @!P0 BRA `(.L_x_50) ;  /* 0x00000000008c8947 */ /* 0x000fea0003800000 */
[-CC-:B------:R-:W-:Y:S01]  /*2bb0*/  FFMA.RZ R5, R0, R10.reuse, R15.reuse ;  /* 0x0000000a00057223 */ /* 0x180fe2000000c00f */
[----:B------:R-:W-:Y:S01]  /*2bc0*/  IMAD.MOV R12, RZ, RZ, -R14 ;  /* 0x000000ffff0c7224 */ /* 0x000fe200078e0a0e */
[C---:B------:R-:W-:Y:S02]  /*2bd0*/  ISETP.NE.AND P2, PT, R14.reuse, RZ, PT ;  /* 0x000000ff0e00720c */ /* 0x040fe40003f45270 */
[----:B------:R-:W-:Y:S02]  /*2be0*/  ISETP.NE.AND P1, PT, R14, RZ, PT ;  /* 0x000000ff0e00720c */ /* 0x000fe40003f25270 */
[----:B------:R-:W-:Y:S01]  /*2bf0*/  LOP3.LUT R7, R5, 0x7fffff, RZ, 0xc0, !PT ;  /* 0x007fffff05077812 */ /* 0x000fe200078ec0ff */
[CCC-:B------:R-:W-:Y:S01]  /*2c00*/  FFMA.RP R5, R0.reuse, R10.reuse, R15.reuse ;  /* 0x0000000a00057223 */ /* 0x1c0fe2000000800f */
[----:B------:R-:W-:Y:S01]  /*2c10*/  FFMA.RM R0, R0, R10, R15 ;  /* 0x0000000a00007223 */ /* 0x000fe2000000400f */
[----:B------:R-:W-:Y:S02]  /*2c20*/  IADD3 R10, PT, PT, R14, 0x20, RZ ;  /* 0x000000200e0a7810 */ /* 0x000fe40007ffe0ff */
[----:B------:R-:W-:-:S02]  /*2c30*/  LOP3.LUT R7, R7, 0x800000, RZ, 0xfc, !PT ;  /* 0x0080000007077812 */ /* 0x000fc400078efcff */
[----:B------:R-:W-:Y:S02]  /*2c40*/  FSETP.NEU.FTZ.AND P0, PT, R5, R0, PT ;  /* 0x000000000500720b */ /* 0x000fe40003f1d000 */
[----:B------:R-:W-:Y:S02]  /*2c50*/  SHF.L.U32 R10, R7, R10, RZ ;  /* 0x0000000a070a7219 */ /* 0x000fe400000006ff */
[----:B------:R-:W-:Y:S02]  /*2c60*/  SEL R0, R12, RZ, P2 ;  /* 0x000000ff0c007207 */ /* 0x000fe40001000000 */
[----:B------:R-:W-:Y:S02]  /*2c70*/  ISETP.NE.AND P1, PT, R10, RZ, P1 ;  /* 0x000000ff0a00720c */ /* 0x000fe40000f25270 */
[----:B------:R-:W-:Y:S02]  /*2c80*/  SHF.R.U32.HI R0, RZ, R0, R7 ;  /* 0x00000000ff007219 */ /* 0x000fe40000011607 */
[----:B------:R-:W-:-:S02]  /*2c90*/  PLOP3.LUT P0, PT, P0, P1, PT, 0xf8, 0x8f ;  /* 0x00000000008f781c */ /* 0x000fc40000703f70 */
[----:B------:R-:W-:Y:S02]  /*2ca0*/  SHF.R.U32.HI R10, RZ, 0x1, R0 ;  /* 0x00000001ff0a7819 */ /* 0x000fe40000011600 */
[----:B------:R-:W-:-:S04]  /*2cb0*/  SEL R5, RZ, 0x1, !P0 ;  /* 0x00000001ff057807 */ /* 0x000fc80004000000 */
[----:B------:R-:W-:-:S04]  /*2cc0*/  LOP3.LUT R5, R5, 0x1, R10, 0xf8, !PT ;  /* 0x0000000105057812 */ /* 0x000fc800078ef80a */
[----:B------:R-:W-:-:S05]  /*2cd0*/  LOP3.LUT R5, R5, R0, RZ, 0xc0, !PT ;  /* 0x0000000005057212 */ /* 0x000fca00078ec0ff */
[----:B------:R-:W-:-:S05]  /*2ce0*/  IMAD.IADD R10, R10, 0x1, R5 ;  /* 0x000000010a0a7824 */ /* 0x000fca00078e0205 */
[----:B------:R-:W-:Y:S01]  /*2cf0*/  LOP3.LUT R9, R10, R9, RZ, 0xfc, !PT ;  /* 0x000000090a097212 */ /* 0x000fe200078efcff */
[----:B------:R-:W-:Y:S06]  /*2d00*/  BRA `(.L_x_50) ;  /* 0x0000000000347947 */ /* 0x000fec0003800000 */
.L_x_49:
[----:B------:R-:W-:-:S04]  /*2d10*/  LOP3.LUT R9, R9, 0x80000000, RZ, 0xc0, !PT ;  /* 0x8000000009097812 */ /* 0x000fc800078ec0ff */
[----:B------:R-:W-:Y:S01]  /*2d20*/  LOP3.LUT R9, R9, 0x7f800000, RZ, 0xfc, !PT ;  /* 0x7f80000009097812 */ /* 0x000fe200078efcff */
[----:B------:R-:W-:Y:S06]  /*2d30*/  BRA `(.L_x_50) ;  /* 0x0000000000287947 */ /* 0x000fec0003800000 */
.L_x_48:
[----:B------:R-:W-:Y:S01]  /*2d40*/  LEA R9, R12, R9, 0x17 ;  /* 0x000000090c097211 */ /* 0x000fe200078eb8ff */
[----:B------:R-:W-:Y:S06]  /*2d50*/  BRA `(.L_x_50) ;  /* 0x0000000000207947 */ /* 0x000fec0003800000 */
.L_x_47:
[----:B------:R-:W-:-:S04]  /*2d60*/  LOP3.LUT R7, R10, 0x80000000, R7, 0x48, !PT ;  /* 0x800000000a077812 */ /* 0x000fc800078e4807 */
[----:B------:R-:W-:Y:S01]  /*2d70*/  LOP3.LUT R9, R7, 0x7f800000, RZ, 0xfc, !PT ;  /* 0x7f80000007097812 */ /* 0x000fe200078efcff */
[----:B------:R-:W-:Y:S06]  /*2d80*/  BRA `(.L_x_50) ;  /* 0x0000000000147947 */ /* 0x000fec0003800000 */
.L_x_46:
[----:B------:R-:W-:Y:S01]  /*2d90*/  LOP3.LUT R9, R10, 0x80000000, R7, 0x48, !PT ;  /* 0x800000000a097812 */ /* 0x000fe200078e4807 */
[----:B------:R-:W-:Y:S06]  /*2da0*/  BRA `(.L_x_50) ;  /* 0x00000000000c7947 */ /* 0x000fec0003800000 */
.L_x_45:
[----:B------:R-:W0:Y:S01]  /*2db0*/  MUFU.RSQ R9, -QNAN ;  /* 0xffc0000000097908 */ /* 0x000e220000001400 */
[----:B------:R-:W-:Y:S05]  /*2dc0*/  BRA `(.L_x_50) ;  /* 0x0000000000047947 */ /* 0x000fea0003800000 */
.L_x_44:
[----:B------:R-:W-:-:S07]  /*2dd0*/  FADD.FTZ R9, R0, 2 ;  /* 0x4000000000097421 */ /* 0x000fce0000010000 */
.L_x_50:
[----:B------:R-:W-:-:S04]  /*2de0*/  IMAD.MOV.U32 R7, RZ, RZ, 0x0 ;  /* 0x00000000ff077424 */ /* 0x000fc800078e00ff */
[----:B0-----:R-:W-:Y:S05]  /*2df0*/  RET.REL.NODEC R6 `(ehlers_ecema_many_series_one_param_2d_f32) ;  /* 0xffffffd006807950 */ /* 0x001fea0003c3ffff */
.L_x_51:
[----:B------:R-:W-:-:S00]  /*2e00*/  BRA `(.L_x_51) ;  /* 0xfffffffc00fc7947 */ /* 0x000fc0000383ffff */
[----:B------:R-:W-:-:S00]  /*2e10*/  NOP ;  /* 0x0000000000007918 */ /* 0x000fc00000000000 */
        /* <DEDUP_REMOVED lines=14> */
.L_x_247:


//--------------------- .text.ehlers_ecema_many_series_one_param_1d_f32 --------------------------
	.section	.text.ehlers_ecema_many_series_one_param_1d_f32,"ax",@progbits
	.align	128
        .global         ehlers_ecema_many_series_one_param_1d_f32
        .type           ehlers_ecema_many_series_one_param_1d_f32,@function
        .size           ehlers_ecema_many_series_one_param_1d_f32,(.L_x_250 - ehlers_ecema_many_series_one_param_1d_f32)
        .other          ehlers_ecema_many_series_one_param_1d_f32,@"STO_CUDA_ENTRY STV_DEFAULT"
ehlers_ecema_many_series_one_param_1d_f32:
.text.ehlers_ecema_many_series_one_param_1d_f32:
[----:B------:R-:W-:Y:S01]  /*0000*/  LDC R1, c[0x0][0x37c] ;  /* 0x0000df00ff017b82 */ /* 0x000fe20000000800 */
[----:B------:R-:W0:Y:S07]  /*0010*/  S2R R3, SR_TID.X ;  /* 0x0000000000037919 */ /* 0x000e2e0000002100 */
[----:B------:R-:W0:Y:S08]  /*0020*/  S2UR UR4, SR_CTAID.X ;  /* 0x00000000000479c3 */ /* 0x000e300000002500 */
[----:B------:R-:W0:Y:S08]  /*0030*/  LDC R2, c[0x0][0x360] ;  /* 0x0000d800ff027b82 */ /* 0x000e300000000800 */
[----:B------:R-:W1:Y:S01]  /*0040*/  LDC R5, c[0x0][0x388] ;  /* 0x0000e200ff057b82 */ /* 0x000e620000000800 */
[----:B0-----:R-:W-:-:S05]  /*0050*/  IMAD R2, R2, UR4, R3 ;  /* 0x0000000402027c24 */ /* 0x001fca000f8e0203 */
[----:B-1----:R-:W-:-:S13]  /*0060*/  ISETP.GE.AND P0, PT, R2, R5, PT ;  /* 0x000000050200720c */ /* 0x002fda0003f06270 */
        /* <DEDUP_REMOVED lines=14> */
[----:B------:R-:W-:-:S05]  /*0150*/  IMAD.IADD R4, R0, 0x1, -R3 ;  /* 0x0000000100047824 */ /* 0x000fca00078e0a03 */
        /* <DEDUP_REMOVED lines=15> */
[----:B------:R-:W-:Y:S01]  /*0250*/  HFMA2 R3, -RZ, RZ, 0, 0 ;  /* 0x00000000ff037431 */ /* 0x000fe200000001ff */
[----:B------:R-:W-:-:S04]  /*0260*/  LOP3.LUT R26, R0, 0x7, RZ, 0xc0, !PT ;  /* 0x00000007001a7812 */ /* 0x000fc800078ec0ff */
[----:B------:R-:W-:-:S07]  /*0270*/  ISETP.NE.AND P1, PT, R26, RZ, PT ;  /* 0x000000ff1a00720c */ /* 0x000fce0003f25270 */
[----:B------:R-:W-:Y:S06]  /*0280*/  @!P0 BRA `(.L_x_53) ;  /* 0x0000000000648947 */ /* 0x000fec0003800000 */
[----:B------:R-:W0:Y:S01]  /*0290*/  LDC.64 R22, c[0x0][0x3a8] ;  /* 0x0000ea00ff167b82 */ /* 0x000e220000000a00 */
[----:B------:R-:W-:Y:S01]  /*02a0*/  LOP3.LUT R3, R0, 0x7ffffff8, RZ, 0xc0, !PT ;  /* 0x7ffffff800037812 */ /* 0x000fe200078ec0ff */
[----:B------:R-:W-:-:S04]  /*02b0*/  IMAD.MOV.U32 R24, RZ, RZ, R2 ;  /* 0x000000ffff187224 */ /* 0x000fc800078e0002 */
[----:B------:R-:W-:-:S07]  /*02c0*/  IMAD.MOV R4, RZ, RZ, -R3 ;  /* 0x000000ffff047224 */ /* 0x000fce00078e0a03 */
.L_x_54:
[----:B01----:R-:W-:Y:S01]  /*02d0*/  IMAD.WIDE R6, R24, 0x4, R22 ;  /* 0x0000000418067825 */ /* 0x003fe200078e0216 */
[----:B------:R-:W-:-:S03]  /*02e0*/  IADD3 R4, PT, PT, R4, 0x8, RZ ;  /* 0x0000000804047810 */ /* 0x000fc60007ffe0ff */
[----:B------:R-:W-:Y:S01]  /*02f0*/  IMAD.MOV.U32 R25, RZ, RZ, 0x7fc00000 ;  /* 0x7fc00000ff197424 */ /* 0x000fe200078e00ff */
[----:B------:R-:W-:Y:S01]  /*0300*/  ISETP.NE.AND P0, PT, R4, RZ, PT ;  /* 0x000000ff0400720c */ /* 0x000fe20003f05270 */
[----:B------:R-:W-:-:S03]  /*0310*/  IMAD.WIDE R8, R5, 0x4, R6 ;  /* 0x0000000405087825 */ /* 0x000fc600078e0206 */
[----:B------:R1:W-:Y:S01]  /*0320*/  STG.E desc[UR6][R6.64], R25 ;  /* 0x0000001906007986 */ /* 0x0003e2000c101906 */
[C---:B------:R-:W-:Y:S02]  /*0330*/  IMAD R24, R5.reuse, 0x8, R24 ;  /* 0x0000000805187824 */ /* 0x040fe400078e0218 */
[C---:B------:R-:W-:Y:S01]  /*0340*/  IMAD.WIDE R10, R5.reuse, 0x4, R8 ;  /* 0x00000004050a7825 */ /* 0x040fe200078e0208 */
[----:B------:R1:W-:Y:S04]  /*0350*/  STG.E desc[UR6][R8.64], R25 ;  /* 0x0000001908007986 */ /* 0x0003e8000c101906 */
        /* <DEDUP_REMOVED lines=12> */
.L_x_53:
        /* <DEDUP_REMOVED lines=17> */
.L_x_55:
[----:B------:R-:W-:Y:S05]  /*0530*/  @!P1 EXIT ;  /* 0x000000000000994d */ /* 0x000fea0003800000 */
[----:B------:R-:W-:Y:S02]  /*0540*/  ISETP.NE.AND P0, PT, R4, 0x1, PT ;  /* 0x000000010400780c */ /* 0x000fe40003f05270 */
[----:B------:R-:W-:-:S04]  /*0550*/  LOP3.LUT R0, R0, 0x1, RZ, 0xc0, !PT ;  /* 0x0000000100007812 */ /* 0x000fc800078ec0ff */
[----:B------:R-:W-:-:S07]  /*0560*/  ISETP.NE.U32.AND P1, PT, R0, 0x1, PT ;  /* 0x000000010000780c */ /* 0x000fce0003f25070 */
[----:B------:R-:W-:Y:S06]  /*0570*/  @!P0 BRA `(.L_x_56) ;  /* 0x0000000000208947 */ /* 0x000fec0003800000 */
[----:B01----:R-:W0:Y:S01]  /*0580*/  LDC.64 R6, c[0x0][0x3a8] ;  /* 0x0000ea00ff067b82 */ /* 0x003e220000000a00 */
[C---:B------:R-:W-:Y:S01]  /*0590*/  IMAD R9, R3.reuse, R5, R2 ;  /* 0x0000000503097224 */ /* 0x040fe200078e0202 */
[----:B------:R-:W-:Y:S01]  /*05a0*/  MOV R11, 0x7fc00000 ;  /* 0x7fc00000000b7802 */ /* 0x000fe20000000f00 */
[----:B------:R-:W-:Y:S02]  /*05b0*/  VIADD R3, R3, 0x2 ;  /* 0x0000000203037836 */ /* 0x000fe40000000000 */
[----:B0-----:R-:W-:-:S05]  /*05c0*/  IMAD.WIDE R6, R9, 0x4, R6 ;  /* 0x0000000409067825 */ /* 0x001fca00078e0206 */
[----:B------:R2:W-:Y:S01]  /*05d0*/  STG.E desc[UR6][R6.64], R11 ;  /* 0x0000000b06007986 */ /* 0x0005e2000c101906 */
[----:B------:R-:W-:-:S05]  /*05e0*/  IMAD.WIDE R8, R5, 0x4, R6 ;  /* 0x0000000405087825 */ /* 0x000fca00078e0206 */
[----:B------:R2:W-:Y:S02]  /*05f0*/  STG.E desc[UR6][R8.64], R11 ;  /* 0x0000000b08007986 */ /* 0x0005e4000c101906 */
.L_x_56:
[----:B------:R-:W-:Y:S05]  /*0600*/  @P1 EXIT ;  /* 0x000000000000194d */ /* 0x000fea0003800000 */
[----:B012---:R-:W0:Y:S01]  /*0610*/  LDC.64 R6, c[0x0][0x3a8] ;  /* 0x0000ea00ff067b82 */ /* 0x007e220000000a00 */
[----:B------:R-:W-:Y:S02]  /*0620*/  IMAD R3, R3, R5, R2 ;  /* 0x0000000503037224 */ /* 0x000fe400078e0202 */
[----:B------:R-:W-:Y:S02]  /*0630*/  IMAD.MOV.U32 R5, RZ, RZ, 0x7fc00000 ;  /* 0x7fc00000ff057424 */ /* 0x000fe400078e00ff */
[----:B0-----:R-:W-:-:S05]  /*0640*/  IMAD.WIDE R2, R3, 0x4, R6 ;  /* 0x0000000403027825 */ /* 0x001fca00078e0206 */
[----:B------:R-:W-:Y:S01]  /*0650*/  STG.E desc[UR6][R2.64], R5 ;  /* 0x0000000502007986 */ /* 0x000fe2000c101906 */
[----:B------:R-:W-:Y:S05]  /*0660*/  EXIT ;  /* 0x000000000000794d */ /* 0x000fea0003800000 */
.L_x_52:
        /* <DEDUP_REMOVED lines=10> */
[----:B------:R-:W-:Y:S02]  /*0710*/  LOP3.LUT R0, R4, 0x7ffffff8, RZ, 0xc0, !PT ;  /* 0x7ffffff804007812 */ /* 0x000fe400078ec0ff */
[----:B------:R-:W-:-:S03]  /*0720*/  MOV R26, R2 ;  /* 0x00000002001a7202 */ /* 0x000fc60000000f00 */
[----:B------:R-:W-:-:S07]  /*0730*/  IMAD.MOV R10, RZ, RZ, -R0 ;  /* 0x000000ffff0a7224 */ /* 0x000fce00078e0a00 */
.L_x_61:
        /* <DEDUP_REMOVED lines=21> */
.L_x_60:
[----:B--234-:R-:W-:Y:S05]  /*0890*/  BSYNC.RECONVERGENT B1 ;  /* 0x0000000000017941 */ /* 0x01cfea0003800200 */
.L_x_59:
        /* <DEDUP_REMOVED lines=18> */
.L_x_63:
[----:B------:R-:W-:Y:S05]  /*09c0*/  BSYNC.RECONVERGENT B1 ;  /* 0x0000000000017941 */ /* 0x000fea0003800200 */
.L_x_62:
[----:B------:R-:W-:Y:S05]  /*09d0*/  @!P1 BRA `(.L_x_58) ;  /* 0x0000000000409947 */ /* 0x000fea0003800000 */
[----:B------:R-:W-:Y:S02]  /*09e0*/  ISETP.NE.AND P0, PT, R10, 0x1, PT ;  /* 0x000000010a00780c */ /* 0x000fe40003f05270 */
[----:B01----:R-:W-:-:S04]  /*09f0*/  LOP3.LUT R6, R4, 0x1, RZ, 0xc0, !PT ;  /* 0x0000000104067812 */ /* 0x003fc800078ec0ff */
[----:B------:R-:W-:-:S07]  /*0a00*/  ISETP.NE.U32.AND P1, PT, R6, 0x1, PT ;  /* 0x000000010600780c */ /* 0x000fce0003f25070 */
[----:B------:R-:W0:Y:S01]  /*0a10*/  @P0 LDC.64 R6, c[0x0][0x3a8] ;  /* 0x0000ea00ff060b82 */ /* 0x000e220000000a00 */
[C---:B------:R-:W-:Y:S01]  /*0a20*/  @P0 IMAD R9, R0.reuse, R5, R2 ;  /* 0x0000000500090224 */ /* 0x040fe200078e0202 */
[----:B------:R-:W-:Y:S01]  /*0a30*/  @P0 MOV R17, 0x7fc00000 ;  /* 0x7fc0000000110802 */ /* 0x000fe20000000f00 */
[----:B------:R-:W-:-:S05]  /*0a40*/  @P0 VIADD R0, R0, 0x2 ;  /* 0x0000000200000836 */ /* 0x000fca0000000000 */
[----:B------:R-:W1:Y:S01]  /*0a50*/  @!P1 LDC.64 R14, c[0x0][0x3a8] ;  /* 0x0000ea00ff0e9b82 */ /* 0x000e620000000a00 */
[----:B0-----:R-:W-:-:S04]  /*0a60*/  @P0 IMAD.WIDE R8, R9, 0x4, R6 ;  /* 0x0000000409080825 */ /* 0x001fc800078e0206 */
[----:B------:R-:W-:Y:S01]  /*0a70*/  @!P1 IMAD R7, R0, R5, R2 ;  /* 0x0000000500079224 */ /* 0x000fe200078e0202 */
[----:B------:R0:W-:Y:S01]  /*0a80*/  @P0 STG.E desc[UR6][R8.64], R17 ;  /* 0x0000001108000986 */ /* 0x0001e2000c101906 */
[----:B------:R-:W-:-:S04]  /*0a90*/  @P0 IMAD.WIDE R12, R5, 0x4, R8 ;  /* 0x00000004050c0825 */ /* 0x000fc800078e0208 */
[----:B-1----:R-:W-:Y:S01]  /*0aa0*/  @!P1 IMAD.WIDE R6, R7, 0x4, R14 ;  /* 0x0000000407069825 */ /* 0x002fe200078e020e */
[----:B------:R0:W-:Y:S03]  /*0ab0*/  @P0 STG.E desc[UR6][R12.64], R17 ;  /* 0x000000110c000986 */ /* 0x0001e6000c101906 */
[----:B------:R-:W-:-:S05]  /*0ac0*/  @!P1 IMAD.MOV.U32 R5, RZ, RZ, 0x7fc00000 ;  /* 0x7fc00000ff059424 */ /* 0x000fca00078e00ff */
[----:B------:R0:W-:Y:S02]  /*0ad0*/  @!P1 STG.E desc[UR6][R6.64], R5 ;  /* 0x0000000506009986 */ /* 0x0001e4000c101906 */
.L_x_58:
[----:B--234-:R-:W-:Y:S05]  /*0ae0*/  BSYNC.RECONVERGENT B0 ;  /* 0x0000000000007941 */ /* 0x01cfea0003800200 */
.L_x_57:
[----:B------:R-:W-:Y:S01]  /*0af0*/  I2FP.F32.U32 R0, UR8 ;  /* 0x0000000800007c45 */ /* 0x000fe20008201000 */
[----:B------:R-:W-:Y:S02]  /*0b00*/  UMOV UR4, 0x40000000 ;  /* 0x4000000000047882 */ /* 0x000fe40000000000 */
[----:B01----:R-:W-:Y:S02]  /*0b10*/  IMAD.U32 R9, RZ, RZ, UR4 ;  /* 0x00000004ff097e24 */ /* 0x003fe4000f8e00ff */
[----:B------:R-:W-:-:S04]  /*0b20*/  FADD R0, R0, 1 ;  /* 0x3f80000000007421 */ /* 0x000fc80000000000 */
[----:B------:R-:W0:Y:S08]  /*0b30*/  MUFU.RCP R5, R0 ;  /* 0x0000000000057308 */ /* 0x000e300000001000 */
[----:B------:R-:W1:Y:S01]  /*0b40*/  FCHK P0, R9, R0 ;  /* 0x0000000009007302 */ /* 0x000e620000000000 */
[----:B0-----:R-:W-:-:S04]  /*0b50*/  FFMA R6, -R0, R5, 1 ;  /* 0x3f80000000067423 */ /* 0x001fc80000000105 */
[----:B------:R-:W-:-:S04]  /*0b60*/  FFMA R5, R5, R6, R5 ;  /* 0x0000000605057223 */ /* 0x000fc80000000005 */
[----:B------:R-:W-:-:S04]  /*0b70*/  FFMA R6, R5, 2, RZ ;  /* 0x4000000005067823 */ /* 0x000fc800000000ff */
[----:B------:R-:W-:-:S04]  /*0b80*/  FFMA R7, -R0, R6, 2 ;  /* 0x4000000000077423 */ /* 0x000fc80000000106 */
[----:B------:R-:W-:Y:S01]  /*0b90*/  FFMA R5, R5, R7, R6 ;  /* 0x0000000705057223 */ /* 0x000fe20000000006 */
[----:B-1----:R-:W-:Y:S06]  /*0ba0*/  @!P0 BRA `(.L_x_64) ;  /* 0x00000000000c8947 */ /* 0x002fec0003800000 */
[----:B------:R-:W-:-:S07]  /*0bb0*/  MOV R6, 0xbd0 ;  /* 0x00000bd000067802 */ /* 0x000fce0000000f00 */
[----:B------:R-:W-:Y:S05]  /*0bc0*/  CALL.REL.NOINC `($__internal_5_$__cuda_sm3x_div_rn_noftz_f32_slowpath) ;  /* 0x0000001c00187944 */ /* 0x000fea0003c00000 */
[----:B------:R-:W-:-:S07]  /*0bd0*/  IMAD.MOV.U32 R5, RZ, RZ, R8 ;  /* 0x000000ffff057224 */ /* 0x000fce00078e0008 */
.L_x_64:
        /* <DEDUP_REMOVED lines=14> */
[----:B0-----:R-:W-:Y:S02]  /*0cc0*/  CS2R R8, SRZ ;  /* 0x0000000000087805 */ /* 0x001fe4000001ff00 */
[----:B------:R-:W-:Y:S01]  /*0cd0*/  PRMT R14, RZ, 0x7610, R14 ;  /* 0x00007610ff0e7816 */ /* 0x000fe2000000000e */
[----:B------:R-:W-:Y:S01]  /*0ce0*/  IMAD.MOV.U32 R37, RZ, RZ, RZ ;  /* 0x000000ffff257224 */ /* 0x000fe200078e00ff */
[----:B------:R-:W-:Y:S01]  /*0cf0*/  MOV R10, R3 ;  /* 0x00000003000a7202 */ /* 0x000fe20000000f00 */
[----:B------:R-:W-:Y:S01]  /*0d00*/  IMAD.MOV.U32 R15, RZ, RZ, RZ ;  /* 0x000000ffff0f7224 */ /* 0x000fe200078e00ff */
[----:B------:R-:W-:Y:S02]  /*0d10*/  CS2R R20, SRZ ;  /* 0x0000000000147805 */ /* 0x000fe4000001ff00 */
[----:B-1----:R-:W-:-:S07]  /*0d20*/  VIMNMX.U32 R11, PT, PT, R11, UR4, PT ;  /* 0x000000040b0b7c48 */ /* 0x002fce000bfe0000 */
.L_x_78:
[----:B------:R-:W0:Y:S01]  /*0d30*/  LDC.64 R22, c[0x0][0x380] ;  /* 0x0000e000ff167b82 */ /* 0x000e220000000a00 */
[----:B------:R-:W-:-:S04]  /*0d40*/  IMAD R12, R10, UR9, R2 ;  /* 0x000000090a0c7c24 */ /* 0x000fc8000f8e0202 */
[----:B0-----:R-:W-:-:S06]  /*0d50*/  IMAD.WIDE R22, R12, 0x4, R22 ;  /* 0x000000040c167825 */ /* 0x001fcc00078e0216 */
[----:B------:R-:W4:Y:S01]  /*0d60*/  LDG.E.CONSTANT R22, desc[UR6][R22.64] ;  /* 0x0000000616167981 */ /* 0x000f22000c1e9900 */
[----:B------:R-:W-:Y:S01]  /*0d70*/  ISETP.NE.AND P0, PT, R10, R3, PT ;  /* 0x000000030a00720c */ /* 0x000fe20003f05270 */
[----:B------:R-:W-:Y:S01]  /*0d80*/  BSSY.RECONVERGENT B0, `(.L_x_66) ;  /* 0x000002e000007945 */ /* 0x000fe20003800200 */
[----:B------:R-:W-:Y:S01]  /*0d90*/  IMAD.MOV.U32 R13, RZ, RZ, RZ ;  /* 0x000000ffff0d7224 */ /* 0x000fe200078e00ff */
[----:B------:R-:W-:Y:S01]  /*0da0*/  MOV R32, RZ ;  /* 0x000000ff00207202 */ /* 0x000fe20000000f00 */
[--C-:B----4-:R-:W-:Y:S02]  /*0db0*/  IMAD.MOV.U32 R33, RZ, RZ, R22.reuse ;  /* 0x000000ffff217224 */ /* 0x110fe400078e0016 */
        /* <DEDUP_REMOVED lines=17> */
[----:B--23--:R-:W-:Y:S05]  /*0ed0*/  CALL.REL.NOINC `($__internal_4_$__cuda_sm20_rcp_rn_f32_slowpath) ;  /* 0x0000001400807944 */ /* 0x00cfea0003c00000 */
[----:B------:R-:W-:Y:S05]  /*0ee0*/  BRA `(.L_x_71) ;  /* 0x0000000000107947 */ /* 0x000fea0003800000 */
.L_x_70:
[----:B------:R-:W0:Y:S02]  /*0ef0*/  MUFU.RCP R21, R8 ;  /* 0x0000000800157308 */ /* 0x000e240000001000 */
[----:B0-----:R-:W-:-:S04]  /*0f00*/  FFMA R0, R8, R21, -1 ;  /* 0xbf80000008007423 */ /* 0x001fc80000000015 */
[----:B------:R-:W-:-:S04]  /*0f10*/  FADD.FTZ R0, -R0, -RZ ;  /* 0x800000ff00007221 */ /* 0x000fc80000010100 */
[----:B------:R-:W-:-:S07]  /*0f20*/  FFMA R21, R21, R0, R21 ;  /* 0x0000000015157223 */ /* 0x000fce0000000015 */
.L_x_71:
[----:B------:R-:W-:Y:S05]  /*0f30*/  BSYNC.RECONVERGENT B1 ;  /* 0x0000000000017941 */ /* 0x000fea0003800200 */
.L_x_69:
[----:B------:R-:W-:-:S04]  /*0f40*/  FADD R23, R22, -R15 ;  /* 0x8000000f16177221 */ /* 0x000fc80000000000 */
[----:B------:R-:W-:-:S04]  /*0f50*/  FFMA R20, R23, R21, -R20 ;  /* 0x0000001517147223 */ /* 0x000fc80000000814 */
[----:B------:R-:W-:-:S04]  /*0f60*/  FADD R34, R20, R15 ;  /* 0x0000000f14227221 */ /* 0x000fc80000000000 */
[----:B------:R-:W-:Y:S01]  /*0f70*/  FADD R15, R34, -R15 ;  /* 0x8000000f220f7221 */ /* 0x000fe20000000000 */
[----:B------:R-:W-:-:S03]  /*0f80*/  IMAD.MOV.U32 R33, RZ, RZ, R34 ;  /* 0x000000ffff217224 */ /* 0x000fc600078e0022 */
[----:B------:R-:W-:Y:S01]  /*0f90*/  FADD R32, -R20, R15 ;  /* 0x0000000f14207221 */ /* 0x000fe20000000100 */
[----:B------:R-:W-:Y:S06]  /*0fa0*/  BRA `(.L_x_67) ;  /* 0x00000000002c7947 */ /* 0x000fec0003800000 */
.L_x_68:
[----:B------:R-:W-:Y:S01]  /*0fb0*/  FSETP.NE.AND P0, PT, |R22|, +INF , PT ;  /* 0x7f8000001600780b */ /* 0x000fe20003f05200 */
[----:B------:R-:W-:Y:S01]  /*0fc0*/  IMAD.MOV.U32 R32, RZ, RZ, R20 ;  /* 0x000000ffff207224 */ /* 0x000fe200078e0014 */
[----:B------:R-:W-:Y:S01]  /*0fd0*/  MOV R34, R21 ;  /* 0x0000001500227202 */ /* 0x000fe20000000f00 */
[----:B------:R-:W-:-:S10]  /*0fe0*/  IMAD.MOV.U32 R33, RZ, RZ, R15 ;  /* 0x000000ffff217224 */ /* 0x000fd400078e000f */
[----:B------:R-:W-:-:S04]  /*0ff0*/  @P0 FADD R0, R22, -R21 ;  /* 0x8000001516000221 */ /* 0x000fc80000000000 */
[----:B------:R-:W-:-:S04]  /*1000*/  @P0 FFMA R13, R0, R5, RZ ;  /* 0x00000005000d0223 */ /* 0x000fc800000000ff */
[--C-:B------:R-:W-:Y:S01]  /*1010*/  @P0 FADD R0, R13, -R8.reuse ;  /* 0x800000080d000221 */ /* 0x100fe20000000000 */
[----:B------:R-:W-:-:S03]  /*1020*/  IMAD.MOV.U32 R13, RZ, RZ, R8 ;  /* 0x000000ffff0d7224 */ /* 0x000fc600078e0008 */
[----:B------:R-:W-:-:S04]  /*1030*/  @P0 FADD R34, R0, R21 ;  /* 0x0000001500220221 */ /* 0x000fc80000000000 */
[----:B------:R-:W-:-:S04]  /*1040*/  @P0 FADD R21, R34, -R21 ;  /* 0x8000001522150221 */ /* 0x000fc80000000000 */
[----:B------:R-:W-:-:S07]  /*1050*/  @P0 FADD R13, -R0, R21 ;  /* 0x00000015000d0221 */ /* 0x000fce0000000100 */
.L_x_67:
[----:B------:R-:W-:Y:S05]  /*1060*/  BSYNC.RECONVERGENT B0 ;  /* 0x0000000000007941 */ /* 0x000fea0003800200 */
.L_x_66:
[----:B------:R-:W-:Y:S01]  /*1070*/  ISETP.GE.AND P0, PT, R10, R4, PT ;  /* 0x000000040a00720c */ /* 0x000fe20003f06270 */
[----:B------:R-:W-:-:S12]  /*1080*/  BSSY.RECONVERGENT B0, `(.L_x_72) ;  /* 0x0000064000007945 */ /* 0x000fd80003800200 */
[----:B------:R-:W-:Y:S05]  /*1090*/  @!P0 BRA `(.L_x_73) ;  /* 0x0000000400888947 */ /* 0x000fea0003800000 */
[----:B------:R-:W0:Y:S01]  /*10a0*/  LDCU.U8 UR4, c[0x0][0x399] ;  /* 0x00007320ff0477ac */ /* 0x000e220008000000 */
[C---:B------:R-:W-:Y:S01]  /*10b0*/  ISETP.GT.AND P0, PT, R10.reuse, RZ, PT ;  /* 0x000000ff0a00720c */ /* 0x040fe20003f04270 */
[----:B------:R-:W1:Y:S01]  /*10c0*/  LDC.64 R20, c[0x0][0x380] ;  /* 0x0000e000ff147b82 */ /* 0x000e620000000a00 */
[----:B------:R-:W-:Y:S02]  /*10d0*/  IADD3 R15, PT, PT, R10, -0x1, RZ ;  /* 0xffffffff0a0f7810 */ /* 0x000fe40007ffe0ff */
[----:B0-----:R-:W-:-:S13]  /*10e0*/  ISETP.NE.AND P0, PT, RZ, UR4, P0 ;  /* 0x00000004ff007c0c */ /* 0x001fda0008705270 */
[----:B------:R-:W-:-:S04]  /*10f0*/  @!P0 IMAD.MOV R15, RZ, RZ, R10 ;  /* 0x000000ffff0f8224 */ /* 0x000fc800078e020a */
        /* <DEDUP_REMOVED lines=30> */
[----:B------:R-:W-:Y:S01]  /*12e0*/  MOV R8, 0x1 ;  /* 0x0000000100087802 */ /* 0x000fe20000000f00 */
[----:B------:R-:W-:Y:S01]  /*12f0*/  BSSY.RECONVERGENT B2, `(.L_x_76) ;  /* 0x0000015000027945 */ /* 0x000fe20003800200 */
[----:B------:R-:W-:-:S04]  /*1300*/  FSETP.GEU.AND P1, PT, |R23|, 6.5827683646048100446e-37, PT ;  /* 0x036000001700780b */ /* 0x000fc80003f2e200 */
        /* <DEDUP_REMOVED lines=16> */
[----:B---3--:R-:W-:Y:S05]  /*1410*/  CALL.REL.NOINC `($__internal_3_$__cuda_sm20_div_rn_f64_full) ;  /* 0x0000000800c47944 */ /* 0x008fea0003c00000 */
[----:B------:R-:W-:Y:S02]  /*1420*/  IMAD.MOV.U32 R8, RZ, RZ, R40 ;  /* 0x000000ffff087224 */ /* 0x000fe400078e0028 */
[----:B------:R-:W-:-:S07]  /*1430*/  IMAD.MOV.U32 R9, RZ, RZ, R41 ;  /* 0x000000ffff097224 */ /* 0x000fce00078e0029 */
.L_x_77:
[----:B------:R-:W-:Y:S05]  /*1440*/  BSYNC.RECONVERGENT B2 ;  /* 0x0000000000027941 */ /* 0x000fea0003800200 */
.L_x_76:
[----:B------:R-:W-:Y:S01]  /*1450*/  DSETP.GTU.AND P0, PT, R8, -R18, PT ;  /* 0x800000120800722a */ /* 0x000fe20003f0c000 */
[----:B------:R-:W-:-:S13]  /*1460*/  IMAD.MOV.U32 R0, RZ, RZ, R6 ;  /* 0x000000ffff007224 */ /* 0x000fda00078e0006 */
[----:B------:R-:W-:Y:S05]  /*1470*/  @!P0 BRA `(.L_x_75) ;  /* 0x00000000005c8947 */ /* 0x000fea0003800000 */
[----:B------:R-:W-:Y:S01]  /*1480*/  DSETP.GE.AND P0, PT, R8, R18, PT ;  /* 0x000000120800722a */ /* 0x000fe20003f06000 */
[----:B---3--:R-:W-:-:S13]  /*1490*/  MOV R0, R7 ;  /* 0x0000000700007202 */ /* 0x008fda0000000f00 */
        /* <DEDUP_REMOVED lines=21> */
.L_x_75:
[----:B------:R-:W-:Y:S05]  /*15f0*/  BSYNC.RECONVERGENT B1 ;  /* 0x0000000000017941 */ /* 0x000fea0003800200 */
.L_x_74:
        /* <DEDUP_REMOVED lines=12> */
.L_x_73:
[----:B------:R-:W-:Y:S05]  /*16c0*/  BSYNC.RECONVERGENT B0 ;  /* 0x0000000000007941 */ /* 0x000fea0003800200 */
.L_x_72:
[----:B------:R-:W-:-:S04]  /*16d0*/  IADD3 R10, PT, PT, R10, 0x1, RZ ;  /* 0x000000010a0a7810 */ /* 0x000fc80007ffe0ff */
[----:B------:R-:W-:-:S13]  /*16e0*/  ISETP.NE.AND P0, PT, R10, UR13, PT ;  /* 0x0000000d0a007c0c */ /* 0x000fda000bf05270 */
[----:B------:R-:W-:Y:S05]  /*16f0*/  @!P0 EXIT ;  /* 0x000000000000894d */ /* 0x000fea0003800000 */
[----:B------:R-:W-:Y:S01]  /*1700*/  IMAD.MOV.U32 R15, RZ, RZ, R33 ;  /* 0x000000ffff0f7224 */ /* 0x000fe200078e0021 */
[----:B------:R-:W-:Y:S01]  /*1710*/  MOV R8, R13 ;  /* 0x0000000d00087202 */ /* 0x000fe20000000f00 */
[----:B0-----:R-:W-:Y:S02]  /*1720*/  IMAD.MOV.U32 R20, RZ, RZ, R32 ;  /* 0x000000ffff147224 */ /* 0x001fe400078e0020 */
[----:B------:R-:W-:Y:S01]  /*1730*/  IMAD.MOV.U32 R21, RZ, RZ, R34 ;  /* 0x000000ffff157224 */ /* 0x000fe200078e0022 */
[----:B------:R-:W-:Y:S06]  /*1740*/  BRA `(.L_x_78) ;  /* 0xfffffff400787947 */ /* 0x000fec000383ffff */
.L_x_65:
[----:B------:R-:W0:Y:S01]  /*1750*/  LDCU.64 UR10, c[0x0][0x388] ;  /* 0x00007100ff0a77ac */ /* 0x000e220008000a00 */
[----:B------:R-:W-:Y:S01]  /*1760*/  IMAD.MOV.U32 R24, RZ, RZ, RZ ;  /* 0x000000ffff187224 */ /* 0x000fe200078e00ff */
[----:B------:R-:W-:Y:S01]  /*1770*/  PRMT R23, RZ, 0x7610, R23 ;  /* 0x00007610ff177816 */ /* 0x000fe20000000017 */
[----:B------:R-:W-:Y:S01]  /*1780*/  IMAD.MOV.U32 R32, RZ, RZ, RZ ;  /* 0x000000ffff207224 */ /* 0x000fe200078e00ff */
[----:B------:R-:W-:Y:S01]  /*1790*/  CS2R R20, SRZ ;  /* 0x0000000000147805 */ /* 0x000fe2000001ff00 */
[C---:B0-----:R-:W-:Y:S02]  /*17a0*/  VIADD R12, R3.reuse, -UR11 ;  /* 0x8000000b030c7c36 */ /* 0x041fe40008000000 */
[----:B------:R-:W-:-:S07]  /*17b0*/  IMAD R13, R3, UR10, R2 ;  /* 0x0000000a030d7c24 */ /* 0x000fce000f8e0202 */
.L_x_85:
        /* <DEDUP_REMOVED lines=71> */
.L_x_84:
[----:B------:R-:W-:Y:S05]  /*1c30*/  BSYNC.RECONVERGENT B2 ;  /* 0x0000000000027941 */ /* 0x000fea0003800200 */
.L_x_83:
        /* <DEDUP_REMOVED lines=26> */
.L_x_82:
[----:B------:R-:W-:Y:S05]  /*1de0*/  BSYNC.RECONVERGENT B1 ;  /* 0x0000000000017941 */ /* 0x000fea0003800200 */
.L_x_81:
        /* <DEDUP_REMOVED lines=13> */
.L_x_80:
[----:B------:R-:W-:Y:S05]  /*1ec0*/  BSYNC.RECONVERGENT B0 ;  /* 0x0000000000007941 */ /* 0x000fea0003800200 */
.L_x_79:
[----:B------:R-:W-:Y:S02]  /*1ed0*/  VIADD R12, R12, 0x1 ;  /* 0x000000010c0c7836 */ /* 0x000fe40000000000 */
[----:B------:R-:W-:-:S03]  /*1ee0*/  VIADD R13, R13, UR15 ;  /* 0x0000000f0d0d7c36 */ /* 0x000fc60008000000 */
[----:B------:R-:W-:-:S13]  /*1ef0*/  ISETP.NE.AND P0, PT, R12, RZ, PT ;  /* 0x000000ff0c00720c */ /* 0x000fda0003f05270 */
[----:B------:R-:W-:Y:S05]  /*1f00*/  @!P0 EXIT ;  /* 0x000000000000894d */ /* 0x000fea0003800000 */
[----:B------:R-:W-:Y:S01]  /*1f10*/  VIADD R3, R3, 0x1 ;  /* 0x0000000103037836 */ /* 0x000fe20000000000 */
[----:B------:R-:W-:Y:S06]  /*1f20*/  BRA `(.L_x_85) ;  /* 0xfffffff800247947 */ /* 0x000fec000383ffff */
        .weak           $__internal_3_$__cuda_sm20_div_rn_f64_full
        .type           $__internal_3_$__cuda_sm20_div_rn_f64_full,@function
        .size           $__internal_3_$__cuda_sm20_div_rn_f64_full,($__internal_4_$__cuda_sm20_rcp_rn_f32_slowpath - $__internal_3_$__cuda_sm20_div_rn_f64_full)
$__internal_3_$__cuda_sm20_div_rn_f64_full:
        /* <DEDUP_REMOVED lines=66> */
.L_x_87:
        /* <DEDUP_REMOVED lines=16> */
.L_x_90:
[----:B------:R-:W-:Y:S01]  /*2450*/  LOP3.LUT R41, R27, 0x80000, RZ, 0xfc, !PT ;  /* 0x000800001b297812 */ /* 0x000fe200078efcff */
[----:B------:R-:W-:Y:S01]  /*2460*/  IMAD.MOV.U32 R40, RZ, RZ, R26 ;  /* 0x000000ffff287224 */ /* 0x000fe200078e001a */
[----:B------:R-:W-:Y:S06]  /*2470*/  BRA `(.L_x_88) ;  /* 0x0000000000087947 */ /* 0x000fec0003800000 */
.L_x_89:
[----:B------:R-:W-:Y:S02]  /*2480*/  LOP3.LUT R41, R29, 0x80000, RZ, 0xfc, !PT ;  /* 0x000800001d297812 */ /* 0x000fe400078efcff */
[----:B------:R-:W-:-:S07]  /*2490*/  MOV R40, R28 ;  /* 0x0000001c00287202 */ /* 0x000fce0000000f00 */
.L_x_88:
[----:B------:R-:W-:Y:S05]  /*24a0*/  BSYNC.RECONVERGENT B3 ;  /* 0x0000000000037941 */ /* 0x000fea0003800200 */
.L_x_86:
[----:B------:R-:W-:Y:S02]  /*24b0*/  IMAD.MOV.U32 R8, RZ, RZ, R0 ;  /* 0x000000ffff087224 */ /* 0x000fe400078e0000 */
[----:B------:R-:W-:-:S04]  /*24c0*/  IMAD.MOV.U32 R9, RZ, RZ, 0x0 ;  /* 0x00000000ff097424 */ /* 0x000fc800078e00ff */
[----:B------:R-:W-:Y:S05]  /*24d0*/  RET.REL.NODEC R8 `(ehlers_ecema_many_series_one_param_1d_f32) ;  /* 0xffffffd808c87950 */ /* 0x000fea0003c3ffff */
        .weak           $__internal_4_$__cuda_sm20_rcp_rn_f32_slowpath
        .type           $__internal_4_$__cuda_sm20_rcp_rn_f32_slowpath,@function
        .size           $__internal_4_$__cuda_sm20_rcp_rn_f32_slowpath,($__internal_5_$__cuda_sm3x_div_rn_noftz_f32_slowpath - $__internal_4_$__cuda_sm20_rcp_rn_f32_slowpath)
$__internal_4_$__cuda_sm20_rcp_rn_f32_slowpath:
        /* <DEDUP_REMOVED lines=16> */
.L_x_92:
        /* <DEDUP_REMOVED lines=29> */
[----:B------:R-:W-:-:S05]  /*27b0*/  @!P0 VIADD R21, R21, 0x1 ;  /* 0x0000000115158836 */ /* 0x000fca0000000000 */
[----:B------:R-:W-:-:S04]  /*27c0*/  @!P1 SHF.L.U32 R21, R21, 0x1, RZ ;  /* 0x0000000115159819 */ /* 0x000fc800000006ff */
[----:B------:R-:W-:Y:S01]  /*27d0*/  LOP3.LUT R21, R21, 0x80000000, R0, 0xf8, !PT ;  /* 0x8000000015157812 */ /* 0x000fe200078ef800 */
[----:B------:R-:W-:Y:S06]  /*27e0*/  BRA `(.L_x_93) ;  /* 0x0000000000047947 */ /* 0x000fec0003800000 */
.L_x_94:
[----:B------:R0:W1:Y:S02]  /*27f0*/  MUFU.RCP R21, R0 ;  /* 0x0000000000157308 */ /* 0x0000640000001000 */
.L_x_93:
[----:B------:R-:W-:Y:S05]  /*2800*/  BSYNC.RECONVERGENT B2 ;  /* 0x0000000000027941 */ /* 0x000fea0003800200 */
.L_x_91:
[----:B------:R-:W-:-:S04]  /*2810*/  IMAD.MOV.U32 R25, RZ, RZ, 0x0 ;  /* 0x00000000ff197424 */ /* 0x000fc800078e00ff */
[----:B01----:R-:W-:Y:S05]  /*2820*/  RET.REL.NODEC R24 `(ehlers_ecema_many_series_one_param_1d_f32) ;  /* 0xffffffd418f47950 */ /* 0x003fea0003c3ffff */
        .weak           $__internal_5_$__cuda_sm3x_div_rn_noftz_f32_slowpath
        .type           $__internal_5_$__cuda_sm3x_div_rn_noftz_f32_slowpath,@function
        .size           $__internal_5_$__cuda_sm3x_div_rn_noftz_f32_slowpath,(.L_x_250 - $__internal_5_$__cuda_sm3x_div_rn_noftz_f32_slowpath)
$__internal_5_$__cuda_sm3x_div_rn_noftz_f32_slowpath:
[--C-:B------:R-:W-:Y:S01]  /*2830*/  SHF.R.U32.HI R5, RZ, 0x17, R0.reuse ;  /* 0x00000017ff057819 */ /* 0x100fe20000011600 */
[----:B------:R-:W-:-:S03]  /*2840*/  IMAD.MOV.U32 R8, RZ, RZ, R0 ;  /* 0x000000ffff087224 */ /* 0x000fc600078e0000 */
[----:B------:R-:W-:-:S05]  /*2850*/  LOP3.LUT R5, R5, 0xff, RZ, 0xc0, !PT ;  /* 0x000000ff05057812 */ /* 0x000fca00078ec0ff */
[----:B------:R-:W-:-:S05]  /*2860*/  VIADD R9, R5, 0xffffffff ;  /* 0xffffffff05097836 */ /* 0x000fca0000000000 */
[----:B------:R-:W-:-:S13]  /*2870*/  ISETP.GT.U32.AND P0, PT, R9, 0xfd, PT ;  /* 0x000000fd0900780c */ /* 0x000fda0003f04070 */
[----:B------:R-:W-:Y:S01]  /*2880*/  @!P0 MOV R10, RZ ;  /* 0x000000ff000a8202 */ /* 0x000fe20000000f00 */
[----:B------:R-:W-:Y:S06]  /*2890*/  @!P0 BRA `(.L_x_95) ;  /* 0x00000000003c8947 */ /* 0x000fec0003800000 */
[----:B------:R-:W-:-:S13]  /*28a0*/  FSETP.GTU.FTZ.AND P0, PT, |R0|, +INF , PT ;  /* 0x7f8000000000780b */ /* 0x000fda0003f1c200 */
[----:B------:R-:W-:Y:S05]  /*28b0*/  @P0 BRA `(.L_x_96) ;  /* 0x0000000400280947 */ /* 0x000fea0003800000 */
[----:B------:R-:W-:-:S05]  /*28c0*/  IMAD.MOV.U32 R7, RZ, RZ, 0x40000000 ;  /* 0x40000000ff077424 */ /* 0x000fca00078e00ff */
        /* <DEDUP_REMOVED lines=12> */
.L_x_95:
        /* <DEDUP_REMOVED lines=27> */
[CCC-:B------:R-:W-:Y:S01]  /*2b40*/  FFMA.RZ R5, R0.reuse, R12.reuse, R13.reuse ;  /* 0x0000000c00057223 */ /* 0x1c0fe2000000c00d */
[C---:B------:R-:W-:Y:S02]  /*2b50*/  IADD3 R10, PT, PT, R9.reuse, 0x20, RZ ;  /* 0x00000020090a7810 */ /* 0x040fe40007ffe0ff */
[----:B------:R-:W-:Y:S02]  /*2b60*/  ISETP.NE.AND P2, PT, R9, RZ, PT ;  /* 0x000000ff0900720c */ /* 0x000fe40003f45270 */
[----:B------:R-:W-:Y:S01]  /*2b70*/  LOP3.LUT R7, R5, 0x7fffff, RZ, 0xc0, !PT ;  /* 0x007fffff05077812 */ /* 0x000fe200078ec0ff */
[CCC-:B------:R-:W-:Y:S01]  /*2b80*/  FFMA.RP R5, R0.reuse, R12.reuse, R13.reuse ;  /* 0x0000000c00057223 */ /* 0x1c0fe2000000800d */
[----:B------:R-:W-:Y:S01]  /*2b90*/  FFMA.RM R0, R0, R12, R13 ;  /* 0x0000000c00007223 */ /* 0x000fe2000000400d */
[----:B------:R-:W-:Y:S01]  /*2ba0*/  ISETP.NE.AND P1, PT, R9, RZ, PT ;  /* 0x000000ff0900720c */ /* 0x000fe20003f25270 */
[----:B------:R-:W-:Y:S01]  /*2bb0*/  IMAD.MOV R9, RZ, RZ, -R9 ;  /* 0x000000ffff097224 */ /* 0x000fe200078e0a09 */
        /* <DEDUP_REMOVED lines=14> */
.L_x_101:
[----:B------:R-:W-:-:S04]  /*2ca0*/  LOP3.LUT R8, R8, 0x80000000, RZ, 0xc0, !PT ;  /* 0x8000000008087812 */ /* 0x000fc800078ec0ff */
[----:B------:R-:W-:Y:S01]  /*2cb0*/  LOP3.LUT R8, R8, 0x7f800000, RZ, 0xfc, !PT ;  /* 0x7f80000008087812 */ /* 0x000fe200078efcff */
[----:B------:R-:W-:Y:S06]  /*2cc0*/  BRA `(.L_x_102) ;  /* 0x0000000000287947 */ /* 0x000fec0003800000 */
.L_x_100:
[----:B------:R-:W-:Y:S01]  /*2cd0*/  LEA R8, R5, R8, 0x17 ;  /* 0x0000000805087211 */ /* 0x000fe200078eb8ff */
[----:B------:R-:W-:Y:S06]  /*2ce0*/  BRA `(.L_x_102) ;  /* 0x0000000000207947 */ /* 0x000fec0003800000 */
.L_x_99:
[----:B------:R-:W-:-:S04]  /*2cf0*/  LOP3.LUT R8, R8, 0x80000000, R7, 0x48, !PT ;  /* 0x8000000008087812 */ /* 0x000fc800078e4807 */
[----:B------:R-:W-:Y:S01]  /*2d00*/  LOP3.LUT R8, R8, 0x7f800000, RZ, 0xfc, !PT ;  /* 0x7f80000008087812 */ /* 0x000fe200078efcff */
[----:B------:R-:W-:Y:S06]  /*2d10*/  BRA `(.L_x_102) ;  /* 0x0000000000147947 */ /* 0x000fec0003800000 */
.L_x_98:
[----:B------:R-:W-:Y:S01]  /*2d20*/  LOP3.LUT R8, R8, 0x80000000, R7, 0x48, !PT ;  /* 0x8000000008087812 */ /* 0x000fe200078e4807 */
[----:B------:R-:W-:Y:S06]  /*2d30*/  BRA `(.L_x_102) ;  /* 0x00000000000c7947 */ /* 0x000fec0003800000 */
.L_x_97:
[----:B------:R-:W0:Y:S01]  /*2d40*/  MUFU.RSQ R8, -QNAN ;  /* 0xffc0000000087908 */ /* 0x000e220000001400 */
[----:B------:R-:W-:Y:S05]  /*2d50*/  BRA `(.L_x_102) ;  /* 0x0000000000047947 */ /* 0x000fea0003800000 */
.L_x_96:
[----:B------:R-:W-:-:S07]  /*2d60*/  FADD.FTZ R8, R0, 2 ;  /* 0x4000000000087421 */ /* 0x000fce0000010000 */
.L_x_102:
[----:B------:R-:W-:-:S04]  /*2d70*/  IMAD.MOV.U32 R7, RZ, RZ, 0x0 ;  /* 0x00000000ff077424 */ /* 0x000fc800078e00ff */
[----:B0-----:R-:W-:Y:S05]  /*2d80*/  RET.REL.NODEC R6 `(ehlers_ecema_many_series_one_param_1d_f32) ;  /* 0xffffffd0069c7950 */ /* 0x001fea0003c3ffff */
.L_x_103:
        /* <DEDUP_REMOVED lines=15> */
.L_x_250:


//--------------------- .text.ehlers_ecema_many_series_one_param_time_major_f32 --------------------------
	.section	.text.ehlers_ecema_many_series_one_param_time_major_f32,"ax",@progbits
	.align	128
        .global         ehlers_ecema_many_series_one_param_time_major_f32
        .type           ehlers_ecema_many_series_one_param_time_major_f32,@function
        .size           ehlers_ecema_many_series_one_param_time_major_f32,(.L_x_253 - ehlers_ecema_many_series_one_param_time_major_f32)
        .other          ehlers_ecema_many_series_one_param_time_major_f32,@"STO_CUDA_ENTRY STV_DEFAULT"
ehlers_ecema_many_series_one_param_time_major_f32:
.text.ehlers_ecema_many_series_one_param_time_major_f32:
[----:B------:R-:W-:Y:S08]  /*0000*/  LDC R1, c[0x0][0x37c] ;  /* 0x0000df00ff017b82 */ /* 0x000ff00000000800 */
[----:B------:R-:W0:Y:S08]  /*0010*/  S2UR UR13, SR_CTAID.X ;  /* 0x00000000000d79c3 */ /* 0x000e300000002500 */
[----:B------:R-:W0:Y:S02]  /*0020*/  LDC R0, c[0x0][0x388] ;  /* 0x0000e200ff007b82 */ /* 0x000e240000000800 */
[----:B0-----:R-:W-:-:S13]  /*0030*/  ISETP.LE.AND P0, PT, R0, UR13, PT ;  /* 0x0000000d00007c0c */ /* 0x001fda000bf03270 */
[----:B------:R-:W-:Y:S05]  /*0040*/  @P0 EXIT ;  /* 0x000000000000094d */ /* 0x000fea0003800000 */
[----:B------:R-:W0:Y:S01]  /*0050*/  LDCU.64 UR10, c[0x0][0x390] ;  /* 0x00007200ff0a77ac */ /* 0x000e220008000a00 */
[----:B------:R-:W1:Y:S01]  /*0060*/  S2R R3, SR_TID.X ;  /* 0x0000000000037919 */ /* 0x000e620000002100 */
[----:B------:R-:W-:Y:S01]  /*0070*/  BSSY.RECONVERGENT B0, `(.L_x_104) ;  /* 0x000004d000007945 */ /* 0x000fe20003800200 */
[----:B------:R-:W2:Y:S01]  /*0080*/  LDCU UR12, c[0x0][0x38c] ;  /* 0x00007180ff0c77ac */ /* 0x000ea20008000800 */
[----:B------:R-:W3:Y:S01]  /*0090*/  LDCU.64 UR14, c[0x0][0x358] ;  /* 0x00006b00ff0e77ac */ /* 0x000ee20008000a00 */
[----:B0-----:R-:W-:Y:S02]  /*00a0*/  UISETP.LT.AND UP1, UPT, UR10, UR11, UPT ;  /* 0x0000000b0a00728c */ /* 0x001fe4000bf21270 */
[----:B--2---:R-:W-:Y:S02]  /*00b0*/  UISETP.GE.AND UP0, UPT, UR12, 0x1, UPT ;  /* 0x000000010c00788c */ /* 0x004fe4000bf06270 */
[----:B------:R-:W-:-:S04]  /*00c0*/  USEL UR4, UR10, UR11, UP1 ;  /* 0x0000000b0a047287 */ /* 0x000fc80008800000 */
[----:B------:R-:W-:-:S06]  /*00d0*/  UISETP.GT.OR UP0, UPT, UR4, URZ, !UP0 ;  /* 0x000000ff0400728c */ /* 0x000fcc000c704670 */
[----:B------:R-:W-:-:S04]  /*00e0*/  PLOP3.LUT P0, PT, PT, PT, UP0, 0x80, 0x8 ;  /* 0x000000000008781c */ /* 0x000fc80003f0f008 */
[----:B-1----:R-:W-:-:S13]  /*00f0*/  ISETP.NE.OR P0, PT, R3, RZ, P0 ;  /* 0x000000ff0300720c */ /* 0x002fda0000705670 */
[----:B---3--:R-:W-:Y:S05]  /*0100*/  @P0 BRA `(.L_x_105) ;  /* 0x00000004000c0947 */ /* 0x008fea0003800000 */
[----:B------:R-:W-:Y:S01]  /*0110*/  UISETP.GE.U32.AND UP0, UPT, UR12, 0x8, UPT ;  /* 0x000000080c00788c */ /* 0x000fe2000bf06070 */
[----:B------:R-:W-:Y:S01]  /*0120*/  IMAD.MOV.U32 R5, RZ, RZ, RZ ;  /* 0x000000ffff057224 */ /* 0x000fe200078e00ff */
[----:B------:R-:W-:-:S04]  /*0130*/  ULOP3.LUT UR5, UR12, 0x7, URZ, 0xc0, !UPT ;  /* 0x000000070c057892 */ /* 0x000fc8000f8ec0ff */
[----:B------:R-:W-:-:S03]  /*0140*/  UISETP.NE.AND UP1, UPT, UR5, URZ, UPT ;  /* 0x000000ff0500728c */ /* 0x000fc6000bf25270 */
[----:B------:R-:W-:Y:S08]  /*0150*/  BRA.U !UP0, `(.L_x_106) ;  /* 0x0000000108687547 */ /* 0x000ff0000b800000 */
[----:B------:R-:W0:Y:S01]  /*0160*/  LDC.64 R22, c[0x0][0x3a8] ;  /* 0x0000ea00ff167b82 */ /* 0x000e220000000a00 */
[----:B------:R-:W-:Y:S01]  /*0170*/  ULOP3.LUT UR6, UR12, 0x7ffffff8, URZ, 0xc0, !UPT ;  /* 0x7ffffff80c067892 */ /* 0x000fe2000f8ec0ff */
[----:B------:R-:W-:-:S03]  /*0180*/  IMAD.U32 R25, RZ, RZ, UR13 ;  /* 0x0000000dff197e24 */ /* 0x000fc6000f8e00ff */
[----:B------:R-:W-:Y:S02]  /*0190*/  UIADD3 UR7, UPT, UPT, -UR6, URZ, URZ ;  /* 0x000000ff06077290 */ /* 0x000fe4000fffe1ff */
[----:B------:R-:W-:-:S10]  /*01a0*/  MOV R5, UR6 ;  /* 0x0000000600057c02 */ /* 0x000fd40008000f00 */
.L_x_107:
[----:B01----:R-:W-:Y:S01]  /*01b0*/  IMAD.WIDE R6, R25, 0x4, R22 ;  /* 0x0000000419067825 */ /* 0x003fe200078e0216 */
[----:B------:R-:W-:-:S03]  /*01c0*/  UIADD3 UR7, UPT, UPT, UR7, 0x8, URZ ;  /* 0x0000000807077890 */ /* 0x000fc6000fffe0ff */
[----:B------:R-:W-:Y:S01]  /*01d0*/  IMAD.MOV.U32 R27, RZ, RZ, 0x7fc00000 ;  /* 0x7fc00000ff1b7424 */ /* 0x000fe200078e00ff */
[----:B------:R-:W-:Y:S01]  /*01e0*/  UISETP.NE.AND UP0, UPT, UR7, URZ, UPT ;  /* 0x000000ff0700728c */ /* 0x000fe2000bf05270 */
        /* <DEDUP_REMOVED lines=16> */
[----:B------:R-:W-:Y:S05]  /*02f0*/  BRA.U UP0, `(.L_x_107) ;  /* 0xfffffffd00ac7547 */ /* 0x000fea000b83ffff */
.L_x_106:
[----:B------:R-:W-:Y:S05]  /*0300*/  BRA.U !UP1, `(.L_x_105) ;  /* 0x00000001098c7547 */ /* 0x000fea000b800000 */
[----:B------:R-:W-:Y:S02]  /*0310*/  UISETP.GE.U32.AND UP0, UPT, UR5, 0x4, UPT ;  /* 0x000000040500788c */ /* 0x000fe4000bf06070 */
[----:B------:R-:W-:-:S04]  /*0320*/  ULOP3.LUT UR6, UR12, 0x3, URZ, 0xc0, !UPT ;  /* 0x000000030c067892 */ /* 0x000fc8000f8ec0ff */
[----:B------:R-:W-:-:S03]  /*0330*/  UISETP.NE.AND UP1, UPT, UR6, URZ, UPT ;  /* 0x000000ff0600728c */ /* 0x000fc6000bf25270 */
[----:B------:R-:W-:Y:S08]  /*0340*/  BRA.U !UP0, `(.L_x_108) ;  /* 0x0000000108307547 */ /* 0x000ff0000b800000 */
[----:B-1----:R-:W0:Y:S01]  /*0350*/  LDC.64 R6, c[0x0][0x3a8] ;  /* 0x0000ea00ff067b82 */ /* 0x002e220000000a00 */
[C---:B------:R-:W-:Y:S01]  /*0360*/  IMAD R9, R5.reuse, R0, UR13 ;  /* 0x0000000d05097e24 */ /* 0x040fe2000f8e0200 */
[----:B------:R-:W-:Y:S01]  /*0370*/  MOV R15, 0x7fc00000 ;  /* 0x7fc00000000f7802 */ /* 0x000fe20000000f00 */
        /* <DEDUP_REMOVED lines=9> */
.L_x_108:
[----:B------:R-:W-:Y:S05]  /*0410*/  BRA.U !UP1, `(.L_x_105) ;  /* 0x0000000109487547 */ /* 0x000fea000b800000 */
[----:B------:R-:W-:-:S04]  /*0420*/  ULOP3.LUT UR5, UR12, 0x1, URZ, 0xc0, !UPT ;  /* 0x000000010c057892 */ /* 0x000fc8000f8ec0ff */
[----:B------:R-:W-:-:S06]  /*0430*/  UISETP.NE.U32.AND UP0, UPT, UR5, 0x1, UPT ;  /* 0x000000010500788c */ /* 0x000fcc000bf05070 */
[----:B------:R-:W-:Y:S01]  /*0440*/  PLOP3.LUT P0, PT, PT, PT, UP0, 0x80, 0x8 ;  /* 0x000000000008781c */ /* 0x000fe20003f0f008 */
[----:B------:R-:W-:-:S12]  /*0450*/  UISETP.NE.AND UP0, UPT, UR6, 0x1, UPT ;  /* 0x000000010600788c */ /* 0x000fd8000bf05270 */
[----:B01----:R-:W0:Y:S01]  /*0460*/  @!P0 LDC.64 R10, c[0x0][0x3a8] ;  /* 0x0000ea00ff0a8b82 */ /* 0x003e220000000a00 */
[----:B------:R-:W-:Y:S05]  /*0470*/  BRA.U !UP0, `(.L_x_109) ;  /* 0x0000000108207547 */ /* 0x000fea000b800000 */
[----:B------:R-:W1:Y:S01]  /*0480*/  LDC.64 R6, c[0x0][0x3a8] ;  /* 0x0000ea00ff067b82 */ /* 0x000e620000000a00 */
[C---:B------:R-:W-:Y:S01]  /*0490*/  IMAD R9, R5.reuse, R0, UR13 ;  /* 0x0000000d05097e24 */ /* 0x040fe2000f8e0200 */
[----:B------:R-:W-:Y:S01]  /*04a0*/  IADD3 R5, PT, PT, R5, 0x2, RZ ;  /* 0x0000000205057810 */ /* 0x000fe20007ffe0ff */
[----:B------:R-:W-:Y:S02]  /*04b0*/  IMAD.MOV.U32 R13, RZ, RZ, 0x7fc00000 ;  /* 0x7fc00000ff0d7424 */ /* 0x000fe400078e00ff */
[----:B-1----:R-:W-:-:S05]  /*04c0*/  IMAD.WIDE R6, R9, 0x4, R6 ;  /* 0x0000000409067825 */ /* 0x002fca00078e0206 */
[----:B------:R1:W-:Y:S01]  /*04d0*/  STG.E desc[UR14][R6.64], R13 ;  /* 0x0000000d06007986 */ /* 0x0003e2000c10190e */
[----:B------:R-:W-:-:S05]  /*04e0*/  IMAD.WIDE R8, R0, 0x4, R6 ;  /* 0x0000000400087825 */ /* 0x000fca00078e0206 */
[----:B------:R1:W-:Y:S02]  /*04f0*/  STG.E desc[UR14][R8.64], R13 ;  /* 0x0000000d08007986 */ /* 0x0003e4000c10190e */
.L_x_109:
[----:B------:R-:W-:Y:S02]  /*0500*/  @!P0 IMAD R5, R5, R0, UR13 ;  /* 0x0000000d05058e24 */ /* 0x000fe4000f8e0200 */
[----:B-1----:R-:W-:Y:S02]  /*0510*/  @!P0 IMAD.MOV.U32 R7, RZ, RZ, 0x7fc00000 ;  /* 0x7fc00000ff078424 */ /* 0x002fe400078e00ff */
[----:B0-----:R-:W-:-:S05]  /*0520*/  @!P0 IMAD.WIDE R4, R5, 0x4, R10 ;  /* 0x0000000405048825 */ /* 0x001fca00078e020a */
[----:B------:R2:W-:Y:S02]  /*0530*/  @!P0 STG.E desc[UR14][R4.64], R7 ;  /* 0x0000000704008986 */ /* 0x0005e4000c10190e */
.L_x_105:
[----:B------:R-:W-:Y:S05]  /*0540*/  BSYNC.RECONVERGENT B0 ;  /* 0x0000000000007941 */ /* 0x000fea0003800200 */
.L_x_104:
[----:B------:R-:W-:Y:S01]  /*0550*/  BAR.SYNC.DEFER_BLOCKING 0x0 ;  /* 0x0000000000007b1d */ /* 0x000fe20000010000 */
[----:B------:R-:W-:-:S06]  /*0560*/  UISETP.GE.AND UP0, UPT, UR4, 0x1, UPT ;  /* 0x000000010400788c */ /* 0x000fcc000bf06270 */
[----:B------:R-:W-:-:S13]  /*0570*/  PLOP3.LUT P0, PT, PT, PT, UP0, 0x80, 0x8 ;  /* 0x000000000008781c */ /* 0x000fda0003f0f008 */
[----:B------:R-:W-:Y:S05]  /*0580*/  @!P0 EXIT ;  /* 0x000000000000894d */ /* 0x000fea0003800000 */
[----:B------:R-:W3:Y:S02]  /*0590*/  LDCU.64 UR4, c[0x0][0x3a0] ;  /* 0x00007400ff0477ac */ /* 0x000ee40008000a00 */
[----:B---3--:R-:W-:-:S06]  /*05a0*/  UIMAD.WIDE.U32 UR4, UR13, 0x4, UR4 ;  /* 0x000000040d0478a5 */ /* 0x008fcc000f8e0004 */
[----:B--2---:R-:W-:Y:S01]  /*05b0*/  IMAD.U32 R4, RZ, RZ, UR4 ;  /* 0x00000004ff047e24 */ /* 0x004fe2000f8e00ff */
[----:B------:R-:W-:-:S05]  /*05c0*/  MOV R5, UR5 ;  /* 0x0000000500057c02 */ /* 0x000fca0008000f00 */
[----:B------:R-:W2:Y:S01]  /*05d0*/  LDG.E.CONSTANT R4, desc[UR14][R4.64] ;  /* 0x0000000e04047981 */ /* 0x000ea2000c1e9900 */
[----:B------:R-:W-:Y:S01]  /*05e0*/  BSSY.RECONVERGENT B0, `(.L_x_110) ;  /* 0x000004b000007945 */ /* 0x000fe20003800200 */
[----:B--2---:R-:W-:-:S13]  /*05f0*/  R2UR UR8, R4 ;  /* 0x00000000040872ca */ /* 0x004fda00000e0000 */
[----:B------:R-:W-:-:S04]  /*0600*/  UISETP.GE.AND UP0, UPT, UR8, UR12, UPT ;  /* 0x0000000c0800728c */ /* 0x000fc8000bf06270 */
[----:B------:R-:W-:-:S04]  /*0610*/  UISETP.GT.AND UP0, UPT, UR8, -0x1, !UP0 ;  /* 0xffffffff0800788c */ /* 0x000fc8000c704270 */
[----:B------:R-:W-:-:S06]  /*0620*/  UISETP.LT.OR UP0, UPT, UR12, 0x1, UP0 ;  /* 0x000000010c00788c */ /* 0x000fcc0008701670 */
[----:B------:R-:W-:-:S04]  /*0630*/  PLOP3.LUT P0, PT, PT, PT, UP0, 0x80, 0x8 ;  /* 0x000000000008781c */ /* 0x000fc80003f0f008 */
[----:B------:R-:W-:-:S13]  /*0640*/  ISETP.NE.OR P0, PT, R3, RZ, P0 ;  /* 0x000000ff0300720c */ /* 0x000fda0000705670 */
[----:B------:R-:W-:Y:S05]  /*0650*/  @P0 BRA `(.L_x_111) ;  /* 0x00000004000c0947 */ /* 0x000fea0003800000 */
[----:B------:R-:W-:Y:S01]  /*0660*/  UISETP.GE.U32.AND UP0, UPT, UR12, 0x8, UPT ;  /* 0x000000080c00788c */ /* 0x000fe2000bf06070 */
[----:B------:R-:W-:Y:S01]  /*0670*/  IMAD.MOV.U32 R5, RZ, RZ, RZ ;  /* 0x000000ffff057224 */ /* 0x000fe200078e00ff */
[----:B------:R-:W-:-:S04]  /*0680*/  ULOP3.LUT UR5, UR12, 0x7, URZ, 0xc0, !UPT ;  /* 0x000000070c057892 */ /* 0x000fc8000f8ec0ff */
[----:B------:R-:W-:-:S03]  /*0690*/  UISETP.NE.AND UP1, UPT, UR5, URZ, UPT ;  /* 0x000000ff0500728c */ /* 0x000fc6000bf25270 */
[----:B------:R-:W-:Y:S08]  /*06a0*/  BRA.U !UP0, `(.L_x_112) ;  /* 0x0000000108687547 */ /* 0x000ff0000b800000 */
[----:B------:R-:W2:Y:S01]  /*06b0*/  LDC.64 R22, c[0x0][0x3a8] ;  /* 0x0000ea00ff167b82 */ /* 0x000ea20000000a00 */
[----:B------:R-:W-:Y:S01]  /*06c0*/  ULOP3.LUT UR6, UR12, 0x7ffffff8, URZ, 0xc0, !UPT ;  /* 0x7ffffff80c067892 */ /* 0x000fe2000f8ec0ff */
[----:B------:R-:W-:-:S03]  /*06d0*/  IMAD.U32 R25, RZ, RZ, UR13 ;  /* 0x0000000dff197e24 */ /* 0x000fc6000f8e00ff */
[----:B------:R-:W-:Y:S02]  /*06e0*/  UIADD3 UR4, UPT, UPT, -UR6, URZ, URZ ;  /* 0x000000ff06047290 */ /* 0x000fe4000fffe1ff */
[----:B------:R-:W-:-:S10]  /*06f0*/  MOV R5, UR6 ;  /* 0x0000000600057c02 */ /* 0x000fd40008000f00 */
.L_x_113:
[----:B0123--:R-:W-:Y:S01]  /*0700*/  IMAD.WIDE R6, R25, 0x4, R22 ;  /* 0x0000000419067825 */ /* 0x00ffe200078e0216 */
        /* <DEDUP_REMOVED lines=20> */
.L_x_112:
[----:B------:R-:W-:Y:S05]  /*0850*/  BRA.U !UP1, `(.L_x_111) ;  /* 0x00000001098c7547 */ /* 0x000fea000b800000 */
[----:B------:R-:W-:Y:S02]  /*0860*/  UISETP.GE.U32.AND UP0, UPT, UR5, 0x4, UPT ;  /* 0x000000040500788c */ /* 0x000fe4000bf06070 */
[----:B------:R-:W-:-:S04]  /*0870*/  ULOP3.LUT UR4, UR12, 0x3, URZ, 0xc0, !UPT ;  /* 0x000000030c047892 */ /* 0x000fc8000f8ec0ff */
[----:B------:R-:W-:-:S03]  /*0880*/  UISETP.NE.AND UP1, UPT, UR4, URZ, UPT ;  /* 0x000000ff0400728c */ /* 0x000fc6000bf25270 */
[----:B------:R-:W-:Y:S08]  /*0890*/  BRA.U !UP0, `(.L_x_114) ;  /* 0x0000000108307547 */ /* 0x000ff0000b800000 */
[----:B01-3--:R-:W0:Y:S01]  /*08a0*/  LDC.64 R6, c[0x0][0x3a8] ;  /* 0x0000ea00ff067b82 */ /* 0x00be220000000a00 */
        /* <DEDUP_REMOVED lines=11> */
.L_x_114:
[----:B------:R-:W-:Y:S05]  /*0960*/  BRA.U !UP1, `(.L_x_111) ;  /* 0x0000000109487547 */ /* 0x000fea000b800000 */
[----:B------:R-:W-:-:S04]  /*0970*/  ULOP3.LUT UR5, UR12, 0x1, URZ, 0xc0, !UPT ;  /* 0x000000010c057892 */ /* 0x000fc8000f8ec0ff */
[----:B------:R-:W-:-:S06]  /*0980*/  UISETP.NE.U32.AND UP0, UPT, UR5, 0x1, UPT ;  /* 0x000000010500788c */ /* 0x000fcc000bf05070 */
[----:B------:R-:W-:Y:S01]  /*0990*/  PLOP3.LUT P0, PT, PT, PT, UP0, 0x80, 0x8 ;  /* 0x000000000008781c */ /* 0x000fe20003f0f008 */
[----:B------:R-:W-:-:S12]  /*09a0*/  UISETP.NE.AND UP0, UPT, UR4, 0x1, UPT ;  /* 0x000000010400788c */ /* 0x000fd8000bf05270 */
[----:B0123--:R-:W0:Y:S01]  /*09b0*/  @!P0 LDC.64 R10, c[0x0][0x3a8] ;  /* 0x0000ea00ff0a8b82 */ /* 0x00fe220000000a00 */
        /* <DEDUP_REMOVED lines=9> */
.L_x_115:
[----:B------:R-:W-:Y:S02]  /*0a50*/  @!P0 IMAD R5, R5, R0, UR13 ;  /* 0x0000000d05058e24 */ /* 0x000fe4000f8e0200 */
[----:B-1----:R-:W-:Y:S02]  /*0a60*/  @!P0 IMAD.MOV.U32 R7, RZ, RZ, 0x7fc00000 ;  /* 0x7fc00000ff078424 */ /* 0x002fe400078e00ff */
[----:B0-----:R-:W-:-:S05]  /*0a70*/  @!P0 IMAD.WIDE R4, R5, 0x4, R10 ;  /* 0x0000000405048825 */ /* 0x001fca00078e020a */
[----:B------:R4:W-:Y:S02]  /*0a80*/  @!P0 STG.E desc[UR14][R4.64], R7 ;  /* 0x0000000704008986 */ /* 0x0009e4000c10190e */
.L_x_111:
[----:B------:R-:W-:Y:S05]  /*0a90*/  BSYNC.RECONVERGENT B0 ;  /* 0x0000000000007941 */ /* 0x000fea0003800200 */
.L_x_110:
[----:B------:R-:W-:Y:S01]  /*0aa0*/  BAR.SYNC.DEFER_BLOCKING 0x0 ;  /* 0x0000000000007b1d */ /* 0x000fe20000010000 */
[----:B------:R-:W-:-:S04]  /*0ab0*/  UISETP.GE.AND UP0, UPT, UR8, UR12, UPT ;  /* 0x0000000c0800728c */ /* 0x000fc8000bf06270 */
[----:B------:R-:W-:-:S06]  /*0ac0*/  UISETP.LT.OR UP0, UPT, UR8, URZ, UP0 ;  /* 0x000000ff0800728c */ /* 0x000fcc0008701670 */
[----:B------:R-:W-:-:S13]  /*0ad0*/  PLOP3.LUT P0, PT, PT, PT, UP0, 0x80, 0x8 ;  /* 0x000000000008781c */ /* 0x000fda0003f0f008 */
[----:B------:R-:W-:Y:S05]  /*0ae0*/  @P0 EXIT ;  /* 0x000000000000094d */ /* 0x000fea0003800000 */
[----:B------:R-:W5:Y:S01]  /*0af0*/  LDCU.U8 UR16, c[0x0][0x398] ;  /* 0x00007300ff1077ac */ /* 0x000f620008000000 */
[----:B------:R-:W-:Y:S01]  /*0b00*/  IMAD.U32 R2, RZ, RZ, UR10 ;  /* 0x0000000aff027e24 */ /* 0x000fe2000f8e00ff */
[----:B----4-:R-:W-:Y:S01]  /*0b10*/  MOV R4, UR12 ;  /* 0x0000000c00047c02 */ /* 0x010fe20008000f00 */
[----:B------:R-:W-:Y:S01]  /*0b20*/  BSSY.RECONVERGENT B0, `(.L_x_116) ;  /* 0x000004c000007945 */ /* 0x000fe20003800200 */
[----:B------:R-:W-:Y:S02]  /*0b30*/  UIADD3 UR4, UPT, UPT, -UR8, UR12, URZ ;  /* 0x0000000c08047290 */ /* 0x000fe4000fffe1ff */
[----:B-----5:R-:W-:-:S06]  /*0b40*/  UISETP.NE.AND UP0, UPT, UR16, URZ, UPT ;  /* 0x000000ff1000728c */ /* 0x020fcc000bf05270 */
[----:B------:R-:W-:-:S04]  /*0b50*/  PLOP3.LUT P0, PT, PT, PT, UP0, 0x80, 0x8 ;  /* 0x000000000008781c */ /* 0x000fc80003f0f008 */
[----:B------:R-:W-:-:S04]  /*0b60*/  ISETP.NE.OR P0, PT, R3, RZ, P0 ;  /* 0x000000ff0300720c */ /* 0x000fc80000705670 */
[----:B------:R-:W-:-:S04]  /*0b70*/  ISETP.LE.OR P0, PT, R2, UR4, P0 ;  /* 0x0000000402007c0c */ /* 0x000fc80008703670 */
[----:B------:R-:W-:-:S13]  /*0b80*/  ISETP.LT.OR P0, PT, R4, 0x1, P0 ;  /* 0x000000010400780c */ /* 0x000fda0000701670 */
[----:B------:R-:W-:Y:S05]  /*0b90*/  @P0 BRA `(.L_x_117) ;  /* 0x0000000400100947 */ /* 0x000fea0003800000 */
[----:B------:R-:W-:Y:S01]  /*0ba0*/  UIADD3 UR5, UPT, UPT, UR12, -0x1, URZ ;  /* 0xffffffff0c057890 */ /* 0x000fe2000fffe0ff */
[----:B------:R-:W-:Y:S01]  /*0bb0*/  IMAD.MOV.U32 R5, RZ, RZ, RZ ;  /* 0x000000ffff057224 */ /* 0x000fe200078e00ff */
[----:B------:R-:W-:Y:S02]  /*0bc0*/  ULOP3.LUT UR6, UR12, 0x7, URZ, 0xc0, !UPT ;  /* 0x000000070c067892 */ /* 0x000fe4000f8ec0ff */
[----:B------:R-:W-:Y:S02]  /*0bd0*/  UISETP.GE.U32.AND UP2, UPT, UR5, 0x7, UPT ;  /* 0x000000070500788c */ /* 0x000fe4000bf46070 */
[----:B------:R-:W-:-:S07]  /*0be0*/  UISETP.NE.AND UP1, UPT, UR6, URZ, UPT ;  /* 0x000000ff0600728c */ /* 0x000fce000bf25270 */
[----:B------:R-:W-:Y:S05]  /*0bf0*/  BRA.U !UP2, `(.L_x_118) ;  /* 0x000000010a687547 */ /* 0x000fea000b800000 */
[----:B------:R-:W4:Y:S01]  /*0c00*/  LDC.64 R22, c[0x0][0x3a8] ;  /* 0x0000ea00ff167b82 */ /* 0x000f220000000a00 */
[----:B------:R-:W-:Y:S01]  /*0c10*/  ULOP3.LUT UR7, UR12, 0x7ffffff8, URZ, 0xc0, !UPT ;  /* 0x7ffffff80c077892 */ /* 0x000fe2000f8ec0ff */
[----:B------:R-:W-:-:S03]  /*0c20*/  IMAD.U32 R25, RZ, RZ, UR13 ;  /* 0x0000000dff197e24 */ /* 0x000fc6000f8e00ff */
[----:B------:R-:W-:Y:S02]  /*0c30*/  UIADD3 UR5, UPT, UPT, -UR7, URZ, URZ ;  /* 0x000000ff07057290 */ /* 0x000fe4000fffe1ff */
[----:B------:R-:W-:-:S10]  /*0c40*/  MOV R5, UR7 ;  /* 0x0000000700057c02 */ /* 0x000fd40008000f00 */
.L_x_119:
[----:B01234-:R-:W-:Y:S01]  /*0c50*/  IMAD.WIDE R6, R25, 0x4, R22 ;  /* 0x0000000419067825 */ /* 0x01ffe200078e0216 */
        /* <DEDUP_REMOVED lines=20> */
.L_x_118:
[----:B------:R-:W-:Y:S05]  /*0da0*/  BRA.U !UP1, `(.L_x_117) ;  /* 0x00000001098c7547 */ /* 0x000fea000b800000 */
[----:B------:R-:W-:Y:S02]  /*0db0*/  UISETP.GE.U32.AND UP1, UPT, UR6, 0x4, UPT ;  /* 0x000000040600788c */ /* 0x000fe4000bf26070 */
[----:B------:R-:W-:-:S04]  /*0dc0*/  ULOP3.LUT UR5, UR12, 0x3, URZ, 0xc0, !UPT ;  /* 0x000000030c057892 */ /* 0x000fc8000f8ec0ff */
[----:B------:R-:W-:-:S03]  /*0dd0*/  UISETP.NE.AND UP2, UPT, UR5, URZ, UPT ;  /* 0x000000ff0500728c */ /* 0x000fc6000bf45270 */
[----:B------:R-:W-:Y:S08]  /*0de0*/  BRA.U !UP1, `(.L_x_120) ;  /* 0x0000000109307547 */ /* 0x000ff0000b800000 */
[----:B0123--:R-:W0:Y:S01]  /*0df0*/  LDC.64 R6, c[0x0][0x3a8] ;  /* 0x0000ea00ff067b82 */ /* 0x00fe220000000a00 */
        /* <DEDUP_REMOVED lines=11> */
.L_x_120:
[----:B------:R-:W-:Y:S05]  /*0eb0*/  BRA.U !UP2, `(.L_x_117) ;  /* 0x000000010a487547 */ /* 0x000fea000b800000 */
[----:B------:R-:W-:-:S04]  /*0ec0*/  ULOP3.LUT UR6, UR12, 0x1, URZ, 0xc0, !UPT ;  /* 0x000000010c067892 */ /* 0x000fc8000f8ec0ff */
[----:B------:R-:W-:-:S06]  /*0ed0*/  UISETP.NE.U32.AND UP1, UPT, UR6, 0x1, UPT ;  /* 0x000000010600788c */ /* 0x000fcc000bf25070 */
[----:B------:R-:W-:Y:S01]  /*0ee0*/  PLOP3.LUT P0, PT, PT, PT, UP1, 0x80, 0x8 ;  /* 0x000000000008781c */ /* 0x000fe20003f0f018 */
[----:B------:R-:W-:-:S12]  /*0ef0*/  UISETP.NE.AND UP1, UPT, UR5, 0x1, UPT ;  /* 0x000000010500788c */ /* 0x000fd8000bf25270 */
[----:B01234-:R-:W0:Y:S01]  /*0f00*/  @!P0 LDC.64 R10, c[0x0][0x3a8] ;  /* 0x0000ea00ff0a8b82 */ /* 0x01fe220000000a00 */
        /* <DEDUP_REMOVED lines=9> */
.L_x_121:
[----:B------:R-:W-:Y:S02]  /*0fa0*/  @!P0 IMAD R5, R5, R0, UR13 ;  /* 0x0000000d05058e24 */ /* 0x000fe4000f8e0200 */
[----:B-1----:R-:W-:Y:S02]  /*0fb0*/  @!P0 IMAD.MOV.U32 R7, RZ, RZ, 0x7fc00000 ;  /* 0x7fc00000ff078424 */ /* 0x002fe400078e00ff */
[----:B0-----:R-:W-:-:S05]  /*0fc0*/  @!P0 IMAD.WIDE R4, R5, 0x4, R10 ;  /* 0x0000000405048825 */ /* 0x001fca00078e020a */
[----:B------:R0:W-:Y:S02]  /*0fd0*/  @!P0 STG.E desc[UR14][R4.64], R7 ;  /* 0x0000000704008986 */ /* 0x0001e4000c10190e */
.L_x_117:
[----:B------:R-:W-:Y:S05]  /*0fe0*/  BSYNC.RECONVERGENT B0 ;  /* 0x0000000000007941 */ /* 0x000fea0003800200 */
.L_x_116:
[----:B------:R-:W-:Y:S01]  /*0ff0*/  BAR.SYNC.DEFER_BLOCKING 0x0 ;  /* 0x0000000000007b1d */ /* 0x000fe20000010000 */
[----:B------:R-:W-:Y:S01]  /*1000*/  UISETP.GE.AND UP1, UPT, UR4, UR10, UPT ;  /* 0x0000000a0400728c */ /* 0x000fe2000bf26270 */
[----:B------:R-:W-:-:S05]  /*1010*/  ISETP.EQ.AND P1, PT, RZ, UR16, PT ;  /* 0x00000010ff007c0c */ /* 0x000fca000bf22270 */
[----:B------:R-:W-:-:S13]  /*1020*/  PLOP3.LUT P0, PT, PT, PT, UP1, 0x80, 0x8 ;  /* 0x000000000008781c */ /* 0x000fda0003f0f018 */
[----:B------:R-:W-:Y:S05]  /*1030*/  @!P0 EXIT P1 ;  /* 0x000000000000894d */ /* 0x000fea0000800000 */
[----:B------:R-:W-:-:S04]  /*1040*/  UIADD3 UR4, UPT, UPT, UR8, UR10, URZ ;  /* 0x0000000a08047290 */ /* 0x000fc8000fffe0ff */
[----:B------:R-:W-:-:S04]  /*1050*/  UIADD3 UR5, UPT, UPT, UR4, -0x1, URZ ;  /* 0xffffffff04057890 */ /* 0x000fc8000fffe0ff */
[----:B------:R-:W-:-:S04]  /*1060*/  USEL UR9, UR8, UR5, UP0 ;  /* 0x0000000508097287 */ /* 0x000fc80008000000 */
[----:B------:R-:W-:-:S09]  /*1070*/  UISETP.GE.AND UP1, UPT, UR9, UR12, UPT ;  /* 0x0000000c0900728c */ /* 0x000fd2000bf26270 */
[----:B------:R-:W-:Y:S05]  /*1080*/  BRA.U !UP1, `(.L_x_122) ;  /* 0x00000001093c7547 */ /* 0x000fea000b800000 */
[----:B------:R-:W-:Y:S01]  /*1090*/  ISETP.GE.AND P0, PT, R3, UR12, PT ;  /* 0x0000000c03007c0c */ /* 0x000fe2000bf06270 */
[----:B------:R-:W-:-:S12]  /*10a0*/  BSSY.RECONVERGENT B0, `(.L_x_123) ;  /* 0x000000b000007945 */ /* 0x000fd80003800200 */
[----:B------:R-:W-:Y:S05]  /*10b0*/  @P0 BRA `(.L_x_124) ;  /* 0x0000000000240947 */ /* 0x000fea0003800000 */
[----:B------:R-:W0:Y:S02]  /*10c0*/  LDC R2, c[0x0][0x360] ;  /* 0x0000d800ff027b82 */ /* 0x000e240000000800 */
[----:B01234-:R-:W-:-:S06]  /*10d0*/  IMAD.MOV.U32 R9, RZ, RZ, 0x7fc00000 ;  /* 0x7fc00000ff097424 */ /* 0x01ffcc00078e00ff */
[----:B------:R-:W0:Y:S02]  /*10e0*/  LDC.64 R6, c[0x0][0x3a8] ;  /* 0x0000ea00ff067b82 */ /* 0x000e240000000a00 */
.L_x_125:
[----:B0-----:R-:W-:Y:S01]  /*10f0*/  IMAD R5, R3, R0, UR13 ;  /* 0x0000000d03057e24 */ /* 0x001fe2000f8e0200 */
[----:B------:R-:W-:-:S03]  /*1100*/  IADD3 R3, PT, PT, R2, R3, RZ ;  /* 0x0000000302037210 */ /* 0x000fc60007ffe0ff */
[----:B0-----:R-:W-:Y:S01]  /*1110*/  IMAD.WIDE R4, R5, 0x4, R6 ;  /* 0x0000000405047825 */ /* 0x001fe200078e0206 */
[----:B------:R-:W-:-:S04]  /*1120*/  ISETP.GE.AND P0, PT, R3, UR12, PT ;  /* 0x0000000c03007c0c */ /* 0x000fc8000bf06270 */
[----:B------:R0:W-:Y:S09]  /*1130*/  STG.E desc[UR14][R4.64], R9 ;  /* 0x0000000904007986 */ /* 0x0001f2000c10190e */
[----:B------:R-:W-:Y:S05]  /*1140*/  @!P0 BRA `(.L_x_125) ;  /* 0xfffffffc00e88947 */ /* 0x000fea000383ffff */
.L_x_124:
[----:B------:R-:W-:Y:S05]  /*1150*/  BSYNC.RECONVERGENT B0 ;  /* 0x0000000000007941 */ /* 0x000fea0003800200 */
.L_x_123:
[----:B------:R-:W-:Y:S06]  /*1160*/  BAR.SYNC.DEFER_BLOCKING 0x0 ;  /* 0x0000000000007b1d */ /* 0x000fec0000010000 */
[----:B------:R-:W-:Y:S05]  /*1170*/  EXIT ;  /* 0x000000000000794d */ /* 0x000fea0003800000 */
.L_x_122:
[C---:B------:R-:W-:Y:S01]  /*1180*/  ISETP.GE.U32.AND P0, PT, R3.reuse, UR9, PT ;  /* 0x0000000903007c0c */ /* 0x040fe2000bf06070 */
[----:B------:R-:W-:Y:S01]  /*1190*/  BSSY.RECONVERGENT B0, `(.L_x_126) ;  /* 0x000000d000007945 */ /* 0x000fe20003800200 */
[----:B------:R-:W-:-:S11]  /*11a0*/  ISETP.NE.AND P1, PT, R3, RZ, PT ;  /* 0x000000ff0300720c */ /* 0x000fd60003f25270 */
[----:B------:R-:W-:Y:S05]  /*11b0*/  @P0 BRA `(.L_x_127) ;  /* 0x0000000000280947 */ /* 0x000fea0003800000 */
[----:B01234-:R-:W0:Y:S01]  /*11c0*/  LDC R6, c[0x0][0x360] ;  /* 0x0000d800ff067b82 */ /* 0x01fe220000000800 */
[----:B------:R-:W-:Y:S02]  /*11d0*/  IMAD.MOV.U32 R7, RZ, RZ, R3 ;  /* 0x000000ffff077224 */ /* 0x000fe400078e0003 */
[----:B------:R-:W-:-:S05]  /*11e0*/  IMAD.MOV.U32 R9, RZ, RZ, 0x7fc00000 ;  /* 0x7fc00000ff097424 */ /* 0x000fca00078e00ff */
[----:B------:R-:W1:Y:S02]  /*11f0*/  LDC.64 R4, c[0x0][0x3a8] ;  /* 0x0000ea00ff047b82 */ /* 0x000e640000000a00 */
.L_x_128:
[----:B0-----:R-:W-:Y:S01]  /*1200*/  IMAD R3, R7, R0, UR13 ;  /* 0x0000000d07037e24 */ /* 0x001fe2000f8e0200 */
[----:B0-----:R-:W-:-:S03]  /*1210*/  IADD3 R7, PT, PT, R6, R7, RZ ;  /* 0x0000000706077210 */ /* 0x001fc60007ffe0ff */
[----:B-1----:R-:W-:Y:S01]  /*1220*/  IMAD.WIDE R2, R3, 0x4, R4 ;  /* 0x0000000403027825 */ /* 0x002fe200078e0204 */
[----:B------:R-:W-:-:S04]  /*1230*/  ISETP.GE.AND P0, PT, R7, UR9, PT ;  /* 0x0000000907007c0c */ /* 0x000fc8000bf06270 */
[----:B------:R0:W-:Y:S09]  /*1240*/  STG.E desc[UR14][R2.64], R9 ;  /* 0x0000000902007986 */ /* 0x0001f2000c10190e */
[----:B------:R-:W-:Y:S05]  /*1250*/  @!P0 BRA `(.L_x_128) ;  /* 0xfffffffc00e88947 */ /* 0x000fea000383ffff */
.L_x_127:
[----:B------:R-:W-:Y:S05]  /*1260*/  BSYNC.RECONVERGENT B0 ;  /* 0x0000000000007941 */ /* 0x000fea0003800200 */
.L_x_126:
[----:B------:R-:W-:Y:S06]  /*1270*/  BAR.SYNC.DEFER_BLOCKING 0x0 ;  /* 0x0000000000007b1d */ /* 0x000fec0000010000 */
[----:B------:R-:W-:Y:S05]  /*1280*/  @P1 EXIT ;  /* 0x000000000000194d */ /* 0x000fea0003800000 */
[----:B------:R-:W-:Y:S01]  /*1290*/  I2FP.F32.U32 R0, UR10 ;  /* 0x0000000a00007c45 */ /* 0x000fe20008201000 */
[----:B------:R-:W-:Y:S02]  /*12a0*/  UMOV UR5, 0x40000000 ;  /* 0x4000000000057882 */ /* 0x000fe40000000000 */
[----:B0-----:R-:W-:Y:S02]  /*12b0*/  IMAD.U32 R5, RZ, RZ, UR5 ;  /* 0x00000005ff057e24 */ /* 0x001fe4000f8e00ff */
[----:B------:R-:W-:-:S04]  /*12c0*/  FADD R0, R0, 1 ;  /* 0x3f80000000007421 */ /* 0x000fc80000000000 */
[----:B------:R-:W0:Y:S08]  /*12d0*/  MUFU.RCP R31, R0 ;  /* 0x00000000001f7308 */ /* 0x000e300000001000 */
[----:B------:R-:W5:Y:S01]  /*12e0*/  FCHK P0, R5, R0 ;  /* 0x0000000005007302 */ /* 0x000f620000000000 */
[----:B0-----:R-:W-:-:S04]  /*12f0*/  FFMA R2, -R0, R31, 1 ;  /* 0x3f80000000027423 */ /* 0x001fc8000000011f */
[----:B------:R-:W-:-:S04]  /*1300*/  FFMA R31, R31, R2, R31 ;  /* 0x000000021f1f7223 */ /* 0x000fc8000000001f */
[----:B------:R-:W-:-:S04]  /*1310*/  FFMA R2, R31, 2, RZ ;  /* 0x400000001f027823 */ /* 0x000fc800000000ff */
[----:B------:R-:W-:-:S04]  /*1320*/  FFMA R3, -R0, R2, 2 ;  /* 0x4000000000037423 */ /* 0x000fc80000000102 */
[----:B------:R-:W-:Y:S01]  /*1330*/  FFMA R31, R31, R3, R2 ;  /* 0x000000031f1f7223 */ /* 0x000fe20000000002 */
[----:B-----5:R-:W-:Y:S06]  /*1340*/  @!P0 BRA `(.L_x_129) ;  /* 0x00000000000c8947 */ /* 0x020fec0003800000 */
[----:B------:R-:W-:-:S07]  /*1350*/  MOV R2, 0x1370 ;  /* 0x0000137000027802 */ /* 0x000fce0000000f00 */
[----:B-1234-:R-:W-:Y:S05]  /*1360*/  CALL.REL.NOINC `($__internal_8_$__cuda_sm3x_div_rn_noftz_f32_slowpath) ;  /* 0x0000001400587944 */ /* 0x01efea0003c00000 */
[----:B------:R-:W-:-:S07]  /*1370*/  IMAD.MOV.U32 R31, RZ, RZ, R6 ;  /* 0x000000ffff1f7224 */ /* 0x000fce00078e0006 */
.L_x_129:
[----:B------:R-:W0:Y:S01]  /*1380*/  LDCU UR5, c[0x0][0x394] ;  /* 0x00007280ff0577ac */ /* 0x000e220008000800 */
[----:B-1234-:R-:W-:Y:S01]  /*1390*/  F2F.F64.F32 R14, R31 ;  /* 0x0000001f000e7310 */ /* 0x01efe20000201800 */
[----:B------:R-:W-:Y:S01]  /*13a0*/  CS2R R10, SRZ ;  /* 0x00000000000a7805 */ /* 0x000fe2000001ff00 */
[----:B------:R-:W-:Y:S01]  /*13b0*/  UMOV UR6, 0x9999999a ;  /* 0x9999999a00067882 */ /* 0x000fe20000000000 */
[----:B------:R-:W-:Y:S01]  /*13c0*/  UMOV UR7, 0x3fb99999 ;  /* 0x3fb9999900077882 */ /* 0x000fe20000000000 */
[----:B------:R-:W1:Y:S01]  /*13d0*/  LDCU UR10, c[0x0][0x38c] ;  /* 0x00007180ff0a77ac */ /* 0x000e620008000800 */
[----:B------:R-:W2:Y:S01]  /*13e0*/  LDCU.64 UR22, c[0x0][0x3a8] ;  /* 0x00007500ff1677ac */ /* 0x000ea20008000a00 */
[----:B------:R-:W3:Y:S02]  /*13f0*/  LDCU UR17, c[0x0][0x388] ;  /* 0x00007100ff1177ac */ /* 0x000ee40008000800 */
[----:B0-----:R-:W0:Y:S01]  /*1400*/  I2F.F64.U32 R2, UR5 ;  /* 0x0000000500027d12 */ /* 0x001e220008201800 */
[----:B------:R-:W-:Y:S01]  /*1410*/  UIADD3 UR5, UPT, UPT, UR5, 0x1, URZ ;  /* 0x0000000105057890 */ /* 0x000fe2000fffe0ff */
[----:B------:R-:W4:Y:S01]  /*1420*/  LDCU UR21, c[0x0][0x38c] ;  /* 0x00007180ff1577ac */ /* 0x000f220008000800 */
[----:B-1----:R-:W-:Y:S01]  /*1430*/  UISETP.LT.U32.AND UP0, UPT, UR4, UR10, UPT ;  /* 0x0000000a0400728c */ /* 0x002fe2000bf01070 */
[----:B------:R-:W1:Y:S06]  /*1440*/  LDCU.64 UR18, c[0x0][0x380] ;  /* 0x00007000ff1277ac */ /* 0x000e6c0008000a00 */
[----:B------:R-:W1:Y:S01]  /*1450*/  I2F.F64.U32 R12, UR5 ;  /* 0x00000005000c7d12 */ /* 0x000e620008201800 */
[----:B------:R-:W-:Y:S01]  /*1460*/  USEL UR10, UR4, UR10, UP0 ;  /* 0x0000000a040a7287 */ /* 0x000fe20008000000 */
[C---:B0-----:R-:W-:Y:S01]  /*1470*/  DMUL R6, R2.reuse, UR6 ;  /* 0x0000000602067c28 */ /* 0x041fe20008000000 */
[----:B------:R-:W0:Y:S01]  /*1480*/  LDCU UR20, c[0x0][0x394] ;  /* 0x00007280ff1477ac */ /* 0x000e220008000800 */
[----:B------:R-:W-:Y:S01]  /*1490*/  DMUL R4, R2, -UR6 ;  /* 0x8000000602047c28 */ /* 0x000fe20008000000 */
[----:B------:R-:W-:Y:S01]  /*14a0*/  MOV R3, RZ ;  /* 0x000000ff00037202 */ /* 0x000fe20000000f00 */
[----:B------:R-:W-:-:S02]  /*14b0*/  UMOV UR11, UR8 ;  /* 0x00000008000b7c82 */ /* 0x000fc40008000000 */
[----:B------:R-:W0:Y:S01]  /*14c0*/  F2F.F32.F64 R29, R6 ;  /* 0x00000006001d7310 */ /* 0x000e220000301000 */
[----:B------:R-:W-:Y:S01]  /*14d0*/  PRMT R2, RZ, 0x7610, R2 ;  /* 0x00007610ff027816 */ /* 0x000fe20000000002 */
[----:B------:R-:W-:-:S06]  /*14e0*/  UMOV UR4, URZ ;  /* 0x000000ff00047c82 */ /* 0x000fcc0008000000 */
[----:B------:R5:W0:Y:S02]  /*14f0*/  F2F.F32.F64 R30, R4 ;  /* 0x00000004001e7310 */ /* 0x000a240000301000 */
[----:B-12345:R-:W-:-:S07]  /*1500*/  CS2R R4, SRZ ;  /* 0x0000000000047805 */ /* 0x03efce000001ff00 */
.L_x_138:
[----:B------:R-:W-:-:S04]  /*1510*/  UIMAD UR12, UR11, UR17, UR13 ;  /* 0x000000110b0c72a4 */ /* 0x000fc8000f8e020d */
[----:B------:R-:W-:-:S06]  /*1520*/  UIMAD.WIDE.U32 UR6, UR12, 0x4, UR18 ;  /* 0x000000040c0678a5 */ /* 0x000fcc000f8e0012 */
[----:B------:R-:W-:Y:S02]  /*1530*/  IMAD.U32 R7, RZ, RZ, UR7 ;  /* 0x00000007ff077e24 */ /* 0x000fe4000f8e00ff */
[----:B------:R-:W-:-:S05]  /*1540*/  IMAD.U32 R6, RZ, RZ, UR6 ;  /* 0x00000006ff067e24 */ /* 0x000fca000f8e00ff */
[----:B------:R1:W5:Y:S01]  /*1550*/  LDG.E.CONSTANT R7, desc[UR14][R6.64] ;  /* 0x0000000e06077981 */ /* 0x000362000c1e9900 */
[----:B------:R-:W-:Y:S01]  /*1560*/  UISETP.NE.AND UP0, UPT, UR16, URZ, UPT ;  /* 0x000000ff1000728c */ /* 0x000fe2000bf05270 */
[----:B------:R-:W-:-:S08]  /*1570*/  MOV R28, RZ ;  /* 0x000000ff001c7202 */ /* 0x000fd00000000f00 */
[----:B-1----:R-:W-:Y:S05]  /*1580*/  BRA.U !UP0, `(.L_x_130) ;  /* 0x0000000108407547 */ /* 0x002fea000b800000 */
[----:B-----5:R-:W-:Y:S01]  /*1590*/  FSETP.NE.AND P0, PT, |R7|, +INF , PT ;  /* 0x7f8000000700780b */ /* 0x020fe20003f05200 */
[----:B------:R-:W-:Y:S01]  /*15a0*/  UMOV UR5, UR4 ;  /* 0x0000000400057c82 */ /* 0x000fe20008000000 */
[----:B------:R-:W-:Y:S01]  /*15b0*/  IMAD.MOV.U32 R6, RZ, RZ, RZ ;  /* 0x000000ffff067224 */ /* 0x000fe200078e00ff */
[----:B------:R-:W-:Y:S01]  /*15c0*/  MOV R8, R4 ;  /* 0x0000000400087202 */ /* 0x000fe20000000f00 */
[----:B------:R-:W-:Y:S02]  /*15d0*/  IMAD.MOV.U32 R28, RZ, RZ, R11 ;  /* 0x000000ffff1c7224 */ /* 0x000fe400078e000b */
[----:B------:R-:W-:-:S07]  /*15e0*/  IMAD.MOV.U32 R9, RZ, RZ, R10 ;  /* 0x000000ffff097224 */ /* 0x000fce00078e000a */
[----:B------:R-:W-:Y:S05]  /*15f0*/  @!P0 BRA `(.L_x_131) ;  /* 0x0000000000e88947 */ /* 0x000fea0003800000 */
[----:B------:R-:W-:Y:S01]  /*1600*/  FADD R0, R7, -R10 ;  /* 0x8000000a07007221 */ /* 0x000fe20000000000 */
[----:B------:R-:W-:Y:S01]  /*1610*/  IMAD.MOV.U32 R8, RZ, RZ, R4 ;  /* 0x000000ffff087224 */ /* 0x000fe200078e0004 */
[----:B------:R-:W-:Y:S02]  /*1620*/  UMOV UR5, UR4 ;  /* 0x0000000400057c82 */ /* 0x000fe40008000000 */
[----:B------:R-:W-:-:S04]  /*1630*/  FFMA R0, R0, R31, RZ ;  /* 0x0000001f00007223 */ /* 0x000fc800000000ff */
[----:B------:R-:W-:-:S04]  /*1640*/  FADD R11, R0, -R11 ;  /* 0x8000000b000b7221 */ /* 0x000fc80000000000 */
[----:B------:R-:W-:-:S04]  /*1650*/  FADD R9, R11, R10 ;  /* 0x0000000a0b097221 */ /* 0x000fc80000000000 */
[----:B------:R-:W-:-:S04]  /*1660*/  FADD R28, R9, -R10 ;  /* 0x8000000a091c7221 */ /* 0x000fc80000000000 */
[----:B------:R-:W-:Y:S01]  /*1670*/  FADD R28, -R11, R28 ;  /* 0x0000001c0b1c7221 */ /* 0x000fe20000000100 */
[----:B------:R-:W-:Y:S06]  /*1680*/  BRA `(.L_x_131) ;  /* 0x0000000000c47947 */ /* 0x000fec0003800000 */
.L_x_130:
[----:B------:R-:W-:Y:S01]  /*1690*/  UISETP.NE.AND UP0, UPT, UR11, UR8, UPT ;  /* 0x000000080b00728c */ /* 0x000fe2000bf05270 */
[----:B-----5:R-:W-:Y:S01]  /*16a0*/  MOV R6, R7 ;  /* 0x0000000700067202 */ /* 0x020fe20000000f00 */
[--C-:B------:R-:W-:Y:S01]  /*16b0*/  IMAD.MOV.U32 R8, RZ, RZ, R7.reuse ;  /* 0x000000ffff087224 */ /* 0x100fe200078e0007 */
[----:B------:R-:W-:Y:S01]  /*16c0*/  UMOV UR5, URZ ;  /* 0x000000ff00057c82 */ /* 0x000fe20008000000 */
[----:B------:R-:W-:-:S05]  /*16d0*/  IMAD.MOV.U32 R9, RZ, RZ, R7 ;  /* 0x000000ffff097224 */ /* 0x000fca00078e0007 */
[----:B------:R-:W-:Y:S05]  /*16e0*/  BRA.U !UP0, `(.L_x_131) ;  /* 0x0000000108ac7547 */ /* 0x000fea000b800000 */
[----:B------:R-:W-:-:S09]  /*16f0*/  UISETP.GE.AND UP0, UPT, UR11, UR10, UPT ;  /* 0x0000000a0b00728c */ /* 0x000fd2000bf06270 */
[----:B------:R-:W-:Y:S05]  /*1700*/  BRA.U UP0, `(.L_x_132) ;  /* 0x0000000100707547 */ /* 0x000fea000b800000 */
[----:B------:R-:W-:Y:S01]  /*1710*/  FSETP.NE.AND P0, PT, |R7|, +INF , PT ;  /* 0x7f8000000700780b */ /* 0x000fe20003f05200 */
[----:B------:R-:W-:Y:S01]  /*1720*/  UMOV UR5, UR4 ;  /* 0x0000000400057c82 */ /* 0x000fe20008000000 */
[----:B------:R-:W-:Y:S01]  /*1730*/  MOV R6, R4 ;  /* 0x0000000400067202 */ /* 0x000fe20000000f00 */
[--C-:B------:R-:W-:Y:S02]  /*1740*/  IMAD.MOV.U32 R8, RZ, RZ, R4.reuse ;  /* 0x000000ffff087224 */ /* 0x100fe400078e0004 */
[----:B------:R-:W-:-:S08]  /*1750*/  IMAD.MOV.U32 R9, RZ, RZ, R4 ;  /* 0x000000ffff097224 */ /* 0x000fd000078e0004 */
[----:B------:R-:W-:Y:S05]  /*1760*/  @!P0 BRA `(.L_x_131) ;  /* 0x00000000008c8947 */ /* 0x000fea0003800000 */
[----:B------:R-:W-:-:S06]  /*1770*/  UIADD3 UR5, UPT, UPT, UR11, 0x1, -UR8 ;  /* 0x000000010b057890 */ /* 0x000fcc000fffe808 */
[----:B------:R-:W-:-:S04]  /*1780*/  I2FP.F32.S32 R11, UR5 ;  /* 0x00000005000b7c45 */ /* 0x000fc80008201400 */
[----:B------:R-:W-:-:S04]  /*1790*/  IADD3 R0, PT, PT, R11, 0x1800000, RZ ;  /* 0x018000000b007810 */ /* 0x000fc80007ffe0ff */
[----:B------:R-:W-:-:S04]  /*17a0*/  LOP3.LUT R0, R0, 0x7f800000, RZ, 0xc0, !PT ;  /* 0x7f80000000007812 */ /* 0x000fc800078ec0ff */
[----:B------:R-:W-:-:S13]  /*17b0*/  ISETP.GT.U32.AND P0, PT, R0, 0x1ffffff, PT ;  /* 0x01ffffff0000780c */ /* 0x000fda0003f04070 */
[----:B------:R-:W-:Y:S05]  /*17c0*/  @P0 BRA `(.L_x_133) ;  /* 0x00000000000c0947 */ /* 0x000fea0003800000 */
[----:B------:R-:W-:-:S07]  /*17d0*/  MOV R6, 0x17f0 ;  /* 0x000017f000067802 */ /* 0x000fce0000000f00 */
[----:B0-----:R-:W-:Y:S05]  /*17e0*/  CALL.REL.NOINC `($__internal_7_$__cuda_sm20_rcp_rn_f32_slowpath) ;  /* 0x0000000c00607944 */ /* 0x001fea0003c00000 */
[----:B------:R-:W-:Y:S05]  /*17f0*/  BRA `(.L_x_134) ;  /* 0x0000000000107947 */ /* 0x000fea0003800000 */
.L_x_133:
[----:B------:R-:W1:Y:S02]  /*1800*/  MUFU.RCP R0, R11 ;  /* 0x0000000b00007308 */ /* 0x000e640000001000 */
[----:B-1----:R-:W-:-:S04]  /*1810*/  FFMA R6, R11, R0, -1 ;  /* 0xbf8000000b067423 */ /* 0x002fc80000000000 */
[----:B------:R-:W-:-:S04]  /*1820*/  FADD.FTZ R9, -R6, -RZ ;  /* 0x800000ff06097221 */ /* 0x000fc80000010100 */
[----:B------:R-:W-:-:S07]  /*1830*/  FFMA R0, R0, R9, R0 ;  /* 0x0000000900007223 */ /* 0x000fce0000000000 */
.L_x_134:
[----:B------:R-:W-:-:S04]  /*1840*/  FADD R7, R7, -R4 ;  /* 0x8000000407077221 */ /* 0x000fc80000000000 */
[----:B------:R-:W-:-:S04]  /*1850*/  FFMA R7, R7, R0, -UR4 ;  /* 0x8000000407077e23 */ /* 0x000fc80008000000 */
[----:B------:R-:W-:-:S04]  /*1860*/  FADD R9, R7, R4 ;  /* 0x0000000407097221 */ /* 0x000fc80000000000 */
[----:B------:R-:W-:Y:S01]  /*1870*/  FADD R0, R9, -R4 ;  /* 0x8000000409007221 */ /* 0x000fe20000000000 */
[--C-:B------:R-:W-:Y:S02]  /*1880*/  IMAD.MOV.U32 R6, RZ, RZ, R9.reuse ;  /* 0x000000ffff067224 */ /* 0x100fe400078e0009 */
[----:B------:R-:W-:Y:S02]  /*1890*/  IMAD.MOV.U32 R8, RZ, RZ, R9 ;  /* 0x000000ffff087224 */ /* 0x000fe400078e0009 */
[----:B------:R-:W-:-:S05]  /*18a0*/  FADD R0, -R7, R0 ;  /* 0x0000000007007221 */ /* 0x000fca0000000100 */
[----:B------:R-:W-:Y:S01]  /*18b0*/  R2UR UR5, R0 ;  /* 0x00000000000572ca */ /* 0x000fe200000e0000 */
[----:B------:R-:W-:-:S14]  /*18c0*/  BRA `(.L_x_131) ;  /* 0x0000000000347947 */ /* 0x000fdc0003800000 */
.L_x_132:
[----:B------:R-:W-:Y:S01]  /*18d0*/  FSETP.NE.AND P0, PT, |R7|, +INF , PT ;  /* 0x7f8000000700780b */ /* 0x000fe20003f05200 */
[----:B------:R-:W-:Y:S01]  /*18e0*/  IMAD.MOV.U32 R28, RZ, RZ, R11 ;  /* 0x000000ffff1c7224 */ /* 0x000fe200078e000b */
[----:B------:R-:W-:Y:S01]  /*18f0*/  MOV R9, R10 ;  /* 0x0000000a00097202 */ /* 0x000fe20000000f00 */
[----:B------:R-:W-:Y:S01]  /*1900*/  IMAD.MOV.U32 R6, RZ, RZ, R10 ;  /* 0x000000ffff067224 */ /* 0x000fe200078e000a */
[----:B------:R-:W-:Y:S01]  /*1910*/  MOV R8, R4 ;  /* 0x0000000400087202 */ /* 0x000fe20000000f00 */
[----:B------:R-:W-:-:S08]  /*1920*/  UMOV UR5, UR4 ;  /* 0x0000000400057c82 */ /* 0x000fd00008000000 */
[----:B------:R-:W-:-:S04]  /*1930*/  @P0 FADD R0, R7, -R10 ;  /* 0x8000000a07000221 */ /* 0x000fc80000000000 */
[----:B------:R-:W-:-:S04]  /*1940*/  @P0 FFMA R0, R0, R31, RZ ;  /* 0x0000001f00000223 */ /* 0x000fc800000000ff */
[----:B------:R-:W-:-:S04]  /*1950*/  @P0 FADD R7, R0, -R11 ;  /* 0x8000000b00070221 */ /* 0x000fc80000000000 */
[----:B------:R-:W-:-:S04]  /*1960*/  @P0 FADD R9, R7, R10 ;  /* 0x0000000a07090221 */ /* 0x000fc80000000000 */
[----:B------:R-:W-:Y:S01]  /*1970*/  @P0 FADD R0, R9, -R10 ;  /* 0x8000000a09000221 */ /* 0x000fe20000000000 */
[----:B------:R-:W-:-:S03]  /*1980*/  @P0 IMAD.MOV.U32 R6, RZ, RZ, R9 ;  /* 0x000000ffff060224 */ /* 0x000fc600078e0009 */
[----:B------:R-:W-:-:S07]  /*1990*/  @P0 FADD R28, -R7, R0 ;  /* 0x00000000071c0221 */ /* 0x000fce0000000100 */
.L_x_131:
[----:B------:R-:W-:-:S09]  /*19a0*/  UISETP.GE.AND UP0, UPT, UR11, UR9, UPT ;  /* 0x000000090b00728c */ /* 0x000fd2000bf06270 */
[----:B------:R-:W-:Y:S05]  /*19b0*/  BRA.U !UP0, `(.L_x_135) ;  /* 0x0000000508687547 */ /* 0x000fea000b800000 */
[----:B------:R-:W1:Y:S01]  /*19c0*/  LDCU.U8 UR4, c[0x0][0x399] ;  /* 0x00007320ff0477ac */ /* 0x000e620008000000 */
[----:B------:R-:W-:-:S04]  /*19d0*/  UISETP.GT.AND UP0, UPT, UR11, URZ, UPT ;  /* 0x000000ff0b00728c */ /* 0x000fc8000bf04270 */
[----:B-1----:R-:W-:Y:S02]  /*19e0*/  UISETP.NE.AND UP0, UPT, UR4, URZ, UP0 ;  /* 0x000000ff0400728c */ /* 0x002fe40008705270 */
[----:B------:R-:W-:-:S09]  /*19f0*/  UIADD3 UR4, UPT, UPT, UR11, -0x1, URZ ;  /* 0xffffffff0b047890 */ /* 0x000fd2000fffe0ff */
[----:B------:R-:W-:-:S04]  /*1a00*/  @!UP0 UIADD3 UR4, UPT, UPT, UR11, URZ, URZ ;  /* 0x000000ff0b048290 */ /* 0x000fc8000fffe0ff */
[----:B------:R-:W-:-:S04]  /*1a10*/  UIMAD UR4, UR17, UR4, UR13 ;  /* 0x00000004110472a4 */ /* 0x000fc8000f8e020d */
[----:B------:R-:W-:-:S06]  /*1a20*/  UIMAD.WIDE UR6, UR4, 0x4, UR18 ;  /* 0x00000004040678a5 */ /* 0x000fcc000f8e0212 */
[----:B------:R-:W-:Y:S01]  /*1a30*/  IMAD.U32 R16, RZ, RZ, UR6 ;  /* 0x00000006ff107e24 */ /* 0x000fe2000f8e00ff */
[----:B------:R-:W-:-:S05]  /*1a40*/  MOV R17, UR7 ;  /* 0x0000000700117c02 */ /* 0x000fca0008000f00 */
[----:B------:R-:W2:Y:S01]  /*1a50*/  LDG.E.CONSTANT R7, desc[UR14][R16.64] ;  /* 0x0000000e10077981 */ /* 0x000ea2000c1e9900 */
[----:B------:R-:W1:Y:S01]  /*1a60*/  F2F.F64.F32 R10, R9 ;  /* 0x00000009000a7310 */ /* 0x000e620000201800 */
[----:B------:R-:W-:Y:S01]  /*1a70*/  LOP3.LUT P1, RZ, R2, 0xff, RZ, 0xc0, !PT ;  /* 0x000000ff02ff7812 */ /* 0x000fe2000782c0ff */
[----:B------:R-:W-:-:S03]  /*1a80*/  IMAD.MOV.U32 R0, RZ, RZ, RZ ;  /* 0x000000ffff007224 */ /* 0x000fc600078e00ff */
[----:B------:R-:W-:Y:S02]  /*1a90*/  FSEL R6, R6, R3, !P1 ;  /* 0x0000000306067208 */ /* 0x000fe40004800000 */
[----:B------:R-:W-:Y:S02]  /*1aa0*/  FSEL R5, R5, RZ, P1 ;  /* 0x000000ff05057208 */ /* 0x000fe40000800000 */
[----:B------:R-:W3:Y:S01]  /*1ab0*/  F2F.F64.F32 R2, R6 ;  /* 0x0000000600027310 */ /* 0x000ee20000201800 */
[----:B-1----:R-:W-:-:S06]  /*1ac0*/  DSETP.NE.AND P0, PT, |R10|, +INF , PT ;  /* 0x7ff000000a00742a */ /* 0x002fcc0003f05200 */
[----:B------:R-:W-:-:S13]  /*1ad0*/  FSETP.EQU.OR P0, PT, R31, +INF , !P0 ;  /* 0x7f8000001f00780b */ /* 0x000fda000470a400 */
[----:B---3--:R-:W-:Y:S01]  /*1ae0*/  DSETP.EQU.OR P0, PT, |R2|, +INF , P0 ;  /* 0x7ff000000200742a */ /* 0x008fe2000070a600 */
[----:B--2---:R-:W1:Y:S05]  /*1af0*/  F2F.F64.F32 R26, R7 ;  /* 0x00000007001a7310 */ /* 0x004e6a0000201800 */
[----:B-1----:R-:W-:-:S14]  /*1b00*/  DSETP.EQU.OR P0, PT, |R26|, +INF , P0 ;  /* 0x7ff000001a00742a */ /* 0x002fdc000070a600 */
[----:B------:R-:W-:Y:S05]  /*1b10*/  @P0 BRA `(.L_x_136) ;  /* 0x0000000000dc0947 */ /* 0x000fea0003800000 */
[----:B------:R-:W-:Y:S01]  /*1b20*/  DADD R16, -R2, R26 ;  /* 0x0000000002107229 */ /* 0x000fe2000000011a */
[----:B------:R-:W-:Y:S01]  /*1b30*/  UMOV UR6, 0x9999999a ;  /* 0x9999999a00067882 */ /* 0x000fe20000000000 */
[----:B------:R-:W-:Y:S01]  /*1b40*/  UMOV UR7, 0x3fb99999 ;  /* 0x3fb9999900077882 */ /* 0x000fe20000000000 */
[----:B------:R-:W-:Y:S01]  /*1b50*/  DMUL R10, R14, R10 ;  /* 0x0000000a0e0a7228 */ /* 0x000fe20000000000 */
[----:B0-----:R-:W-:-:S04]  /*1b60*/  IMAD.MOV.U32 R0, RZ, RZ, R30 ;  /* 0x000000ffff007224 */ /* 0x001fc800078e001e */
[----:B------:R-:W-:-:S08]  /*1b70*/  DMUL R16, R14, R16 ;  /* 0x000000100e107228 */ /* 0x000fd00000000000 */
        /* <DEDUP_REMOVED lines=8> */
[----:B------:R-:W-:Y:S02]  /*1c00*/  MOV R2, 0x1 ;  /* 0x0000000100027802 */ /* 0x000fe40000000f00 */
        /* <DEDUP_REMOVED lines=12> */
[----:B------:R-:W-:-:S07]  /*1cd0*/  MOV R32, 0x1cf0 ;  /* 0x00001cf000207802 */ /* 0x000fce0000000f00 */
[----:B------:R-:W-:Y:S05]  /*1ce0*/  CALL.REL.NOINC `($__internal_6_$__cuda_sm20_div_rn_f64_full) ;  /* 0x0000000000bc7944 */ /* 0x000fea0003c00000 */
.L_x_137:
[----:B------:R-:W-:Y:S01]  /*1cf0*/  DSETP.GTU.AND P0, PT, R2, -R12, PT ;  /* 0x8000000c0200722a */ /* 0x000fe20003f0c000 */
[----:B------:R-:W-:-:S13]  /*1d00*/  IMAD.MOV.U32 R0, RZ, RZ, R30 ;  /* 0x000000ffff007224 */ /* 0x000fda00078e001e */
[----:B------:R-:W-:Y:S05]  /*1d10*/  @!P0 BRA `(.L_x_136) ;  /* 0x00000000005c8947 */ /* 0x000fea0003800000 */
[----:B------:R-:W-:Y:S01]  /*1d20*/  DSETP.GE.AND P0, PT, R2, R12, PT ;  /* 0x0000000c0200722a */ /* 0x000fe20003f06000 */
[----:B------:R-:W-:-:S13]  /*1d30*/  IMAD.MOV.U32 R0, RZ, RZ, R29 ;  /* 0x000000ffff007224 */ /* 0x000fda00078e001d */
        /* <DEDUP_REMOVED lines=20> */
[----:B------:R1:W2:Y:S05]  /*1e80*/  F2F.F32.F64 R0, R2 ;  /* 0x0000000200007310 */ /* 0x0002aa0000301000 */
.L_x_136:
[----:B-1----:R-:W-:Y:S01]  /*1e90*/  FADD R2, R7, -R6 ;  /* 0x8000000607027221 */ /* 0x002fe20000000000 */
[----:B------:R-:W-:Y:S01]  /*1ea0*/  FADD R3, -R6, R9 ;  /* 0x0000000906037221 */ /* 0x000fe20000000100 */
[----:B------:R-:W-:-:S03]  /*1eb0*/  UIMAD.WIDE.U32 UR6, UR12, 0x4, UR22 ;  /* 0x000000040c0678a5 */ /* 0x000fc6000f8e0016 */
[----:B--2---:R-:W-:Y:S01]  /*1ec0*/  FFMA R0, R2, R0, R3 ;  /* 0x0000000002007223 */ /* 0x004fe20000000003 */
[----:B------:R-:W-:Y:S02]  /*1ed0*/  IMAD.MOV.U32 R2, RZ, RZ, 0x1 ;  /* 0x00000001ff027424 */ /* 0x000fe400078e00ff */
[----:B------:R-:W-:Y:S02]  /*1ee0*/  IMAD.U32 R10, RZ, RZ, UR6 ;  /* 0x00000006ff0a7e24 */ /* 0x000fe4000f8e00ff */
[----:B------:R-:W-:Y:S01]  /*1ef0*/  FFMA R0, R0, R31, RZ ;  /* 0x0000001f00007223 */ /* 0x000fe200000000ff */
[----:B------:R-:W-:-:S03]  /*1f00*/  MOV R11, UR7 ;  /* 0x00000007000b7c02 */ /* 0x000fc60008000f00 */
[----:B------:R-:W-:-:S04]  /*1f10*/  FADD R5, -R5, R0 ;  /* 0x0000000005057221 */ /* 0x000fc80000000100 */
[----:B------:R-:W-:-:S04]  /*1f20*/  FADD R3, R6, R5 ;  /* 0x0000000506037221 */ /* 0x000fc80000000000 */
[----:B------:R-:W-:Y:S01]  /*1f30*/  FADD R6, -R6, R3 ;  /* 0x0000000306067221 */ /* 0x000fe20000000100 */
[----:B------:R1:W-:Y:S03]  /*1f40*/  STG.E desc[UR14][R10.64], R3 ;  /* 0x000000030a007986 */ /* 0x0003e6000c10190e */
[----:B------:R-:W-:-:S07]  /*1f50*/  FADD R5, -R5, R6 ;  /* 0x0000000605057221 */ /* 0x000fce0000000100 */
.L_x_135:
[----:B------:R-:W-:Y:S01]  /*1f60*/  UIADD3 UR11, UPT, UPT, UR11, 0x1, URZ ;  /* 0x000000010b0b7890 */ /* 0x000fe2000fffe0ff */
[----:B------:R-:W-:Y:S01]  /*1f70*/  IMAD.MOV.U32 R4, RZ, RZ, R8 ;  /* 0x000000ffff047224 */ /* 0x000fe200078e0008 */
[----:B-1----:R-:W-:Y:S01]  /*1f80*/  MOV R10, R9 ;  /* 0x00000009000a7202 */ /* 0x002fe20000000f00 */
[----:B------:R-:W-:Y:S01]  /*1f90*/  IMAD.MOV.U32 R11, RZ, RZ, R28 ;  /* 0x000000ffff0b7224 */ /* 0x000fe200078e001c */
[----:B------:R-:W-:Y:S01]  /*1fa0*/  UISETP.NE.AND UP0, UPT, UR11, UR21, UPT ;  /* 0x000000150b00728c */ /* 0x000fe2000bf05270 */
[----:B------:R-:W-:-:S08]  /*1fb0*/  UMOV UR4, UR5 ;  /* 0x0000000500047c82 */ /* 0x000fd00008000000 */
[----:B------:R-:W-:Y:S05]  /*1fc0*/  BRA.U UP0, `(.L_x_138) ;  /* 0xfffffff500507547 */ /* 0x000fea000b83ffff */
[----:B0-----:R-:W-:Y:S05]  /*1fd0*/  EXIT ;  /* 0x000000000000794d */ /* 0x001fea0003800000 */
        .weak           $__internal_6_$__cuda_sm20_div_rn_f64_full
        .type           $__internal_6_$__cuda_sm20_div_rn_f64_full,@function
        .size           $__internal_6_$__cuda_sm20_div_rn_f64_full,($__internal_7_$__cuda_sm20_rcp_rn_f32_slowpath - $__internal_6_$__cuda_sm20_div_rn_f64_full)
$__internal_6_$__cuda_sm20_div_rn_f64_full:
[C---:B------:R-:W-:Y:S02]  /*1fe0*/  FSETP.GEU.AND P0, PT, |R25|.reuse, 1.469367938527859385e-39, PT ;  /* 0x001000001900780b */ /* 0x040fe40003f0e200 */
[C---:B------:R-:W-:Y:S02]  /*1ff0*/  LOP3.LUT R10, R25.reuse, 0x800fffff, RZ, 0xc0, !PT ;  /* 0x800fffff190a7812 */ /* 0x040fe400078ec0ff */
[----:B------:R-:W-:Y:S02]  /*2000*/  MOV R20, 0x1 ;  /* 0x0000000100147802 */ /* 0x000fe40000000f00 */
[----:B------:R-:W-:Y:S01]  /*2010*/  LOP3.LUT R11, R10, 0x3ff00000, RZ, 0xfc, !PT ;  /* 0x3ff000000a0b7812 */ /* 0x000fe200078efcff */
[----:B------:R-:W-:Y:S01]  /*2020*/  IMAD.MOV.U32 R10, RZ, RZ, R24 ;  /* 0x000000ffff0a7224 */ /* 0x000fe200078e0018 */
[----:B------:R-:W-:Y:S02]  /*2030*/  LOP3.LUT R4, R25, 0x7ff00000, RZ, 0xc0, !PT ;  /* 0x7ff0000019047812 */ /* 0x000fe400078ec0ff */
[----:B------:R-:W-:-:S03]  /*2040*/  MOV R16, R26 ;  /* 0x0000001a00107202 */ /* 0x000fc60000000f00 */
[----:B------:R-:W-:-:S06]  /*2050*/  @!P0 DMUL R10, R24, 8.98846567431157953865e+307 ;  /* 0x7fe00000180a8828 */ /* 0x000fcc0000000000 */
[----:B------:R-:W0:Y:S02]  /*2060*/  MUFU.RCP64H R21, R11 ;  /* 0x0000000b00157308 */ /* 0x000e240000001800 */
[----:B0-----:R-:W-:-:S08]  /*2070*/  DFMA R2, R20, -R10, 1 ;  /* 0x3ff000001402742b */ /* 0x001fd0000000080a */
[----:B------:R-:W-:-:S08]  /*2080*/  DFMA R2, R2, R2, R2 ;  /* 0x000000020202722b */ /* 0x000fd00000000002 */
[----:B------:R-:W-:Y:S01]  /*2090*/  DFMA R20, R20, R2, R20 ;  /* 0x000000021414722b */ /* 0x000fe20000000014 */
[----:B------:R-:W-:Y:S01]  /*20a0*/  LOP3.LUT R3, R27, 0x7ff00000, RZ, 0xc0, !PT ;  /* 0x7ff000001b037812 */ /* 0x000fe200078ec0ff */
[----:B------:R-:W-:-:S03]  /*20b0*/  IMAD.MOV.U32 R2, RZ, RZ, 0x1ca00000 ;  /* 0x1ca00000ff027424 */ /* 0x000fc600078e00ff */
[----:B------:R-:W-:Y:S01]  /*20c0*/  ISETP.GE.U32.AND P1, PT, R3, R4, PT ;  /* 0x000000040300720c */ /* 0x000fe20003f26070 */
[----:B------:R-:W-:Y:S02]  /*20d0*/  IMAD.MOV.U32 R0, RZ, RZ, R3 ;  /* 0x000000ffff007224 */ /* 0x000fe400078e0003 */
[----:B------:R-:W-:Y:S01]  /*20e0*/  DFMA R18, R20, -R10, 1 ;  /* 0x3ff000001412742b */ /* 0x000fe2000000080a */
[----:B------:R-:W-:Y:S02]  /*20f0*/  SEL R17, R2, 0x63400000, !P1 ;  /* 0x6340000002117807 */ /* 0x000fe40004800000 */
[----:B------:R-:W-:Y:S02]  /*2100*/  FSETP.GEU.AND P1, PT, |R27|, 1.469367938527859385e-39, PT ;  /* 0x001000001b00780b */ /* 0x000fe40003f2e200 */
[----:B------:R-:W-:-:S03]  /*2110*/  LOP3.LUT R17, R17, 0x800fffff, R27, 0xf8, !PT ;  /* 0x800fffff11117812 */ /* 0x000fc600078ef81b */
[----:B------:R-:W-:-:S08]  /*2120*/  DFMA R18, R20, R18, R20 ;  /* 0x000000121412722b */ /* 0x000fd00000000014 */
[----:B------:R-:W-:Y:S05]  /*2130*/  @P1 BRA `(.L_x_139) ;  /* 0x0000000000201947 */ /* 0x000fea0003800000 */
[----:B------:R-:W-:Y:S01]  /*2140*/  LOP3.LUT R0, R25, 0x7ff00000, RZ, 0xc0, !PT ;  /* 0x7ff0000019007812 */ /* 0x000fe200078ec0ff */
[----:B------:R-:W-:-:S03]  /*2150*/  IMAD.MOV.U32 R20, RZ, RZ, RZ ;  /* 0x000000ffff147224 */ /* 0x000fc600078e00ff */
[----:B------:R-:W-:-:S04]  /*2160*/  ISETP.GE.U32.AND P1, PT, R3, R0, PT ;  /* 0x000000000300720c */ /* 0x000fc80003f26070 */
[----:B------:R-:W-:-:S04]  /*2170*/  SEL R21, R2, 0x63400000, !P1 ;  /* 0x6340000002157807 */ /* 0x000fc80004800000 */
[----:B------:R-:W-:-:S04]  /*2180*/  LOP3.LUT R21, R21, 0x80000000, R27, 0xf8, !PT ;  /* 0x8000000015157812 */ /* 0x000fc800078ef81b */
[----:B------:R-:W-:-:S06]  /*2190*/  LOP3.LUT R21, R21, 0x100000, RZ, 0xfc, !PT ;  /* 0x0010000015157812 */ /* 0x000fcc00078efcff */
[----:B------:R-:W-:-:S10]  /*21a0*/  DFMA R16, R16, 2, -R20 ;  /* 0x400000001010782b */ /* 0x000fd40000000814 */
[----:B------:R-:W-:-:S07]  /*21b0*/  LOP3.LUT R0, R17, 0x7ff00000, RZ, 0xc0, !PT ;  /* 0x7ff0000011007812 */ /* 0x000fce00078ec0ff */
.L_x_139:
[----:B------:R-:W-:Y:S01]  /*21c0*/  DMUL R20, R18, R16 ;  /* 0x0000001012147228 */ /* 0x000fe20000000000 */
[----:B------:R-:W-:-:S07]  /*21d0*/  @!P0 LOP3.LUT R4, R11, 0x7ff00000, RZ, 0xc0, !PT ;  /* 0x7ff000000b048812 */ /* 0x000fce00078ec0ff */
[----:B------:R-:W-:-:S08]  /*21e0*/  DFMA R22, R20, -R10, R16 ;  /* 0x8000000a1416722b */ /* 0x000fd00000000010 */
[----:B------:R-:W-:Y:S01]  /*21f0*/  DFMA R22, R18, R22, R20 ;  /* 0x000000161216722b */ /* 0x000fe20000000014 */
[----:B------:R-:W-:-:S05]  /*2200*/  VIADD R18, R0, 0xffffffff ;  /* 0xffffffff00127836 */ /* 0x000fca0000000000 */
[----:B------:R-:W-:Y:S02]  /*2210*/  ISETP.GT.U32.AND P0, PT, R18, 0x7feffffe, PT ;  /* 0x7feffffe1200780c */ /* 0x000fe40003f04070 */
[----:B------:R-:W-:-:S04]  /*2220*/  IADD3 R18, PT, PT, R4, -0x1, RZ ;  /* 0xffffffff04127810 */ /* 0x000fc80007ffe0ff */
[----:B------:R-:W-:-:S13]  /*2230*/  ISETP.GT.U32.OR P0, PT, R18, 0x7feffffe, P0 ;  /* 0x7feffffe1200780c */ /* 0x000fda0000704470 */
[----:B------:R-:W-:Y:S05]  /*2240*/  @P0 BRA `(.L_x_140) ;  /* 0x00000000006c0947 */ /* 0x000fea0003800000 */
[----:B------:R-:W-:Y:S02]  /*2250*/  LOP3.LUT R4, R25, 0x7ff00000, RZ, 0xc0, !PT ;  /* 0x7ff0000019047812 */ /* 0x000fe400078ec0ff */
[----:B------:R-:W-:Y:S02]  /*2260*/  MOV R18, RZ ;  /* 0x000000ff00127202 */ /* 0x000fe40000000f00 */
[CC--:B------:R-:W-:Y:S02]  /*2270*/  VIADDMNMX R0, R3.reuse, -R4.reuse, 0xb9600000, !PT ;  /* 0xb960000003007446 */ /* 0x0c0fe40007800904 */
[----:B------:R-:W-:Y:S02]  /*2280*/  ISETP.GE.U32.AND P0, PT, R3, R4, PT ;  /* 0x000000040300720c */ /* 0x000fe40003f06070 */
[----:B------:R-:W-:Y:S02]  /*2290*/  VIMNMX R0, PT, PT, R0, 0x46a00000, PT ;  /* 0x46a0000000007848 */ /* 0x000fe40003fe0100 */
[----:B------:R-:W-:-:S05]  /*22a0*/  SEL R3, R2, 0x63400000, !P0 ;  /* 0x6340000002037807 */ /* 0x000fca0004000000 */
[----:B------:R-:W-:-:S04]  /*22b0*/  IMAD.IADD R0, R0, 0x1, -R3 ;  /* 0x0000000100007824 */ /* 0x000fc800078e0a03 */
        /* <DEDUP_REMOVED lines=10> */
[----:B------:R-:W-:Y:S01]  /*2360*/  IADD3 R11, PT, PT, -R0, RZ, RZ ;  /* 0x000000ff000b7210 */ /* 0x000fe20007ffe1ff */
[----:B------:R-:W-:Y:S01]  /*2370*/  IMAD.MOV.U32 R10, RZ, RZ, RZ ;  /* 0x000000ffff0a7224 */ /* 0x000fe200078e00ff */
[----:B------:R-:W-:-:S05]  /*2380*/  DMUL.RP R18, R22, R18 ;  /* 0x0000001216127228 */ /* 0x000fca0000008000 */
[----:B------:R-:W-:-:S05]  /*2390*/  DFMA R10, R2, -R10, R22 ;  /* 0x8000000a020a722b */ /* 0x000fca0000000016 */
[----:B------:R-:W-:Y:S02]  /*23a0*/  LOP3.LUT R17, R19, R17, RZ, 0x3c, !PT ;  /* 0x0000001113117212 */ /* 0x000fe400078e3cff */
[----:B------:R-:W-:-:S04]  /*23b0*/  IADD3 R10, PT, PT, -R0, -0x43300000, RZ ;  /* 0xbcd00000000a7810 */ /* 0x000fc80007ffe1ff */
[----:B------:R-:W-:-:S04]  /*23c0*/  FSETP.NEU.AND P0, PT, |R11|, R10, PT ;  /* 0x0000000a0b00720b */ /* 0x000fc80003f0d200 */
[----:B------:R-:W-:Y:S02]  /*23d0*/  FSEL R2, R18, R2, !P0 ;  /* 0x0000000212027208 */ /* 0x000fe40004000000 */
[----:B------:R-:W-:Y:S01]  /*23e0*/  FSEL R3, R17, R3, !P0 ;  /* 0x0000000311037208 */ /* 0x000fe20004000000 */
[----:B------:R-:W-:Y:S06]  /*23f0*/  BRA `(.L_x_141) ;  /* 0x0000000000547947 */ /* 0x000fec0003800000 */
.L_x_140:
[----:B------:R-:W-:-:S14]  /*2400*/  DSETP.NAN.AND P0, PT, R26, R26, PT ;  /* 0x0000001a1a00722a */ /* 0x000fdc0003f08000 */
[----:B------:R-:W-:Y:S05]  /*2410*/  @P0 BRA `(.L_x_142) ;  /* 0x0000000000440947 */ /* 0x000fea0003800000 */
[----:B------:R-:W-:-:S14]  /*2420*/  DSETP.NAN.AND P0, PT, R24, R24, PT ;  /* 0x000000181800722a */ /* 0x000fdc0003f08000 */
[----:B------:R-:W-:Y:S05]  /*2430*/  @P0 BRA `(.L_x_143) ;  /* 0x0000000000300947 */ /* 0x000fea0003800000 */
[----:B------:R-:W-:Y:S01]  /*2440*/  ISETP.NE.AND P0, PT, R0, R4, PT ;  /* 0x000000040000720c */ /* 0x000fe20003f05270 */
[----:B------:R-:W-:Y:S01]  /*2450*/  IMAD.MOV.U32 R3, RZ, RZ, -0x80000 ;  /* 0xfff80000ff037424 */ /* 0x000fe200078e00ff */
[----:B------:R-:W-:-:S11]  /*2460*/  MOV R2, 0x0 ;  /* 0x0000000000027802 */ /* 0x000fd60000000f00 */
[----:B------:R-:W-:Y:S05]  /*2470*/  @!P0 BRA `(.L_x_141) ;  /* 0x0000000000348947 */ /* 0x000fea0003800000 */
[----:B------:R-:W-:Y:S02]  /*2480*/  ISETP.NE.AND P0, PT, R0, 0x7ff00000, PT ;  /* 0x7ff000000000780c */ /* 0x000fe40003f05270 */
[----:B------:R-:W-:Y:S02]  /*2490*/  LOP3.LUT R3, R27, 0x80000000, R25, 0x48, !PT ;  /* 0x800000001b037812 */ /* 0x000fe400078e4819 */
[----:B------:R-:W-:-:S13]  /*24a0*/  ISETP.EQ.OR P0, PT, R4, RZ, !P0 ;  /* 0x000000ff0400720c */ /* 0x000fda0004702670 */
[----:B------:R-:W-:Y:S02]  /*24b0*/  @P0 LOP3.LUT R0, R3, 0x7ff00000, RZ, 0xfc, !PT ;  /* 0x7ff0000003000812 */ /* 0x000fe400078efcff */
[----:B------:R-:W-:Y:S01]  /*24c0*/  @!P0 MOV R2, RZ ;  /* 0x000000ff00028202 */ /* 0x000fe20000000f00 */
[----:B------:R-:W-:Y:S01]  /*24d0*/  @P0 IMAD.MOV.U32 R2, RZ, RZ, RZ ;  /* 0x000000ffff020224 */ /* 0x000fe200078e00ff */
[----:B------:R-:W-:Y:S01]  /*24e0*/  @P0 MOV R3, R0 ;  /* 0x0000000000030202 */ /* 0x000fe20000000f00 */
[----:B------:R-:W-:Y:S06]  /*24f0*/  BRA `(.L_x_141) ;  /* 0x0000000000147947 */ /* 0x000fec0003800000 */
.L_x_143:
[----:B------:R-:W-:Y:S01]  /*2500*/  LOP3.LUT R3, R25, 0x80000, RZ, 0xfc, !PT ;  /* 0x0008000019037812 */ /* 0x000fe200078efcff */
[----:B------:R-:W-:Y:S01]  /*2510*/  IMAD.MOV.U32 R2, RZ, RZ, R24 ;  /* 0x000000ffff027224 */ /* 0x000fe200078e0018 */
[----:B------:R-:W-:Y:S06]  /*2520*/  BRA `(.L_x_141) ;  /* 0x0000000000087947 */ /* 0x000fec0003800000 */
.L_x_142:
[----:B------:R-:W-:Y:S02]  /*2530*/  LOP3.LUT R3, R27, 0x80000, RZ, 0xfc, !PT ;  /* 0x000800001b037812 */ /* 0x000fe400078efcff */
[----:B------:R-:W-:-:S07]  /*2540*/  MOV R2, R26 ;  /* 0x0000001a00027202 */ /* 0x000fce0000000f00 */
.L_x_141:
[----:B------:R-:W-:-:S04]  /*2550*/  IMAD.MOV.U32 R33, RZ, RZ, 0x0 ;  /* 0x00000000ff217424 */ /* 0x000fc800078e00ff */
[----:B------:R-:W-:Y:S05]  /*2560*/  RET.REL.NODEC R32 `(ehlers_ecema_many_series_one_param_time_major_f32) ;  /* 0xffffffd820a47950 */ /* 0x000fea0003c3ffff */
        .weak           $__internal_7_$__cuda_sm20_rcp_rn_f32_slowpath
        .type           $__internal_7_$__cuda_sm20_rcp_rn_f32_slowpath,@function
        .size           $__internal_7_$__cuda_sm20_rcp_rn_f32_slowpath,($__internal_8_$__cuda_sm3x_div_rn_noftz_f32_slowpath - $__internal_7_$__cuda_sm20_rcp_rn_f32_slowpath)
$__internal_7_$__cuda_sm20_rcp_rn_f32_slowpath:
[----:B------:R-:W-:-:S04]  /*2570*/  SHF.L.U32 R0, R11, 0x1, RZ ;  /* 0x000000010b007819 */ /* 0x000fc800000006ff */
[----:B------:R-:W-:Y:S01]  /*2580*/  SHF.R.U32.HI R17, RZ, 0x18, R0 ;  /* 0x00000018ff117819 */ /* 0x000fe20000011600 */
[----:B------:R-:W-:-:S03]  /*2590*/  IMAD.MOV.U32 R0, RZ, RZ, R11 ;  /* 0x000000ffff007224 */ /* 0x000fc600078e000b */
[----:B------:R-:W-:-:S13]  /*25a0*/  ISETP.NE.U32.AND P0, PT, R17, RZ, PT ;  /* 0x000000ff1100720c */ /* 0x000fda0003f05070 */
[----:B------:R-:W-:Y:S05]  /*25b0*/  @P0 BRA `(.L_x_144) ;  /* 0x00000000002c0947 */ /* 0x000fea0003800000 */
[----:B------:R-:W-:-:S04]  /*25c0*/  SHF.L.U32 R8, R0, 0x1, RZ ;  /* 0x0000000100087819 */ /* 0x000fc800000006ff */
[----:B------:R-:W-:-:S13]  /*25d0*/  ISETP.NE.AND P0, PT, R8, RZ, PT ;  /* 0x000000ff0800720c */ /* 0x000fda0003f05270 */
[----:B------:R2:W3:Y:S01]  /*25e0*/  @!P0 MUFU.RCP R8, R0 ;  /* 0x0000000000088308 */ /* 0x0004e20000001000 */
[----:B------:R-:W-:Y:S05]  /*25f0*/  @!P0 BRA `(.L_x_145) ;  /* 0x0000000000a48947 */ /* 0x000fea0003800000 */
[----:B------:R-:W-:-:S04]  /*2600*/  FFMA R9, R0, 1.84467440737095516160e+19, RZ ;  /* 0x5f80000000097823 */ /* 0x000fc800000000ff */
[----:B--2---:R-:W3:Y:S02]  /*2610*/  MUFU.RCP R0, R9 ;  /* 0x0000000900007308 */ /* 0x004ee40000001000 */
[----:B---3--:R-:W-:-:S04]  /*2620*/  FFMA R8, R9, R0, -1 ;  /* 0xbf80000009087423 */ /* 0x008fc80000000000 */
[----:B------:R-:W-:-:S04]  /*2630*/  FADD.FTZ R11, -R8, -RZ ;  /* 0x800000ff080b7221 */ /* 0x000fc80000010100 */
[----:B------:R-:W-:-:S04]  /*2640*/  FFMA R0, R0, R11, R0 ;  /* 0x0000000b00007223 */ /* 0x000fc80000000000 */
[----:B------:R-:W-:Y:S01]  /*2650*/  FFMA R8, R0, 1.84467440737095516160e+19, RZ ;  /* 0x5f80000000087823 */ /* 0x000fe200000000ff */
[----:B------:R-:W-:Y:S06]  /*2660*/  BRA `(.L_x_145) ;  /* 0x0000000000887947 */ /* 0x000fec0003800000 */
.L_x_144:
[----:B------:R-:W-:-:S05]  /*2670*/  VIADD R19, R17, 0xffffff03 ;  /* 0xffffff0311137836 */ /* 0x000fca0000000000 */
[----:B------:R-:W-:-:S13]  /*2680*/  ISETP.GT.U32.AND P0, PT, R19, 0x1, PT ;  /* 0x000000011300780c */ /* 0x000fda0003f04070 */
[----:B------:R-:W-:Y:S05]  /*2690*/  @P0 BRA `(.L_x_146) ;  /* 0x0000000000780947 */ /* 0x000fea0003800000 */
[----:B------:R-:W-:Y:S01]  /*26a0*/  LOP3.LUT R8, R0, 0x7fffff, RZ, 0xc0, !PT ;  /* 0x007fffff00087812 */ /* 0x000fe200078ec0ff */
[----:B------:R-:W-:-:S03]  /*26b0*/  HFMA2 R16, -RZ, RZ, 0, 1.78813934326171875e-07 ;  /* 0x00000003ff107431 */ /* 0x000fc600000001ff */
[----:B------:R-:W-:-:S04]  /*26c0*/  LOP3.LUT R8, R8, 0x3f800000, RZ, 0xfc, !PT ;  /* 0x3f80000008087812 */ /* 0x000fc800078efcff */
[----:B------:R-:W0:Y:S01]  /*26d0*/  MUFU.RCP R9, R8 ;  /* 0x0000000800097308 */ /* 0x000e220000001000 */
[----:B------:R-:W-:Y:S01]  /*26e0*/  SHF.L.U32 R16, R16, R19, RZ ;  /* 0x0000001310107219 */ /* 0x000fe200000006ff */
        /* <DEDUP_REMOVED lines=8> */
[----:B------:R-:W-:-:S03]  /*2770*/  LOP3.LUT R16, R16, R9, RZ, 0xc0, !PT ;  /* 0x0000000910107212 */ /* 0x000fc600078ec0ff */
[----:B------:R-:W-:Y:S01]  /*2780*/  IMAD.MOV R10, RZ, RZ, -R10 ;  /* 0x000000ffff0a7224 */ /* 0x000fe200078e0a0a */
[----:B------:R-:W-:-:S04]  /*2790*/  SHF.R.U32.HI R16, RZ, R19, R16 ;  /* 0x00000013ff107219 */ /* 0x000fc80000011610 */
[----:B------:R-:W-:Y:S02]  /*27a0*/  LOP3.LUT P1, RZ, R10, R19, R9, 0xf8, !PT ;  /* 0x000000130aff7212 */ /* 0x000fe4000782f809 */
[C---:B------:R-:W-:Y:S02]  /*27b0*/  LOP3.LUT P0, RZ, R16.reuse, 0x1, RZ, 0xc0, !PT ;  /* 0x0000000110ff7812 */ /* 0x040fe4000780c0ff */
[----:B------:R-:W-:-:S04]  /*27c0*/  LOP3.LUT P2, RZ, R16, 0x2, RZ, 0xc0, !PT ;  /* 0x0000000210ff7812 */ /* 0x000fc8000784c0ff */
[----:B------:R-:W-:Y:S02]  /*27d0*/  PLOP3.LUT P0, PT, P0, P1, P2, 0xe0, 0x0 ;  /* 0x000000000000781c */ /* 0x000fe40000703c20 */
[----:B------:R-:W-:Y:S02]  /*27e0*/  LOP3.LUT P1, RZ, R0, 0x7fffff, RZ, 0xc0, !PT ;  /* 0x007fffff00ff7812 */ /* 0x000fe4000782c0ff */
[----:B------:R-:W-:-:S04]  /*27f0*/  SEL R8, RZ, 0x1, !P0 ;  /* 0x00000001ff087807 */ /* 0x000fc80004000000 */
[----:B------:R-:W-:-:S04]  /*2800*/  IADD3 R8, PT, PT, -R8, RZ, RZ ;  /* 0x000000ff08087210 */ /* 0x000fc80007ffe1ff */
[----:B------:R-:W-:Y:S01]  /*2810*/  ISETP.GE.AND P0, PT, R8, RZ, PT ;  /* 0x000000ff0800720c */ /* 0x000fe20003f06270 */
[----:B------:R-:W-:-:S05]  /*2820*/  VIADD R8, R17, 0xffffff04 ;  /* 0xffffff0411087836 */ /* 0x000fca0000000000 */
[----:B------:R-:W-:-:S07]  /*2830*/  SHF.R.U32.HI R9, RZ, R8, R9 ;  /* 0x00000008ff097219 */ /* 0x000fce0000011609 */
[----:B------:R-:W-:-:S05]  /*2840*/  @!P0 IADD3 R9, PT, PT, R9, 0x1, RZ ;  /* 0x0000000109098810 */ /* 0x000fca0007ffe0ff */
[----:B------:R-:W-:-:S05]  /*2850*/  @!P1 IMAD.SHL.U32 R9, R9, 0x2, RZ ;  /* 0x0000000209099824 */ /* 0x000fca00078e00ff */
[----:B------:R-:W-:Y:S01]  /*2860*/  LOP3.LUT R8, R9, 0x80000000, R0, 0xf8, !PT ;  /* 0x8000000009087812 */ /* 0x000fe200078ef800 */
[----:B------:R-:W-:Y:S06]  /*2870*/  BRA `(.L_x_145) ;  /* 0x0000000000047947 */ /* 0x000fec0003800000 */
.L_x_146:
[----:B------:R0:W1:Y:S02]  /*2880*/  MUFU.RCP R8, R0 ;  /* 0x0000000000087308 */ /* 0x0000640000001000 */
.L_x_145:
[----:B0123--:R-:W-:Y:S01]  /*2890*/  MOV R0, R8 ;  /* 0x0000000800007202 */ /* 0x00ffe20000000f00 */
[----:B------:R-:W-:Y:S01]  /*28a0*/  IMAD.MOV.U32 R8, RZ, RZ, R6 ;  /* 0x000000ffff087224 */ /* 0x000fe200078e0006 */
[----:B------:R-:W-:-:S04]  /*28b0*/  MOV R9, 0x0 ;  /* 0x0000000000097802 */ /* 0x000fc80000000f00 */
[----:B------:R-:W-:Y:S05]  /*28c0*/  RET.REL.NODEC R8 `(ehlers_ecema_many_series_one_param_time_major_f32) ;  /* 0xffffffd408cc7950 */ /* 0x000fea0003c3ffff */
        .weak           $__internal_8_$__cuda_sm3x_div_rn_noftz_f32_slowpath
        .type           $__internal_8_$__cuda_sm3x_div_rn_noftz_f32_slowpath,@function
        .size           $__internal_8_$__cuda_sm3x_div_rn_noftz_f32_slowpath,(.L_x_253 - $__internal_8_$__cuda_sm3x_div_rn_noftz_f32_slowpath)
$__internal_8_$__cuda_sm3x_div_rn_noftz_f32_slowpath:
[----:B------:R-:W-:Y:S02]  /*28d0*/  SHF.R.U32.HI R3, RZ, 0x17, R0 ;  /* 0x00000017ff037819 */ /* 0x000fe40000011600 */
[----:B------:R-:W-:Y:S02]  /*28e0*/  MOV R5, R0 ;  /* 0x0000000000057202 */ /* 0x000fe40000000f00 */
[----:B------:R-:W-:-:S05]  /*28f0*/  LOP3.LUT R3, R3, 0xff, RZ, 0xc0, !PT ;  /* 0x000000ff03037812 */ /* 0x000fca00078ec0ff */
[----:B------:R-:W-:-:S05]  /*2900*/  VIADD R6, R3, 0xffffffff ;  /* 0xffffffff03067836 */ /* 0x000fca0000000000 */
        /* <DEDUP_REMOVED lines=17> */
[----:B------:R-:W-:-:S07]  /*2a20*/  @!P0 IADD3 R4, PT, PT, R4, 0x40, RZ ;  /* 0x0000004004048810 */ /* 0x000fce0007ffe0ff */
.L_x_147:
[----:B------:R-:W-:Y:S01]  /*2a30*/  LEA R0, R3, 0xc0800000, 0x17 ;  /* 0xc080000003007811 */ /* 0x000fe200078eb8ff */
[----:B------:R-:W-:Y:S01]  /*2a40*/  UMOV UR5, 0x40000000 ;  /* 0x4000000000057882 */ /* 0x000fe20000000000 */
[----:B------:R-:W-:Y:S01]  /*2a50*/  IADD3 R3, PT, PT, R4, 0x80, -R3 ;  /* 0x0000008004037810 */ /* 0x000fe20007ffe803 */
[----:B------:R-:W-:Y:S02]  /*2a60*/  UIADD3 UR5, UPT, UPT, UR5, -0x800000, URZ ;  /* 0xff80000005057890 */ /* 0x000fe4000fffe0ff */
[----:B------:R-:W-:-:S04]  /*2a70*/  IMAD.IADD R5, R5, 0x1, -R0 ;  /* 0x0000000105057824 */ /* 0x000fc800078e0a00 */
        /* <DEDUP_REMOVED lines=10> */
[----:B------:R-:W-:-:S04]  /*2b20*/  LOP3.LUT R5, R5, 0xff, RZ, 0xc0, !PT ;  /* 0x000000ff05057812 */ /* 0x000fc800078ec0ff */
[----:B------:R-:W-:-:S05]  /*2b30*/  IADD3 R7, PT, PT, R5, R3, RZ ;  /* 0x0000000305077210 */ /* 0x000fca0007ffe0ff */
        /* <DEDUP_REMOVED lines=28> */
[----:B------:R-:W-:-:S04]  /*2d00*/  LOP3.LUT R0, R0, R3, RZ, 0xc0, !PT ;  /* 0x0000000300007212 */ /* 0x000fc800078ec0ff */
[----:B------:R-:W-:-:S04]  /*2d10*/  IADD3 R5, PT, PT, R5, R0, RZ ;  /* 0x0000000005057210 */ /* 0x000fc80007ffe0ff */
[----:B------:R-:W-:Y:S01]  /*2d20*/  LOP3.LUT R6, R5, R6, RZ, 0xfc, !PT ;  /* 0x0000000605067212 */ /* 0x000fe200078efcff */
[----:B------:R-:W-:Y:S06]  /*2d30*/  BRA `(.L_x_154) ;  /* 0x0000000000347947 */ /* 0x000fec0003800000 */
.L_x_153:
[----:B------:R-:W-:-:S04]  /*2d40*/  LOP3.LUT R6, R6, 0x80000000, RZ, 0xc0, !PT ;  /* 0x8000000006067812 */ /* 0x000fc800078ec0ff */
[----:B------:R-:W-:Y:S01]  /*2d50*/  LOP3.LUT R6, R6, 0x7f800000, RZ, 0xfc, !PT ;  /* 0x7f80000006067812 */ /* 0x000fe200078efcff */
[----:B------:R-:W-:Y:S06]  /*2d60*/  BRA `(.L_x_154) ;  /* 0x0000000000287947 */ /* 0x000fec0003800000 */
.L_x_152:
[----:B------:R-:W-:Y:S01]  /*2d70*/  IMAD R6, R3, 0x800000, R6 ;  /* 0x0080000003067824 */ /* 0x000fe200078e0206 */
[----:B------:R-:W-:Y:S06]  /*2d80*/  BRA `(.L_x_154) ;  /* 0x0000000000207947 */ /* 0x000fec0003800000 */
.L_x_151:
[----:B------:R-:W-:-:S04]  /*2d90*/  LOP3.LUT R4, R5, 0x80000000, R4, 0x48, !PT ;  /* 0x8000000005047812 */ /* 0x000fc800078e4804 */
[----:B------:R-:W-:Y:S01]  /*2da0*/  LOP3.LUT R6, R4, 0x7f800000, RZ, 0xfc, !PT ;  /* 0x7f80000004067812 */ /* 0x000fe200078efcff */
[----:B------:R-:W-:Y:S06]  /*2db0*/  BRA `(.L_x_154) ;  /* 0x0000000000147947 */ /* 0x000fec0003800000 */
.L_x_150:
[----:B------:R-:W-:Y:S01]  /*2dc0*/  LOP3.LUT R6, R5, 0x80000000, R4, 0x48, !PT ;  /* 0x8000000005067812 */ /* 0x000fe200078e4804 */
[----:B------:R-:W-:Y:S06]  /*2dd0*/  BRA `(.L_x_154) ;  /* 0x00000000000c7947 */ /* 0x000fec0003800000 */
.L_x_149:
[----:B------:R-:W0:Y:S01]  /*2de0*/  MUFU.RSQ R6, -QNAN ;  /* 0xffc0000000067908 */ /* 0x000e220000001400 */
[----:B------:R-:W-:Y:S05]  /*2df0*/  BRA `(.L_x_154) ;  /* 0x0000000000047947 */ /* 0x000fea0003800000 */
.L_x_148:
[----:B------:R-:W-:-:S07]  /*2e00*/  FADD.FTZ R6, R0, 2 ;  /* 0x4000000000067421 */ /* 0x000fce0000010000 */
.L_x_154:
[----:B------:R-:W-:-:S04]  /*2e10*/  HFMA2 R3, -RZ, RZ, 0, 0 ;  /* 0x00000000ff037431 */ /* 0x000fc800000001ff */
[----:B0-----:R-:W-:Y:S05]  /*2e20*/  RET.REL.NODEC R2 `(ehlers_ecema_many_series_one_param_time_major_f32) ;  /* 0xffffffd002747950 */ /* 0x001fea0003c3ffff */
.L_x_155:
        /* <DEDUP_REMOVED lines=13> */
.L_x_253:


//--------------------- .text.ehlers_ecema_batch_thread_per_combo_f32 --------------------------
	.section	.text.ehlers_ecema_batch_thread_per_combo_f32,"ax",@progbits
	.align	128
        .global         ehlers_ecema_batch_thread_per_combo_f32
        .type           ehlers_ecema_batch_thread_per_combo_f32,@function
        .size           ehlers_ecema_batch_thread_per_combo_f32,(.L_x_256 - ehlers_ecema_batch_thread_per_combo_f32)
        .other          ehlers_ecema_batch_thread_per_combo_f32,@"STO_CUDA_ENTRY STV_DEFAULT"
ehlers_ecema_batch_thread_per_combo_f32:
.text.ehlers_ecema_batch_thread_per_combo_f32:
[----:B------:R-:W-:Y:S01]  /*0000*/  LDC R1, c[0x0][0x37c] ;  /* 0x0000df00ff017b82 */ /* 0x000fe20000000800 */
[----:B------:R-:W0:Y:S07]  /*0010*/  S2R R0, SR_TID.X ;  /* 0x0000000000007919 */ /* 0x000e2e0000002100 */
[----:B------:R-:W0:Y:S01]  /*0020*/  S2UR UR4, SR_CTAID.X ;  /* 0x00000000000479c3 */ /* 0x000e220000002500 */
[----:B------:R-:W1:Y:S07]  /*0030*/  LDCU UR5, c[0x0][0x3ac] ;  /* 0x00007580ff0577ac */ /* 0x000e6e0008000800 */
[----:B------:R-:W0:Y:S02]  /*0040*/  LDC R13, c[0x0][0x360] ;  /* 0x0000d800ff0d7b82 */ /* 0x000e240000000800 */
[----:B0-----:R-:W-:-:S05]  /*0050*/  IMAD R13, R13, UR4, R0 ;  /* 0x000000040d0d7c24 */ /* 0x001fca000f8e0200 */
[----:B-1----:R-:W-:-:S13]  /*0060*/  ISETP.GE.AND P0, PT, R13, UR5, PT ;  /* 0x000000050d007c0c */ /* 0x002fda000bf06270 */
[----:B------:R-:W-:Y:S05]  /*0070*/  @P0 EXIT ;  /* 0x000000000000094d */ /* 0x000fea0003800000 */
[----:B------:R-:W0:Y:S01]  /*0080*/  LDC.64 R4, c[0x0][0x388] ;  /* 0x0000e200ff047b82 */ /* 0x000e220000000a00 */
[----:B------:R-:W1:Y:S01]  /*0090*/  LDCU.64 UR6, c[0x0][0x358] ;  /* 0x00006b00ff0677ac */ /* 0x000e620008000a00 */
[----:B------:R-:W2:Y:S06]  /*00a0*/  LDCU.64 UR4, c[0x0][0x398] ;  /* 0x00007300ff0477ac */ /* 0x000eac0008000a00 */
[----:B------:R-:W3:Y:S01]  /*00b0*/  LDC.64 R6, c[0x0][0x390] ;  /* 0x0000e400ff067b82 */ /* 0x000ee20000000a00 */
[----:B------:R-:W4:Y:S07]  /*00c0*/  LDCU.64 UR8, c[0x0][0x3a0] ;  /* 0x00007400ff0877ac */ /* 0x000f2e0008000a00 */
[----:B------:R-:W5:Y:S01]  /*00d0*/  LDC R14, c[0x0][0x3a8] ;  /* 0x0000ea00ff0e7b82 */ /* 0x000f620000000800 */
[----:B0-----:R-:W-:-:S07]  /*00e0*/  IMAD.WIDE R4, R13, 0x4, R4 ;  /* 0x000000040d047825 */ /* 0x001fce00078e0204 */
[----:B------:R-:W0:Y:S01]  /*00f0*/  LDC R3, c[0x0][0x3b0] ;  /* 0x0000ec00ff037b82 */ /* 0x000e220000000800 */
[----:B-1----:R-:W5:Y:S01]  /*0100*/  LDG.E.CONSTANT R0, desc[UR6][R4.64] ;  /* 0x0000000604007981 */ /* 0x002f62000c1e9900 */
[----:B---3--:R-:W-:-:S05]  /*0110*/  IMAD.WIDE R6, R13, 0x4, R6 ;  /* 0x000000040d067825 */ /* 0x008fca00078e0206 */
[----:B------:R-:W5:Y:S01]  /*0120*/  LDG.E.CONSTANT R2, desc[UR6][R6.64] ;  /* 0x0000000606027981 */ /* 0x000f62000c1e9900 */
[----:B------:R-:W-:Y:S02]  /*0130*/  SHF.R.S32.HI R11, RZ, 0x1f, R13 ;  /* 0x0000001fff0b7819 */ /* 0x000fe4000001140d */
[----:B----4-:R-:W-:Y:S02]  /*0140*/  IADD3 R10, P2, PT, R13, UR8, RZ ;  /* 0x000000080d0a7c10 */ /* 0x010fe4000ff5e0ff */
[----:B-----5:R-:W-:-:S04]  /*0150*/  VIMNMX3 R8, R0, R14, R2, PT ;  /* 0x0000000e0008720f */ /* 0x020fc80003800102 */
[----:B------:R-:W-:-:S04]  /*0160*/  ISETP.GE.AND P0, PT, R8, 0x1, PT ;  /* 0x000000010800780c */ /* 0x000fc80003f06270 */
[----:B0-----:R-:W-:Y:S02]  /*0170*/  ISETP.GE.U32.OR P0, PT, R3, R14, !P0 ;  /* 0x0000000e0300720c */ /* 0x001fe40004706470 */
[----:B--2---:R-:W-:-:S04]  /*0180*/  IADD3 R8, P1, PT, R13, UR4, RZ ;  /* 0x000000040d087c10 */ /* 0x004fc8000ff3e0ff */
[C---:B------:R-:W-:Y:S02]  /*0190*/  IADD3.X R9, PT, PT, R11.reuse, UR5, RZ, P1, !PT ;  /* 0x000000050b097c10 */ /* 0x040fe40008ffe4ff */
[----:B------:R-:W-:-:S05]  /*01a0*/  IADD3.X R11, PT, PT, R11, UR9, RZ, P2, !PT ;  /* 0x000000090b0b7c10 */ /* 0x000fca00097fe4ff */
[----:B------:R-:W-:Y:S05]  /*01b0*/  @P0 EXIT ;  /* 0x000000000000094d */ /* 0x000fea0003800000 */
[----:B------:R-:W2:Y:S04]  /*01c0*/  LDG.E.U8.CONSTANT R4, desc[UR6][R8.64] ;  /* 0x0000000608047981 */ /* 0x000ea8000c1e9100 */
[----:B------:R0:W5:Y:S01]  /*01d0*/  LDG.E.U8.CONSTANT R5, desc[UR6][R10.64] ;  /* 0x000000060a057981 */ /* 0x000162000c1e9100 */
[----:B------:R-:W1:Y:S01]  /*01e0*/  LDCU UR4, c[0x0][0x3b0] ;  /* 0x00007600ff0477ac */ /* 0x000e620008000800 */
[----:B------:R-:W-:-:S05]  /*01f0*/  IMAD.IADD R7, R14, 0x1, -R3 ;  /* 0x000000010e077824 */ /* 0x000fca00078e0a03 */
[----:B------:R-:W-:Y:S01]  /*0200*/  ISETP.GE.U32.AND P0, PT, R7, R0, PT ;  /* 0x000000000700720c */ /* 0x000fe20003f06070 */
[----:B-1----:R-:W-:Y:S01]  /*0210*/  IMAD.U32 R6, RZ, RZ, UR4 ;  /* 0x00000004ff067e24 */ /* 0x002fe2000f8e00ff */
[----:B--2---:R-:W-:-:S13]  /*0220*/  ISETP.EQ.AND P1, PT, R4, RZ, PT ;  /* 0x000000ff0400720c */ /* 0x004fda0003f22270 */
[----:B0-----:R-:W-:Y:S05]  /*0230*/  @!P0 EXIT P1 ;  /* 0x000000000000894d */ /* 0x001fea0000800000 */
[----:B------:R-:W-:Y:S01]  /*0240*/  ISETP.NE.AND P0, PT, R4, RZ, PT ;  /* 0x000000ff0400720c */ /* 0x000fe20003f05270 */
[----:B------:R-:W-:Y:S02]  /*0250*/  IMAD.IADD R11, R0, 0x1, R3 ;  /* 0x00000001000b7824 */ /* 0x000fe400078e0203 */
[----:B------:R-:W-:-:S10]  /*0260*/  IMAD R12, R13, R14, RZ ;  /* 0x0000000e0d0c7224 */ /* 0x000fd400078e02ff */
[----:B------:R-:W-:-:S05]  /*0270*/  @!P0 VIADD R3, R11, 0xffffffff ;  /* 0xffffffff0b038836 */ /* 0x000fca0000000000 */
[----:B------:R-:W-:-:S13]  /*0280*/  ISETP.GE.AND P0, PT, R3, R14, PT ;  /* 0x0000000e0300720c */ /* 0x000fda0003f06270 */
[----:B------:R-:W-:Y:S05]  /*0290*/  @!P0 BRA `(.L_x_156) ;  /* 0x0000000000f08947 */ /* 0x000fea0003800000 */
[C---:B------:R-:W-:Y:S01]  /*02a0*/  ISETP.GE.U32.AND P0, PT, R14.reuse, 0x8, PT ;  /* 0x000000080e00780c */ /* 0x040fe20003f06070 */
[----:B------:R-:W-:Y:S01]  /*02b0*/  IMAD.MOV.U32 R7, RZ, RZ, RZ ;  /* 0x000000ffff077224 */ /* 0x000fe200078e00ff */
[----:B------:R-:W-:-:S04]  /*02c0*/  LOP3.LUT R6, R14, 0x7, RZ, 0xc0, !PT ;  /* 0x000000070e067812 */ /* 0x000fc800078ec0ff */
[----:B------:R-:W-:-:S07]  /*02d0*/  ISETP.NE.AND P1, PT, R6, RZ, PT ;  /* 0x000000ff0600720c */ /* 0x000fce0003f25270 */
[----:B------:R-:W-:Y:S06]  /*02e0*/  @!P0 BRA `(.L_x_157) ;  /* 0x0000000000588947 */ /* 0x000fec0003800000 */
[----:B------:R-:W0:Y:S01]  /*02f0*/  LDCU.64 UR4, c[0x0][0x3b8] ;  /* 0x00007700ff0477ac */ /* 0x000e220008000a00 */
[----:B------:R-:W-:Y:S01]  /*0300*/  LOP3.LUT R7, R14, 0x7ffffff8, RZ, 0xc0, !PT ;  /* 0x7ffffff80e077812 */ /* 0x000fe200078ec0ff */
[----:B------:R-:W-:Y:S02]  /*0310*/  IMAD.MOV.U32 R9, RZ, RZ, R12 ;  /* 0x000000ffff097224 */ /* 0x000fe400078e000c */
[----:B------:R-:W-:Y:S01]  /*0320*/  IMAD.MOV.U32 R11, RZ, RZ, 0x7fc00000 ;  /* 0x7fc00000ff0b7424 */ /* 0x000fe200078e00ff */
[----:B------:R-:W-:Y:S01]  /*0330*/  IADD3 R0, PT, PT, -R7, RZ, RZ ;  /* 0x000000ff07007210 */ /* 0x000fe20007ffe1ff */
[----:B0-----:R-:W-:-:S04]  /*0340*/  UIADD3 UR4, UP0, UPT, UR4, 0x10, URZ ;  /* 0x0000001004047890 */ /* 0x001fc8000ff1e0ff */
[----:B------:R-:W-:Y:S02]  /*0350*/  UIADD3.X UR5, UPT, UPT, URZ, UR5, URZ, UP0, !UPT ;  /* 0x00000005ff057290 */ /* 0x000fe400087fe4ff */
[----:B------:R-:W-:-:S04]  /*0360*/  IMAD.U32 R4, RZ, RZ, UR4 ;  /* 0x00000004ff047e24 */ /* 0x000fc8000f8e00ff */
[----:B-----5:R-:W-:-:S07]  /*0370*/  IMAD.U32 R5, RZ, RZ, UR5 ;  /* 0x00000005ff057e24 */ /* 0x020fce000f8e00ff */
.L_x_158:
[----:B0-----:R-:W-:-:S04]  /*0380*/  IMAD.WIDE R2, R9, 0x4, R4 ;  /* 0x0000000409027825 */ /* 0x001fc800078e0204 */
[----:B------:R-:W-:Y:S01]  /*0390*/  VIADD R0, R0, 0x8 ;  /* 0x0000000800007836 */ /* 0x000fe20000000000 */
[----:B------:R0:W-:Y:S01]  /*03a0*/  STG.E desc[UR6][R2.64+-0x10], R11 ;  /* 0xfffff00b02007986 */ /* 0x0001e2000c101906 */
[----:B------:R-:W-:-:S03]  /*03b0*/  VIADD R9, R9, 0x8 ;  /* 0x0000000809097836 */ /* 0x000fc60000000000 */
[----:B------:R0:W-:Y:S01]  /*03c0*/  STG.E desc[UR6][R2.64+-0xc], R11 ;  /* 0xfffff40b02007986 */ /* 0x0001e2000c101906 */
[----:B------:R-:W-:-:S03]  /*03d0*/  ISETP.NE.AND P0, PT, R0, RZ, PT ;  /* 0x000000ff0000720c */ /* 0x000fc60003f05270 */
[----:B------:R0:W-:Y:S04]  /*03e0*/  STG.E desc[UR6][R2.64+-0x8], R11 ;  /* 0xfffff80b02007986 */ /* 0x0001e8000c101906 */
[----:B------:R0:W-:Y:S04]  /*03f0*/  STG.E desc[UR6][R2.64+-0x4], R11 ;  /* 0xfffffc0b02007986 */ /* 0x0001e8000c101906 */
[----:B------:R0:W-:Y:S04]  /*0400*/  STG.E desc[UR6][R2.64], R11 ;  /* 0x0000000b02007986 */ /* 0x0001e8000c101906 */
[----:B------:R0:W-:Y:S04]  /*0410*/  STG.E desc[UR6][R2.64+0x4], R11 ;  /* 0x0000040b02007986 */ /* 0x0001e8000c101906 */
[----:B------:R0:W-:Y:S04]  /*0420*/  STG.E desc[UR6][R2.64+0x8], R11 ;  /* 0x0000080b02007986 */ /* 0x0001e8000c101906 */
[----:B------:R0:W-:Y:S01]  /*0430*/  STG.E desc[UR6][R2.64+0xc], R11 ;  /* 0x00000c0b02007986 */ /* 0x0001e2000c101906 */
[----:B------:R-:W-:Y:S05]  /*0440*/  @P0 BRA `(.L_x_158) ;  /* 0xfffffffc00cc0947 */ /* 0x000fea000383ffff */
.L_x_157:
[----:B------:R-:W-:Y:S05]  /*0450*/  @!P1 EXIT ;  /* 0x000000000000994d */ /* 0x000fea0003800000 */
[----:B------:R-:W-:Y:S02]  /*0460*/  ISETP.GE.U32.AND P0, PT, R6, 0x4, PT ;  /* 0x000000040600780c */ /* 0x000fe40003f06070 */
[----:B------:R-:W-:-:S04]  /*0470*/  LOP3.LUT R4, R14, 0x3, RZ, 0xc0, !PT ;  /* 0x000000030e047812 */ /* 0x000fc800078ec0ff */
[----:B------:R-:W-:-:S07]  /*0480*/  ISETP.NE.AND P1, PT, R4, RZ, PT ;  /* 0x000000ff0400720c */ /* 0x000fce0003f25270 */
[----:B------:R-:W-:Y:S06]  /*0490*/  @!P0 BRA `(.L_x_159) ;  /* 0x0000000000248947 */ /* 0x000fec0003800000 */
[----:B0-----:R-:W0:Y:S01]  /*04a0*/  LDC.64 R2, c[0x0][0x3b8] ;  /* 0x0000ee00ff027b82 */ /* 0x001e220000000a00 */
[----:B-----5:R-:W-:Y:S01]  /*04b0*/  IMAD.IADD R5, R12, 0x1, R7 ;  /* 0x000000010c057824 */ /* 0x020fe200078e0207 */
[----:B------:R-:W-:Y:S01]  /*04c0*/  IADD3 R7, PT, PT, R7, 0x4, RZ ;  /* 0x0000000407077810 */ /* 0x000fe20007ffe0ff */
[----:B------:R-:W-:Y:S02]  /*04d0*/  IMAD.MOV.U32 R9, RZ, RZ, 0x7fc00000 ;  /* 0x7fc00000ff097424 */ /* 0x000fe400078e00ff */
[----:B0-----:R-:W-:-:S05]  /*04e0*/  IMAD.WIDE R2, R5, 0x4, R2 ;  /* 0x0000000405027825 */ /* 0x001fca00078e0202 */
[----:B------:R1:W-:Y:S04]  /*04f0*/  STG.E desc[UR6][R2.64], R9 ;  /* 0x0000000902007986 */ /* 0x0003e8000c101906 */
[----:B------:R1:W-:Y:S04]  /*0500*/  STG.E desc[UR6][R2.64+0x4], R9 ;  /* 0x0000040902007986 */ /* 0x0003e8000c101906 */
[----:B------:R1:W-:Y:S04]  /*0510*/  STG.E desc[UR6][R2.64+0x8], R9 ;  /* 0x0000080902007986 */ /* 0x0003e8000c101906 */
[----:B------:R1:W-:Y:S02]  /*0520*/  STG.E desc[UR6][R2.64+0xc], R9 ;  /* 0x00000c0902007986 */ /* 0x0003e4000c101906 */
.L_x_159:
[----:B------:R-:W-:Y:S05]  /*0530*/  @!P1 EXIT ;  /* 0x000000000000994d */ /* 0x000fea0003800000 */
[----:B------:R-:W-:Y:S02]  /*0540*/  ISETP.NE.AND P0, PT, R4, 0x1, PT ;  /* 0x000000010400780c */ /* 0x000fe40003f05270 */
[----:B------:R-:W-:-:S04]  /*0550*/  LOP3.LUT R0, R14, 0x1, RZ, 0xc0, !PT ;  /* 0x000000010e007812 */ /* 0x000fc800078ec0ff */
[----:B------:R-:W-:-:S07]  /*0560*/  ISETP.NE.U32.AND P1, PT, R0, 0x1, PT ;  /* 0x000000010000780c */ /* 0x000fce0003f25070 */
[----:B------:R-:W-:Y:S06]  /*0570*/  @!P0 BRA `(.L_x_160) ;  /* 0x00000000001c8947 */ /* 0x000fec0003800000 */
[----:B01----:R-:W0:Y:S01]  /*0580*/  LDC.64 R2, c[0x0][0x3b8] ;  /* 0x0000ee00ff027b82 */ /* 0x003e220000000a00 */
[----:B-----5:R-:W-:Y:S02]  /*0590*/  IMAD.IADD R5, R12, 0x1, R7 ;  /* 0x000000010c057824 */ /* 0x020fe400078e0207 */
[----:B------:R-:W-:Y:S02]  /*05a0*/  IMAD.MOV.U32 R9, RZ, RZ, 0x7fc00000 ;  /* 0x7fc00000ff097424 */ /* 0x000fe400078e00ff */
[----:B------:R-:W-:Y:S02]  /*05b0*/  VIADD R7, R7, 0x2 ;  /* 0x0000000207077836 */ /* 0x000fe40000000000 */
[----:B0-----:R-:W-:-:S05]  /*05c0*/  IMAD.WIDE R2, R5, 0x4, R2 ;  /* 0x0000000405027825 */ /* 0x001fca00078e0202 */
[----:B------:R2:W-:Y:S04]  /*05d0*/  STG.E desc[UR6][R2.64], R9 ;  /* 0x0000000902007986 */ /* 0x0005e8000c101906 */
[----:B------:R2:W-:Y:S02]  /*05e0*/  STG.E desc[UR6][R2.64+0x4], R9 ;  /* 0x0000040902007986 */ /* 0x0005e4000c101906 */
.L_x_160:
[----:B------:R-:W-:Y:S05]  /*05f0*/  @P1 EXIT ;  /* 0x000000000000194d */ /* 0x000fea0003800000 */
[----:B012---:R-:W0:Y:S01]  /*0600*/  LDC.64 R2, c[0x0][0x3b8] ;  /* 0x0000ee00ff027b82 */ /* 0x007e220000000a00 */
[----:B------:R-:W-:Y:S02]  /*0610*/  IMAD.IADD R7, R12, 0x1, R7 ;  /* 0x000000010c077824 */ /* 0x000fe400078e0207 */
[----:B-----5:R-:W-:Y:S02]  /*0620*/  IMAD.MOV.U32 R5, RZ, RZ, 0x7fc00000 ;  /* 0x7fc00000ff057424 */ /* 0x020fe400078e00ff */
[----:B0-----:R-:W-:-:S05]  /*0630*/  IMAD.WIDE R2, R7, 0x4, R2 ;  /* 0x0000000407027825 */ /* 0x001fca00078e0202 */
[----:B------:R-:W-:Y:S01]  /*0640*/  STG.E desc[UR6][R2.64], R5 ;  /* 0x0000000502007986 */ /* 0x000fe2000c101906 */
[----:B------:R-:W-:Y:S05]  /*0650*/  EXIT ;  /* 0x000000000000794d */ /* 0x000fea0003800000 */
.L_x_156:
[----:B------:R-:W-:Y:S01]  /*0660*/  ISETP.GE.AND P0, PT, R3, 0x1, PT ;  /* 0x000000010300780c */ /* 0x000fe20003f06270 */
        /* <DEDUP_REMOVED lines=8> */
[----:B------:R-:W0:Y:S01]  /*06f0*/  LDCU.64 UR4, c[0x0][0x3b8] ;  /* 0x00007700ff0477ac */ /* 0x000e220008000a00 */
[----:B------:R-:W-:Y:S01]  /*0700*/  LOP3.LUT R7, R3, 0x7ffffff8, RZ, 0xc0, !PT ;  /* 0x7ffffff803077812 */ /* 0x000fe200078ec0ff */
[----:B------:R-:W-:Y:S01]  /*0710*/  IMAD.MOV.U32 R17, RZ, RZ, 0x7fc00000 ;  /* 0x7fc00000ff117424 */ /* 0x000fe200078e00ff */
[----:B------:R-:W-:-:S03]  /*0720*/  MOV R13, R12 ;  /* 0x0000000c000d7202 */ /* 0x000fc60000000f00 */
[----:B------:R-:W-:Y:S01]  /*0730*/  IMAD.MOV R10, RZ, RZ, -R7 ;  /* 0x000000ffff0a7224 */ /* 0x000fe200078e0a07 */
[----:B0-----:R-:W-:-:S04]  /*0740*/  UIADD3 UR4, UP0, UPT, UR4, 0x10, URZ ;  /* 0x0000001004047890 */ /* 0x001fc8000ff1e0ff */
[----:B------:R-:W-:Y:S02]  /*0750*/  UIADD3.X UR5, UPT, UPT, URZ, UR5, URZ, UP0, !UPT ;  /* 0x00000005ff057290 */ /* 0x000fe400087fe4ff */
[----:B------:R-:W-:-:S04]  /*0760*/  IMAD.U32 R14, RZ, RZ, UR4 ;  /* 0x00000004ff0e7e24 */ /* 0x000fc8000f8e00ff */
[----:B------:R-:W-:-:S07]  /*0770*/  IMAD.U32 R15, RZ, RZ, UR5 ;  /* 0x00000005ff0f7e24 */ /* 0x000fce000f8e00ff */
.L_x_165:
        /* <DEDUP_REMOVED lines=13> */
.L_x_164:
[----:B------:R-:W-:Y:S05]  /*0850*/  BSYNC.RECONVERGENT B1 ;  /* 0x0000000000017941 */ /* 0x000fea0003800200 */
.L_x_163:
[----:B------:R-:W-:Y:S05]  /*0860*/  @!P1 BRA `(.L_x_162) ;  /* 0x00000000007c9947 */ /* 0x000fea0003800000 */
[----:B------:R-:W-:Y:S01]  /*0870*/  ISETP.GE.U32.AND P0, PT, R16, 0x4, PT ;  /* 0x000000041000780c */ /* 0x000fe20003f06070 */
[----:B------:R-:W-:Y:S01]  /*0880*/  BSSY.RECONVERGENT B1, `(.L_x_166) ;  /* 0x000000d000017945 */ /* 0x000fe20003800200 */
[----:B------:R-:W-:-:S04]  /*0890*/  LOP3.LUT R10, R3, 0x3, RZ, 0xc0, !PT ;  /* 0x00000003030a7812 */ /* 0x000fc800078ec0ff */
[----:B------:R-:W-:-:S07]  /*08a0*/  ISETP.NE.AND P1, PT, R10, RZ, PT ;  /* 0x000000ff0a00720c */ /* 0x000fce0003f25270 */
[----:B------:R-:W-:Y:S06]  /*08b0*/  @!P0 BRA `(.L_x_167) ;  /* 0x0000000000248947 */ /* 0x000fec0003800000 */
[----:B0-----:R-:W0:Y:S01]  /*08c0*/  LDC.64 R8, c[0x0][0x3b8] ;  /* 0x0000ee00ff087b82 */ /* 0x001e220000000a00 */
[----:B------:R-:W-:Y:S01]  /*08d0*/  IADD3 R13, PT, PT, R12, R7, RZ ;  /* 0x000000070c0d7210 */ /* 0x000fe20007ffe0ff */
[----:B------:R-:W-:Y:S02]  /*08e0*/  IMAD.MOV.U32 R15, RZ, RZ, 0x7fc00000 ;  /* 0x7fc00000ff0f7424 */ /* 0x000fe400078e00ff */
[----:B------:R-:W-:Y:S02]  /*08f0*/  VIADD R7, R7, 0x4 ;  /* 0x0000000407077836 */ /* 0x000fe40000000000 */
[----:B0-----:R-:W-:-:S05]  /*0900*/  IMAD.WIDE R8, R13, 0x4, R8 ;  /* 0x000000040d087825 */ /* 0x001fca00078e0208 */
[----:B------:R1:W-:Y:S04]  /*0910*/  STG.E desc[UR6][R8.64], R15 ;  /* 0x0000000f08007986 */ /* 0x0003e8000c101906 */
[----:B------:R1:W-:Y:S04]  /*0920*/  STG.E desc[UR6][R8.64+0x4], R15 ;  /* 0x0000040f08007986 */ /* 0x0003e8000c101906 */
[----:B------:R1:W-:Y:S04]  /*0930*/  STG.E desc[UR6][R8.64+0x8], R15 ;  /* 0x0000080f08007986 */ /* 0x0003e8000c101906 */
[----:B------:R1:W-:Y:S02]  /*0940*/  STG.E desc[UR6][R8.64+0xc], R15 ;  /* 0x00000c0f08007986 */ /* 0x0003e4000c101906 */
.L_x_167:
[----:B------:R-:W-:Y:S05]  /*0950*/  BSYNC.RECONVERGENT B1 ;  /* 0x0000000000017941 */ /* 0x000fea0003800200 */
.L_x_166:
[----:B------:R-:W-:Y:S05]  /*0960*/  @!P1 BRA `(.L_x_162) ;  /* 0x00000000003c9947 */ /* 0x000fea0003800000 */
[----:B01----:R-:W-:Y:S02]  /*0970*/  LOP3.LUT R8, R3, 0x1, RZ, 0xc0, !PT ;  /* 0x0000000103087812 */ /* 0x003fe400078ec0ff */
[----:B------:R-:W-:Y:S02]  /*0980*/  ISETP.NE.AND P0, PT, R10, 0x1, PT ;  /* 0x000000010a00780c */ /* 0x000fe40003f05270 */
[----:B------:R-:W-:-:S11]  /*0990*/  ISETP.NE.U32.AND P1, PT, R8, 0x1, PT ;  /* 0x000000010800780c */ /* 0x000fd60003f25070 */
[----:B------:R-:W0:Y:S01]  /*09a0*/  @P0 LDC.64 R8, c[0x0][0x3b8] ;  /* 0x0000ee00ff080b82 */ /* 0x000e220000000a00 */
[C---:B------:R-:W-:Y:S02]  /*09b0*/  @P0 IMAD.IADD R15, R12.reuse, 0x1, R7 ;  /* 0x000000010c0f0824 */ /* 0x040fe400078e0207 */
[----:B------:R-:W-:Y:S02]  /*09c0*/  @P0 VIADD R7, R7, 0x2 ;  /* 0x0000000207070836 */ /* 0x000fe40000000000 */
[----:B------:R-:W-:Y:S02]  /*09d0*/  @P0 IMAD.MOV.U32 R13, RZ, RZ, 0x7fc00000 ;  /* 0x7fc00000ff0d0424 */ /* 0x000fe400078e00ff */
[----:B------:R-:W-:Y:S01]  /*09e0*/  @!P1 IMAD.IADD R7, R12, 0x1, R7 ;  /* 0x000000010c079824 */ /* 0x000fe200078e0207 */
[----:B------:R-:W1:Y:S01]  /*09f0*/  @!P1 LDC.64 R16, c[0x0][0x3b8] ;  /* 0x0000ee00ff109b82 */ /* 0x000e620000000a00 */
[----:B0-----:R-:W-:-:S05]  /*0a00*/  @P0 IMAD.WIDE R14, R15, 0x4, R8 ;  /* 0x000000040f0e0825 */ /* 0x001fca00078e0208 */
[----:B------:R2:W-:Y:S01]  /*0a10*/  @P0 STG.E desc[UR6][R14.64], R13 ;  /* 0x0000000d0e000986 */ /* 0x0005e2000c101906 */
[----:B-1----:R-:W-:Y:S01]  /*0a20*/  @!P1 IMAD.WIDE R8, R7, 0x4, R16 ;  /* 0x0000000407089825 */ /* 0x002fe200078e0210 */
[----:B------:R-:W-:Y:S02]  /*0a30*/  @!P1 MOV R7, 0x7fc00000 ;  /* 0x7fc0000000079802 */ /* 0x000fe40000000f00 */
[----:B------:R2:W-:Y:S04]  /*0a40*/  @P0 STG.E desc[UR6][R14.64+0x4], R13 ;  /* 0x0000040d0e000986 */ /* 0x0005e8000c101906 */
[----:B------:R2:W-:Y:S02]  /*0a50*/  @!P1 STG.E desc[UR6][R8.64], R7 ;  /* 0x0000000708009986 */ /* 0x0005e4000c101906 */
.L_x_162:
[----:B------:R-:W-:Y:S05]  /*0a60*/  BSYNC.RECONVERGENT B0 ;  /* 0x0000000000007941 */ /* 0x000fea0003800200 */
.L_x_161:
[----:B------:R-:W-:Y:S01]  /*0a70*/  I2FP.F32.U32 R0, R0 ;  /* 0x0000000000007245 */ /* 0x000fe20000201000 */
[----:B------:R-:W-:Y:S01]  /*0a80*/  UMOV UR4, 0x40000000 ;  /* 0x4000000000047882 */ /* 0x000fe20000000000 */
[----:B------:R-:W-:Y:S01]  /*0a90*/  BSSY.RECONVERGENT B0, `(.L_x_168) ;  /* 0x000000e000007945 */ /* 0x000fe20003800200 */
[----:B--2---:R-:W-:Y:S02]  /*0aa0*/  IMAD.U32 R13, RZ, RZ, UR4 ;  /* 0x00000004ff0d7e24 */ /* 0x004fe4000f8e00ff */
[----:B------:R-:W-:-:S04]  /*0ab0*/  FADD R0, R0, 1 ;  /* 0x3f80000000007421 */ /* 0x000fc80000000000 */
[----:B------:R-:W0:Y:S08]  /*0ac0*/  MUFU.RCP R7, R0 ;  /* 0x0000000000077308 */ /* 0x000e300000001000 */
[----:B------:R-:W2:Y:S01]  /*0ad0*/  FCHK P0, R13, R0 ;  /* 0x000000000d007302 */ /* 0x000ea20000000000 */
[----:B01----:R-:W-:-:S04]  /*0ae0*/  FFMA R8, -R0, R7, 1 ;  /* 0x3f80000000087423 */ /* 0x003fc80000000107 */
[----:B------:R-:W-:-:S04]  /*0af0*/  FFMA R7, R7, R8, R7 ;  /* 0x0000000807077223 */ /* 0x000fc80000000007 */
[----:B------:R-:W-:-:S04]  /*0b00*/  FFMA R8, R7, 2, RZ ;  /* 0x4000000007087823 */ /* 0x000fc800000000ff */
[----:B------:R-:W-:-:S04]  /*0b10*/  FFMA R9, -R0, R8, 2 ;  /* 0x4000000000097423 */ /* 0x000fc80000000108 */
[----:B------:R-:W-:Y:S01]  /*0b20*/  FFMA R7, R7, R9, R8 ;  /* 0x0000000907077223 */ /* 0x000fe20000000008 */
[----:B--2---:R-:W-:Y:S06]  /*0b30*/  @!P0 BRA `(.L_x_169) ;  /* 0x00000000000c8947 */ /* 0x004fec0003800000 */
[----:B------:R-:W-:-:S07]  /*0b40*/  MOV R8, 0xb60 ;  /* 0x00000b6000087802 */ /* 0x000fce0000000f00 */
[----:B-----5:R-:W-:Y:S05]  /*0b50*/  CALL.REL.NOINC `($__internal_11_$__cuda_sm3x_div_rn_noftz_f32_slowpath) ;  /* 0x0000001400647944 */ /* 0x020fea0003c00000 */
[----:B------:R-:W-:-:S07]  /*0b60*/  IMAD.MOV.U32 R7, RZ, RZ, R10 ;  /* 0x000000ffff077224 */ /* 0x000fce00078e000a */
.L_x_169:
[----:B------:R-:W-:Y:S05]  /*0b70*/  BSYNC.RECONVERGENT B0 ;  /* 0x0000000000007941 */ /* 0x000fea0003800200 */
.L_x_168:
[----:B------:R-:W0:Y:S01]  /*0b80*/  LDC R10, c[0x0][0x3a8] ;  /* 0x0000ea00ff0a7b82 */ /* 0x000e220000000800 */
[----:B------:R-:W0:Y:S02]  /*0b90*/  LDCU UR8, c[0x0][0x3b0] ;  /* 0x00007600ff0877ac */ /* 0x000e240008000800 */
[----:B0-----:R-:W-:-:S13]  /*0ba0*/  ISETP.LE.AND P0, PT, R10, UR8, PT ;  /* 0x000000080a007c0c */ /* 0x001fda000bf03270 */
[----:B------:R-:W-:Y:S05]  /*0bb0*/  @P0 EXIT ;  /* 0x000000000000094d */ /* 0x000fea0003800000 */
[----:B------:R-:W0:Y:S01]  /*0bc0*/  I2F.F64.U32 R14, R2 ;  /* 0x00000002000e7312 */ /* 0x000e220000201800 */
[----:B------:R-:W-:Y:S01]  /*0bd0*/  UMOV UR4, 0x9999999a ;  /* 0x9999999a00047882 */ /* 0x000fe20000000000 */
[----:B------:R-:W-:Y:S01]  /*0be0*/  UMOV UR5, 0x3fb99999 ;  /* 0x3fb9999900057882 */ /* 0x000fe20000000000 */
[----:B------:R-:W-:Y:S01]  /*0bf0*/  VIADD R16, R2, 0x1 ;  /* 0x0000000102107836 */ /* 0x000fe20000000000 */
[----:B------:R-:W-:Y:S01]  /*0c00*/  VIMNMX R11, PT, PT, R11, R10, PT ;  /* 0x0000000a0b0b7248 */ /* 0x000fe20003fe0100 */
[----:B------:R-:W-:Y:S01]  /*0c10*/  VIADD R12, R12, UR8 ;  /* 0x000000080c0c7c36 */ /* 0x000fe20008000000 */
[----:B------:R-:W-:Y:S01]  /*0c20*/  IADD3 R10, PT, PT, -R10, UR8, RZ ;  /* 0x000000080a0a7c10 */ /* 0x000fe2000fffe1ff */
[----:B------:R-:W-:Y:S01]  /*0c30*/  IMAD.MOV.U32 R24, RZ, RZ, RZ ;  /* 0x000000ffff187224 */ /* 0x000fe200078e00ff */
[----:B------:R-:W1:Y:S01]  /*0c40*/  F2F.F64.F32 R18, R7 ;  /* 0x0000000700127310 */ /* 0x000e620000201800 */
[----:B------:R-:W-:Y:S01]  /*0c50*/  PRMT R25, RZ, 0x7610, R25 ;  /* 0x00007610ff197816 */ /* 0x000fe20000000019 */
[----:B------:R-:W-:Y:S01]  /*0c60*/  IMAD.MOV.U32 R13, RZ, RZ, RZ ;  /* 0x000000ffff0d7224 */ /* 0x000fe200078e00ff */
[----:B------:R-:W-:-:S02]  /*0c70*/  MOV R38, RZ ;  /* 0x000000ff00267202 */ /* 0x000fc40000000f00 */
[----:B------:R-:W-:Y:S01]  /*0c80*/  CS2R R22, SRZ ;  /* 0x0000000000167805 */ /* 0x000fe2000001ff00 */
[C---:B0-----:R-:W-:Y:S02]  /*0c90*/  DMUL R20, R14.reuse, -UR4 ;  /* 0x800000040e147c28 */ /* 0x041fe40008000000 */
[----:B------:R-:W0:Y:S01]  /*0ca0*/  I2F.F64.U32 R16, R16 ;  /* 0x0000001000107312 */ /* 0x000e220000201800 */
[----:B------:R-:W-:-:S07]  /*0cb0*/  DMUL R14, R14, UR4 ;  /* 0x000000040e0e7c28 */ /* 0x000fce0008000000 */
[----:B------:R-:W2:Y:S08]  /*0cc0*/  F2F.F32.F64 R8, R20 ;  /* 0x0000001400087310 */ /* 0x000eb00000301000 */
[----:B------:R3:W4:Y:S02]  /*0cd0*/  F2F.F32.F64 R9, R14 ;  /* 0x0000000e00097310 */ /* 0x0007240000301000 */
[----:B0123--:R-:W-:-:S07]  /*0ce0*/  CS2R R14, SRZ ;  /* 0x00000000000e7805 */ /* 0x00ffce000001ff00 */
.L_x_182:
[----:B------:R-:W0:Y:S02]  /*0cf0*/  LDC.64 R20, c[0x0][0x380] ;  /* 0x0000e000ff147b82 */ /* 0x000e240000000a00 */
[----:B0-----:R-:W-:-:S05]  /*0d00*/  IMAD.WIDE R20, R6, 0x4, R20 ;  /* 0x0000000406147825 */ /* 0x001fca00078e0214 */
[----:B-----5:R0:W5:Y:S01]  /*0d10*/  LDG.E.CONSTANT R27, desc[UR6][R20.64] ;  /* 0x00000006141b7981 */ /* 0x020162000c1e9900 */
[----:B------:R-:W-:Y:S01]  /*0d20*/  ISETP.NE.AND P0, PT, R4, RZ, PT ;  /* 0x000000ff0400720c */ /* 0x000fe20003f05270 */
[----:B------:R-:W-:Y:S01]  /*0d30*/  BSSY.RECONVERGENT B0, `(.L_x_170) ;  /* 0x0000043000007945 */ /* 0x000fe20003800200 */
[----:B------:R-:W-:Y:S02]  /*0d40*/  VIADD R13, R13, 0x1 ;  /* 0x000000010d0d7836 */ /* 0x000fe40000000000 */
[----:B------:R-:W-:-:S09]  /*0d50*/  IMAD.MOV.U32 R32, RZ, RZ, RZ ;  /* 0x000000ffff207224 */ /* 0x000fd200078e00ff */
[----:B0-----:R-:W-:Y:S05]  /*0d60*/  @!P0 BRA `(.L_x_171) ;  /* 0x0000000000408947 */ /* 0x001fea0003800000 */
[----:B-----5:R-:W-:Y:S01]  /*0d70*/  FSETP.NE.AND P0, PT, |R27|, +INF , PT ;  /* 0x7f8000001b00780b */ /* 0x020fe20003f05200 */
[----:B------:R-:W-:Y:S01]  /*0d80*/  IMAD.MOV.U32 R29, RZ, RZ, RZ ;  /* 0x000000ffff1d7224 */ /* 0x000fe200078e00ff */
[----:B------:R-:W-:Y:S01]  /*0d90*/  MOV R35, R14 ;  /* 0x0000000e00237202 */ /* 0x000fe20000000f00 */
[----:B------:R-:W-:Y:S02]  /*0da0*/  IMAD.MOV.U32 R32, RZ, RZ, R15 ;  /* 0x000000ffff207224 */ /* 0x000fe400078e000f */
[----:B------:R-:W-:Y:S02]  /*0db0*/  IMAD.MOV.U32 R33, RZ, RZ, R23 ;  /* 0x000000ffff217224 */ /* 0x000fe400078e0017 */
[----:B------:R-:W-:-:S06]  /*0dc0*/  IMAD.MOV.U32 R34, RZ, RZ, R22 ;  /* 0x000000ffff227224 */ /* 0x000fcc00078e0016 */
[----:B------:R-:W-:Y:S05]  /*0dd0*/  @!P0 BRA `(.L_x_172) ;  /* 0x0000000000e08947 */ /* 0x000fea0003800000 */
[----:B------:R-:W-:Y:S01]  /*0de0*/  FADD R0, R27, -R14 ;  /* 0x8000000e1b007221 */ /* 0x000fe20000000000 */
[----:B------:R-:W-:Y:S02]  /*0df0*/  IMAD.MOV.U32 R33, RZ, RZ, R23 ;  /* 0x000000ffff217224 */ /* 0x000fe400078e0017 */
[----:B------:R-:W-:Y:S02]  /*0e00*/  IMAD.MOV.U32 R34, RZ, RZ, R22 ;  /* 0x000000ffff227224 */ /* 0x000fe400078e0016 */
[----:B------:R-:W-:-:S04]  /*0e10*/  FFMA R0, R0, R7, RZ ;  /* 0x0000000700007223 */ /* 0x000fc800000000ff */
[----:B------:R-:W-:-:S04]  /*0e20*/  FADD R15, R0, -R15 ;  /* 0x8000000f000f7221 */ /* 0x000fc80000000000 */
[----:B------:R-:W-:-:S04]  /*0e30*/  FADD R35, R15, R14 ;  /* 0x0000000e0f237221 */ /* 0x000fc80000000000 */
[----:B------:R-:W-:-:S04]  /*0e40*/  FADD R32, R35, -R14 ;  /* 0x8000000e23207221 */ /* 0x000fc80000000000 */
[----:B------:R-:W-:Y:S01]  /*0e50*/  FADD R32, -R15, R32 ;  /* 0x000000200f207221 */ /* 0x000fe20000000100 */
[----:B------:R-:W-:Y:S06]  /*0e60*/  BRA `(.L_x_172) ;  /* 0x0000000000bc7947 */ /* 0x000fec0003800000 */
.L_x_171:
[----:B------:R-:W-:Y:S01]  /*0e70*/  ISETP.NE.AND P0, PT, R13, 0x1, PT ;  /* 0x000000010d00780c */ /* 0x000fe20003f05270 */
[----:B------:R-:W-:Y:S02]  /*0e80*/  IMAD.MOV.U32 R33, RZ, RZ, RZ ;  /* 0x000000ffff217224 */ /* 0x000fe400078e00ff */
[--C-:B-----5:R-:W-:Y:S02]  /*0e90*/  IMAD.MOV.U32 R29, RZ, RZ, R27.reuse ;  /* 0x000000ffff1d7224 */ /* 0x120fe400078e001b */
[--C-:B------:R-:W-:Y:S02]  /*0ea0*/  IMAD.MOV.U32 R34, RZ, RZ, R27.reuse ;  /* 0x000000ffff227224 */ /* 0x100fe400078e001b */
[----:B------:R-:W-:-:S06]  /*0eb0*/  IMAD.MOV.U32 R35, RZ, RZ, R27 ;  /* 0x000000ffff237224 */ /* 0x000fcc00078e001b */
[----:B------:R-:W-:Y:S05]  /*0ec0*/  @!P0 BRA `(.L_x_172) ;  /* 0x0000000000a48947 */ /* 0x000fea0003800000 */
[----:B------:R-:W-:-:S13]  /*0ed0*/  ISETP.GE.AND P0, PT, R6, R11, PT ;  /* 0x0000000b0600720c */ /* 0x000fda0003f06270 */
[----:B------:R-:W-:Y:S05]  /*0ee0*/  @P0 BRA `(.L_x_173) ;  /* 0x0000000000680947 */ /* 0x000fea0003800000 */
[----:B------:R-:W-:Y:S01]  /*0ef0*/  FSETP.NE.AND P0, PT, |R27|, +INF , PT ;  /* 0x7f8000001b00780b */ /* 0x000fe20003f05200 */
[----:B------:R-:W-:Y:S01]  /*0f00*/  IMAD.MOV.U32 R33, RZ, RZ, R23 ;  /* 0x000000ffff217224 */ /* 0x000fe200078e0017 */
[----:B------:R-:W-:Y:S01]  /*0f10*/  MOV R29, R22 ;  /* 0x00000016001d7202 */ /* 0x000fe20000000f00 */
[--C-:B------:R-:W-:Y:S02]  /*0f20*/  IMAD.MOV.U32 R34, RZ, RZ, R22.reuse ;  /* 0x000000ffff227224 */ /* 0x100fe400078e0016 */
[----:B------:R-:W-:-:S08]  /*0f30*/  IMAD.MOV.U32 R35, RZ, RZ, R22 ;  /* 0x000000ffff237224 */ /* 0x000fd000078e0016 */
[----:B------:R-:W-:Y:S05]  /*0f40*/  @!P0 BRA `(.L_x_172) ;  /* 0x0000000000848947 */ /* 0x000fea0003800000 */
[----:B------:R-:W-:-:S05]  /*0f50*/  I2FP.F32.S32 R29, R13 ;  /* 0x0000000d001d7245 */ /* 0x000fca0000201400 */
[----:B------:R-:W-:-:S05]  /*0f60*/  VIADD R0, R29, 0x1800000 ;  /* 0x018000001d007836 */ /* 0x000fca0000000000 */
[----:B------:R-:W-:-:S04]  /*0f70*/  LOP3.LUT R0, R0, 0x7f800000, RZ, 0xc0, !PT ;  /* 0x7f80000000007812 */ /* 0x000fc800078ec0ff */
[----:B------:R-:W-:-:S13]  /*0f80*/  ISETP.GT.U32.AND P0, PT, R0, 0x1ffffff, PT ;  /* 0x01ffffff0000780c */ /* 0x000fda0003f04070 */
[----:B------:R-:W-:Y:S05]  /*0f90*/  @P0 BRA `(.L_x_174) ;  /* 0x00000000000c0947 */ /* 0x000fea0003800000 */
[----:B------:R-:W-:-:S07]  /*0fa0*/  MOV R26, 0xfc0 ;  /* 0x00000fc0001a7802 */ /* 0x000fce0000000f00 */
[----:B----4-:R-:W-:Y:S05]  /*0fb0*/  CALL.REL.NOINC `($__internal_10_$__cuda_sm20_rcp_rn_f32_slowpath) ;  /* 0x0000000c00707944 */ /* 0x010fea0003c00000 */
[----:B------:R-:W-:Y:S05]  /*0fc0*/  BRA `(.L_x_175) ;  /* 0x0000000000107947 */ /* 0x000fea0003800000 */
.L_x_174:
[----:B------:R-:W0:Y:S02]  /*0fd0*/  MUFU.RCP R0, R29 ;  /* 0x0000001d00007308 */ /* 0x000e240000001000 */
[----:B0-----:R-:W-:-:S04]  /*0fe0*/  FFMA R14, R29, R0, -1 ;  /* 0xbf8000001d0e7423 */ /* 0x001fc80000000000 */
[----:B------:R-:W-:-:S04]  /*0ff0*/  FADD.FTZ R15, -R14, -RZ ;  /* 0x800000ff0e0f7221 */ /* 0x000fc80000010100 */
[----:B------:R-:W-:-:S07]  /*1000*/  FFMA R0, R0, R15, R0 ;  /* 0x0000000f00007223 */ /* 0x000fce0000000000 */
.L_x_175:
[----:B------:R-:W-:-:S04]  /*1010*/  FADD R14, R27, -R22 ;  /* 0x800000161b0e7221 */ /* 0x000fc80000000000 */
[----:B------:R-:W-:-:S04]  /*1020*/  FFMA R23, R14, R0, -R23 ;  /* 0x000000000e177223 */ /* 0x000fc80000000817 */
[----:B------:R-:W-:-:S04]  /*1030*/  FADD R35, R23, R22 ;  /* 0x0000001617237221 */ /* 0x000fc80000000000 */
[----:B------:R-:W-:Y:S01]  /*1040*/  FADD R0, R35, -R22 ;  /* 0x8000001623007221 */ /* 0x000fe20000000000 */
[--C-:B------:R-:W-:Y:S02]  /*1050*/  IMAD.MOV.U32 R29, RZ, RZ, R35.reuse ;  /* 0x000000ffff1d7224 */ /* 0x100fe400078e0023 */
[----:B------:R-:W-:Y:S02]  /*1060*/  IMAD.MOV.U32 R34, RZ, RZ, R35 ;  /* 0x000000ffff227224 */ /* 0x000fe400078e0023 */
[----:B------:R-:W-:Y:S01]  /*1070*/  FADD R33, -R23, R0 ;  /* 0x0000000017217221 */ /* 0x000fe20000000100 */
[----:B------:R-:W-:Y:S06]  /*1080*/  BRA `(.L_x_172) ;  /* 0x0000000000347947 */ /* 0x000fec0003800000 */
.L_x_173:
[----:B------:R-:W-:Y:S01]  /*1090*/  FSETP.NE.AND P0, PT, |R27|, +INF , PT ;  /* 0x7f8000001b00780b */ /* 0x000fe20003f05200 */
[----:B------:R-:W-:Y:S01]  /*10a0*/  IMAD.MOV.U32 R32, RZ, RZ, R15 ;  /* 0x000000ffff207224 */ /* 0x000fe200078e000f */
[----:B------:R-:W-:Y:S01]  /*10b0*/  MOV R35, R14 ;  /* 0x0000000e00237202 */ /* 0x000fe20000000f00 */
[----:B------:R-:W-:Y:S02]  /*10c0*/  IMAD.MOV.U32 R29, RZ, RZ, R14 ;  /* 0x000000ffff1d7224 */ /* 0x000fe400078e000e */
[----:B------:R-:W-:Y:S02]  /*10d0*/  IMAD.MOV.U32 R33, RZ, RZ, R23 ;  /* 0x000000ffff217224 */ /* 0x000fe400078e0017 */
[----:B------:R-:W-:-:S06]  /*10e0*/  IMAD.MOV.U32 R34, RZ, RZ, R22 ;  /* 0x000000ffff227224 */ /* 0x000fcc00078e0016 */
[----:B------:R-:W-:-:S04]  /*10f0*/  @P0 FADD R0, R27, -R14 ;  /* 0x8000000e1b000221 */ /* 0x000fc80000000000 */
[----:B------:R-:W-:-:S04]  /*1100*/  @P0 FFMA R0, R0, R7, RZ ;  /* 0x0000000700000223 */ /* 0x000fc800000000ff */
[----:B------:R-:W-:-:S04]  /*1110*/  @P0 FADD R27, R0, -R15 ;  /* 0x8000000f001b0221 */ /* 0x000fc80000000000 */
[----:B------:R-:W-:-:S04]  /*1120*/  @P0 FADD R35, R27, R14 ;  /* 0x0000000e1b230221 */ /* 0x000fc80000000000 */
[----:B------:R-:W-:Y:S01]  /*1130*/  @P0 FADD R0, R35, -R14 ;  /* 0x8000000e23000221 */ /* 0x000fe20000000000 */
[----:B------:R-:W-:-:S03]  /*1140*/  @P0 IMAD.MOV.U32 R29, RZ, RZ, R35 ;  /* 0x000000ffff1d0224 */ /* 0x000fc600078e0023 */
[----:B------:R-:W-:-:S07]  /*1150*/  @P0 FADD R32, -R27, R0 ;  /* 0x000000001b200221 */ /* 0x000fce0000000100 */
.L_x_172:
[----:B------:R-:W-:Y:S05]  /*1160*/  BSYNC.RECONVERGENT B0 ;  /* 0x0000000000007941 */ /* 0x000fea0003800200 */
.L_x_170:
[----:B------:R-:W-:Y:S01]  /*1170*/  ISETP.GE.AND P0, PT, R6, R3, PT ;  /* 0x000000030600720c */ /* 0x000fe20003f06270 */
[----:B------:R-:W-:-:S12]  /*1180*/  BSSY.RECONVERGENT B0, `(.L_x_176) ;  /* 0x0000059000007945 */ /* 0x000fd80003800200 */
[----:B------:R-:W-:Y:S05]  /*1190*/  @!P0 BRA `(.L_x_177) ;  /* 0x00000004005c8947 */ /* 0x000fea0003800000 */
[----:B------:R-:W-:-:S04]  /*11a0*/  ISETP.GT.AND P0, PT, R6, RZ, PT ;  /* 0x000000ff0600720c */ /* 0x000fc80003f04270 */
[----:B------:R-:W-:-:S04]  /*11b0*/  ISETP.NE.AND P0, PT, R5, RZ, P0 ;  /* 0x000000ff0500720c */ /* 0x000fc80000705270 */
[----:B------:R-:W-:-:S05]  /*11c0*/  SEL R15, RZ, 0xffffffff, !P0 ;  /* 0xffffffffff0f7807 */ /* 0x000fca0004000000 */
[----:B------:R-:W-:-:S05]  /*11d0*/  IMAD.WIDE R20, R15, 0x4, R20 ;  /* 0x000000040f147825 */ /* 0x000fca00078e0214 */
[----:B------:R-:W2:Y:S01]  /*11e0*/  LDG.E.CONSTANT R36, desc[UR6][R20.64] ;  /* 0x0000000614247981 */ /* 0x000ea2000c1e9900 */
        /* <DEDUP_REMOVED lines=10> */
[----:B--2---:R-:W0:Y:S05]  /*1290*/  F2F.F64.F32 R30, R36 ;  /* 0x00000024001e7310 */ /* 0x004e2a0000201800 */
[----:B0-----:R-:W-:-:S14]  /*12a0*/  DSETP.EQU.OR P0, PT, |R30|, +INF , P0 ;  /* 0x7ff000001e00742a */ /* 0x001fdc000070a600 */
[----:B------:R-:W-:Y:S05]  /*12b0*/  @P0 BRA `(.L_x_179) ;  /* 0x0000000000e00947 */ /* 0x000fea0003800000 */
[----:B------:R-:W-:Y:S01]  /*12c0*/  DADD R28, -R14, R30 ;  /* 0x000000000e1c7229 */ /* 0x000fe2000000011e */
[----:B------:R-:W-:Y:S01]  /*12d0*/  UMOV UR4, 0x9999999a ;  /* 0x9999999a00047882 */ /* 0x000fe20000000000 */
[----:B------:R-:W-:Y:S01]  /*12e0*/  UMOV UR5, 0x3fb99999 ;  /* 0x3fb9999900057882 */ /* 0x000fe20000000000 */
[C---:B------:R-:W-:Y:S01]  /*12f0*/  DMUL R22, R18.reuse, R22 ;  /* 0x0000001612167228 */ /* 0x040fe20000000000 */
[----:B------:R-:W-:Y:S01]  /*1300*/  MOV R0, R8 ;  /* 0x0000000800007202 */ /* 0x000fe20000000f00 */
        /* <DEDUP_REMOVED lines=24> */
[----:B----4-:R-:W-:Y:S05]  /*1490*/  CALL.REL.NOINC `($__internal_9_$__cuda_sm20_div_rn_f64_full) ;  /* 0x0000000000c87944 */ /* 0x010fea0003c00000 */
.L_x_181:
[----:B------:R-:W-:Y:S05]  /*14a0*/  BSYNC.RECONVERGENT B2 ;  /* 0x0000000000027941 */ /* 0x000fea0003800200 */
.L_x_180:
[----:B------:R-:W-:Y:S01]  /*14b0*/  DSETP.GTU.AND P0, PT, R22, -R16, PT ;  /* 0x800000101600722a */ /* 0x000fe20003f0c000 */
[----:B------:R-:W-:-:S13]  /*14c0*/  IMAD.MOV.U32 R0, RZ, RZ, R8 ;  /* 0x000000ffff007224 */ /* 0x000fda00078e0008 */
[----:B------:R-:W-:Y:S05]  /*14d0*/  @!P0 BRA `(.L_x_179) ;  /* 0x0000000000588947 */ /* 0x000fea0003800000 */
[----:B------:R-:W-:Y:S01]  /*14e0*/  DSETP.GE.AND P0, PT, R22, R16, PT ;  /* 0x000000101600722a */ /* 0x000fe20003f06000 */
[----:B----4-:R-:W-:-:S13]  /*14f0*/  IMAD.MOV.U32 R0, RZ, RZ, R9 ;  /* 0x000000ffff007224 */ /* 0x010fda00078e0009 */
[----:B------:R-:W-:Y:S05]  /*1500*/  @P0 BRA `(.L_x_179) ;  /* 0x00000000004c0947 */ /* 0x000fea0003800000 */
[----:B------:R-:W0:Y:S01]  /*1510*/  F2I.F64.FLOOR R23, R22 ;  /* 0x0000001600177311 */ /* 0x000e220000305100 */
[----:B------:R-:W-:Y:S01]  /*1520*/  IMAD.MOV R24, RZ, RZ, -R2 ;  /* 0x000000ffff187224 */ /* 0x000fe200078e0a02 */
[----:B------:R-:W-:Y:S01]  /*1530*/  UMOV UR4, 0x9999999a ;  /* 0x9999999a00047882 */ /* 0x000fe20000000000 */
[----:B------:R-:W-:Y:S01]  /*1540*/  UMOV UR5, 0x3fb99999 ;  /* 0x3fb9999900057882 */ /* 0x000fe20000000000 */
[C---:B0-----:R-:W-:Y:S02]  /*1550*/  VIADD R15, R23.reuse, 0x1 ;  /* 0x00000001170f7836 */ /* 0x041fe40000000000 */
[-C--:B------:R-:W-:Y:S02]  /*1560*/  ISETP.GE.AND P0, PT, R23, R24.reuse, PT ;  /* 0x000000181700720c */ /* 0x080fe40003f06270 */
[----:B------:R-:W-:Y:S02]  /*1570*/  VIMNMX R21, PT, PT, R2, R23, PT ;  /* 0x0000001702157248 */ /* 0x000fe40003fe0100 */
[----:B------:R-:W-:-:S02]  /*1580*/  ISETP.GE.AND P1, PT, R15, R24, PT ;  /* 0x000000180f00720c */ /* 0x000fc40003f26270 */
[----:B------:R-:W-:-:S04]  /*1590*/  SEL R25, R24, R21, !P0 ;  /* 0x0000001518197207 */ /* 0x000fc80004000000 */
[----:B------:R-:W0:Y:S07]  /*15a0*/  I2F.F64 R20, R25 ;  /* 0x0000001900147312 */ /* 0x000e2e0000201c00 */
[----:B------:R-:W-:-:S04]  /*15b0*/  @P1 VIMNMX R24, PT, PT, R2, R15, PT ;  /* 0x0000000f02181248 */ /* 0x000fc80003fe0100 */
        /* <DEDUP_REMOVED lines=8> */
.L_x_179:
[----:B------:R-:W-:Y:S05]  /*1640*/  BSYNC.RECONVERGENT B1 ;  /* 0x0000000000017941 */ /* 0x000fea0003800200 */
.L_x_178:
[----:B0-----:R-:W0:Y:S01]  /*1650*/  LDC.64 R14, c[0x0][0x3b8] ;  /* 0x0000ee00ff0e7b82 */ /* 0x001e220000000a00 */
[----:B------:R-:W-:Y:S01]  /*1660*/  FADD R36, R36, -R37 ;  /* 0x8000002524247221 */ /* 0x000fe20000000000 */
[----:B------:R-:W-:Y:S01]  /*1670*/  FADD R21, -R37, R35 ;  /* 0x0000002325157221 */ /* 0x000fe20000000100 */
[----:B------:R-:W-:-:S03]  /*1680*/  IMAD.MOV.U32 R25, RZ, RZ, 0x1 ;  /* 0x00000001ff197424 */ /* 0x000fc600078e00ff */
[----:B-1----:R-:W-:-:S04]  /*1690*/  FFMA R0, R36, R0, R21 ;  /* 0x0000000024007223 */ /* 0x002fc80000000015 */
[----:B------:R-:W-:-:S04]  /*16a0*/  FFMA R21, R0, R7, RZ ;  /* 0x0000000700157223 */ /* 0x000fc800000000ff */
[----:B------:R-:W-:-:S04]  /*16b0*/  FADD R38, -R38, R21 ;  /* 0x0000001526267221 */ /* 0x000fc80000000100 */
[----:B------:R-:W-:-:S04]  /*16c0*/  FADD R24, R37, R38 ;  /* 0x0000002625187221 */ /* 0x000fc80000000000 */
[----:B------:R-:W-:Y:S01]  /*16d0*/  FADD R37, -R37, R24 ;  /* 0x0000001825257221 */ /* 0x000fe20000000100 */
[----:B0-----:R-:W-:-:S04]  /*16e0*/  IMAD.WIDE R14, R12, 0x4, R14 ;  /* 0x000000040c0e7825 */ /* 0x001fc800078e020e */
[----:B------:R-:W-:Y:S01]  /*16f0*/  FADD R38, -R38, R37 ;  /* 0x0000002526267221 */ /* 0x000fe20000000100 */
[----:B------:R0:W-:Y:S06]  /*1700*/  STG.E desc[UR6][R14.64], R24 ;  /* 0x000000180e007986 */ /* 0x0001ec000c101906 */
.L_x_177:
[----:B------:R-:W-:Y:S05]  /*1710*/  BSYNC.RECONVERGENT B0 ;  /* 0x0000000000007941 */ /* 0x000fea0003800200 */
.L_x_176:
[----:B------:R-:W-:-:S04]  /*1720*/  IADD3 R10, PT, PT, R10, 0x1, RZ ;  /* 0x000000010a0a7810 */ /* 0x000fc80007ffe0ff */
[----:B------:R-:W-:-:S13]  /*1730*/  ISETP.NE.AND P0, PT, R10, RZ, PT ;  /* 0x000000ff0a00720c */ /* 0x000fda0003f05270 */
[----:B------:R-:W-:Y:S05]  /*1740*/  @!P0 EXIT ;  /* 0x000000000000894d */ /* 0x000fea0003800000 */
[----:B------:R-:W-:Y:S02]  /*1750*/  VIADD R6, R6, 0x1 ;  /* 0x0000000106067836 */ /* 0x000fe40000000000 */
[----:B------:R-:W-:Y:S02]  /*1760*/  VIADD R12, R12, 0x1 ;  /* 0x000000010c0c7836 */ /* 0x000fe40000000000 */
[----:B------:R-:W-:Y:S02]  /*1770*/  IMAD.MOV.U32 R22, RZ, RZ, R34 ;  /* 0x000000ffff167224 */ /* 0x000fe400078e0022 */
[----:B------:R-:W-:Y:S02]  /*1780*/  IMAD.MOV.U32 R23, RZ, RZ, R33 ;  /* 0x000000ffff177224 */ /* 0x000fe400078e0021 */
[----:B0-----:R-:W-:Y:S02]  /*1790*/  IMAD.MOV.U32 R14, RZ, RZ, R35 ;  /* 0x000000ffff0e7224 */ /* 0x001fe400078e0023 */
[----:B------:R-:W-:Y:S01]  /*17a0*/  IMAD.MOV.U32 R15, RZ, RZ, R32 ;  /* 0x000000ffff0f7224 */ /* 0x000fe200078e0020 */
[----:B------:R-:W-:Y:S06]  /*17b0*/  BRA `(.L_x_182) ;  /* 0xfffffff4004c7947 */ /* 0x000fec000383ffff */
        .weak           $__internal_9_$__cuda_sm20_div_rn_f64_full
        .type           $__internal_9_$__cuda_sm20_div_rn_f64_full,@function
        .size           $__internal_9_$__cuda_sm20_div_rn_f64_full,($__internal_10_$__cuda_sm20_rcp_rn_f32_slowpath - $__internal_9_$__cuda_sm20_div_rn_f64_full)
$__internal_9_$__cuda_sm20_div_rn_f64_full:
[----:B------:R-:W-:Y:S01]  /*17c0*/  FSETP.GEU.AND P2, PT, |R31|, 1.469367938527859385e-39, PT ;  /* 0x001000001f00780b */ /* 0x000fe20003f4e200 */
[----:B------:R-:W-:Y:S01]  /*17d0*/  IMAD.MOV.U32 R21, RZ, RZ, 0x1ca00000 ;  /* 0x1ca00000ff157424 */ /* 0x000fe200078e00ff */
[C---:B------:R-:W-:Y:S01]  /*17e0*/  FSETP.GEU.AND P0, PT, |R29|.reuse, 1.469367938527859385e-39, PT ;  /* 0x001000001d00780b */ /* 0x040fe20003f0e200 */
[----:B------:R-:W-:Y:S01]  /*17f0*/  IMAD.MOV.U32 R22, RZ, RZ, 0x1 ;  /* 0x00000001ff167424 */ /* 0x000fe200078e00ff */
[----:B------:R-:W-:Y:S01]  /*1800*/  LOP3.LUT R14, R29, 0x800fffff, RZ, 0xc0, !PT ;  /* 0x800fffff1d0e7812 */ /* 0x000fe200078ec0ff */
[----:B------:R-:W-:Y:S01]  /*1810*/  BSSY.RECONVERGENT B3, `(.L_x_183) ;  /* 0x0000053000037945 */ /* 0x000fe20003800200 */
[----:B------:R-:W-:Y:S02]  /*1820*/  LOP3.LUT R39, R31, 0x7ff00000, RZ, 0xc0, !PT ;  /* 0x7ff000001f277812 */ /* 0x000fe400078ec0ff */
[----:B------:R-:W-:Y:S02]  /*1830*/  LOP3.LUT R15, R14, 0x3ff00000, RZ, 0xfc, !PT ;  /* 0x3ff000000e0f7812 */ /* 0x000fe400078efcff */
[----:B------:R-:W-:-:S02]  /*1840*/  MOV R14, R28 ;  /* 0x0000001c000e7202 */ /* 0x000fc40000000f00 */
[C---:B------:R-:W-:Y:S01]  /*1850*/  LOP3.LUT R40, R29.reuse, 0x7ff00000, RZ, 0xc0, !PT ;  /* 0x7ff000001d287812 */ /* 0x040fe200078ec0ff */
[----:B------:R-:W-:Y:S01]  /*1860*/  @!P2 IMAD.MOV.U32 R24, RZ, RZ, RZ ;  /* 0x000000ffff18a224 */ /* 0x000fe200078e00ff */
[----:B------:R-:W-:Y:S01]  /*1870*/  @!P2 LOP3.LUT R20, R29, 0x7ff00000, RZ, 0xc0, !PT ;  /* 0x7ff000001d14a812 */ /* 0x000fe200078ec0ff */
[----:B------:R-:W-:Y:S01]  /*1880*/  @!P0 DMUL R14, R28, 8.98846567431157953865e+307 ;  /* 0x7fe000001c0e8828 */ /* 0x000fe20000000000 */
[C---:B------:R-:W-:Y:S02]  /*1890*/  ISETP.GE.U32.AND P1, PT, R39.reuse, R40, PT ;  /* 0x000000282700720c */ /* 0x040fe40003f26070 */
[----:B------:R-:W-:Y:S01]  /*18a0*/  @!P2 ISETP.GE.U32.AND P3, PT, R39, R20, PT ;  /* 0x000000142700a20c */ /* 0x000fe20003f66070 */
[----:B------:R-:W-:Y:S02]  /*18b0*/  IMAD.MOV.U32 R20, RZ, RZ, R30 ;  /* 0x000000ffff147224 */ /* 0x000fe400078e001e */
[----:B------:R-:W0:Y:S01]  /*18c0*/  MUFU.RCP64H R23, R15 ;  /* 0x0000000f00177308 */ /* 0x000e220000001800 */
[----:B------:R-:W-:-:S02]  /*18d0*/  @!P2 SEL R25, R21, 0x63400000, !P3 ;  /* 0x634000001519a807 */ /* 0x000fc40005800000 */
[----:B------:R-:W-:Y:S02]  /*18e0*/  SEL R21, R21, 0x63400000, !P1 ;  /* 0x6340000015157807 */ /* 0x000fe40004800000 */
[--C-:B------:R-:W-:Y:S02]  /*18f0*/  @!P2 LOP3.LUT R25, R25, 0x80000000, R31.reuse, 0xf8, !PT ;  /* 0x800000001919a812 */ /* 0x100fe400078ef81f */
[----:B------:R-:W-:Y:S02]  /*1900*/  LOP3.LUT R21, R21, 0x800fffff, R31, 0xf8, !PT ;  /* 0x800fffff15157812 */ /* 0x000fe400078ef81f */
[----:B------:R-:W-:Y:S02]  /*1910*/  @!P2 LOP3.LUT R25, R25, 0x100000, RZ, 0xfc, !PT ;  /* 0x001000001919a812 */ /* 0x000fe400078efcff */
[----:B------:R-:W-:-:S04]  /*1920*/  @!P0 LOP3.LUT R40, R15, 0x7ff00000, RZ, 0xc0, !PT ;  /* 0x7ff000000f288812 */ /* 0x000fc800078ec0ff */
[----:B------:R-:W-:Y:S02]  /*1930*/  @!P2 DFMA R20, R20, 2, -R24 ;  /* 0x400000001414a82b */ /* 0x000fe40000000818 */
[----:B0-----:R-:W-:-:S08]  /*1940*/  DFMA R24, R22, -R14, 1 ;  /* 0x3ff000001618742b */ /* 0x001fd0000000080e */
[----:B------:R-:W-:-:S08]  /*1950*/  DFMA R24, R24, R24, R24 ;  /* 0x000000181818722b */ /* 0x000fd00000000018 */
[----:B------:R-:W-:-:S08]  /*1960*/  DFMA R24, R22, R24, R22 ;  /* 0x000000181618722b */ /* 0x000fd00000000016 */
[----:B------:R-:W-:-:S08]  /*1970*/  DFMA R22, R24, -R14, 1 ;  /* 0x3ff000001816742b */ /* 0x000fd0000000080e */
[----:B------:R-:W-:-:S08]  /*1980*/  DFMA R22, R24, R22, R24 ;  /* 0x000000161816722b */ /* 0x000fd00000000018 */
[----:B------:R-:W-:-:S08]  /*1990*/  DMUL R24, R22, R20 ;  /* 0x0000001416187228 */ /* 0x000fd00000000000 */
[----:B------:R-:W-:-:S08]  /*19a0*/  DFMA R26, R24, -R14, R20 ;  /* 0x8000000e181a722b */ /* 0x000fd00000000014 */
[----:B------:R-:W-:Y:S01]  /*19b0*/  DFMA R26, R22, R26, R24 ;  /* 0x0000001a161a722b */ /* 0x000fe20000000018 */
[----:B------:R-:W-:Y:S01]  /*19c0*/  IMAD.MOV.U32 R24, RZ, RZ, R39 ;  /* 0x000000ffff187224 */ /* 0x000fe200078e0027 */
[----:B------:R-:W-:-:S05]  /*19d0*/  @!P2 LOP3.LUT R24, R21, 0x7ff00000, RZ, 0xc0, !PT ;  /* 0x7ff000001518a812 */ /* 0x000fca00078ec0ff */
[----:B------:R-:W-:-:S05]  /*19e0*/  VIADD R22, R24, 0xffffffff ;  /* 0xffffffff18167836 */ /* 0x000fca0000000000 */
[----:B------:R-:W-:Y:S02]  /*19f0*/  ISETP.GT.U32.AND P0, PT, R22, 0x7feffffe, PT ;  /* 0x7feffffe1600780c */ /* 0x000fe40003f04070 */
[----:B------:R-:W-:-:S04]  /*1a00*/  IADD3 R22, PT, PT, R40, -0x1, RZ ;  /* 0xffffffff28167810 */ /* 0x000fc80007ffe0ff */
[----:B------:R-:W-:-:S13]  /*1a10*/  ISETP.GT.U32.OR P0, PT, R22, 0x7feffffe, P0 ;  /* 0x7feffffe1600780c */ /* 0x000fda0000704470 */
[----:B------:R-:W-:Y:S05]  /*1a20*/  @P0 BRA `(.L_x_184) ;  /* 0x0000000000700947 */ /* 0x000fea0003800000 */
[----:B------:R-:W-:Y:S01]  /*1a30*/  LOP3.LUT R24, R29, 0x7ff00000, RZ, 0xc0, !PT ;  /* 0x7ff000001d187812 */ /* 0x000fe200078ec0ff */
[----:B------:R-:W-:-:S03]  /*1a40*/  IMAD.MOV.U32 R23, RZ, RZ, 0x1ca00000 ;  /* 0x1ca00000ff177424 */ /* 0x000fc600078e00ff */
[CC--:B------:R-:W-:Y:S02]  /*1a50*/  VIADDMNMX R22, R39.reuse, -R24.reuse, 0xb9600000, !PT ;  /* 0xb960000027167446 */ /* 0x0c0fe40007800918 */
[----:B------:R-:W-:Y:S01]  /*1a60*/  ISETP.GE.U32.AND P0, PT, R39, R24, PT ;  /* 0x000000182700720c */ /* 0x000fe20003f06070 */
[----:B------:R-:W-:Y:S01]  /*1a70*/  IMAD.MOV.U32 R24, RZ, RZ, RZ ;  /* 0x000000ffff187224 */ /* 0x000fe200078e00ff */
        /* <DEDUP_REMOVED lines=13> */
[----:B------:R-:W-:Y:S01]  /*1b50*/  IMAD.MOV R15, RZ, RZ, -R39 ;  /* 0x000000ffff0f7224 */ /* 0x000fe200078e0a27 */
[----:B------:R-:W-:Y:S01]  /*1b60*/  MOV R14, RZ ;  /* 0x000000ff000e7202 */ /* 0x000fe20000000f00 */
        /* <DEDUP_REMOVED lines=8> */
.L_x_184:
        /* <DEDUP_REMOVED lines=11> */
[----:B------:R-:W-:Y:S01]  /*1ca0*/  @P0 LOP3.LUT R14, R23, 0x7ff00000, RZ, 0xfc, !PT ;  /* 0x7ff00000170e0812 */ /* 0x000fe200078efcff */
[----:B------:R-:W-:Y:S02]  /*1cb0*/  @!P0 IMAD.MOV.U32 R22, RZ, RZ, RZ ;  /* 0x000000ffff168224 */ /* 0x000fe400078e00ff */
[----:B------:R-:W-:Y:S02]  /*1cc0*/  @P0 IMAD.MOV.U32 R22, RZ, RZ, RZ ;  /* 0x000000ffff160224 */ /* 0x000fe400078e00ff */
[----:B------:R-:W-:Y:S01]  /*1cd0*/  @P0 IMAD.MOV.U32 R23, RZ, RZ, R14 ;  /* 0x000000ffff170224 */ /* 0x000fe200078e000e */
[----:B------:R-:W-:Y:S06]  /*1ce0*/  BRA `(.L_x_185) ;  /* 0x0000000000147947 */ /* 0x000fec0003800000 */
.L_x_187:
[----:B------:R-:W-:Y:S01]  /*1cf0*/  LOP3.LUT R23, R29, 0x80000, RZ, 0xfc, !PT ;  /* 0x000800001d177812 */ /* 0x000fe200078efcff */
[----:B------:R-:W-:Y:S01]  /*1d00*/  IMAD.MOV.U32 R22, RZ, RZ, R28 ;  /* 0x000000ffff167224 */ /* 0x000fe200078e001c */
[----:B------:R-:W-:Y:S06]  /*1d10*/  BRA `(.L_x_185) ;  /* 0x0000000000087947 */ /* 0x000fec0003800000 */
.L_x_186:
[----:B------:R-:W-:Y:S02]  /*1d20*/  LOP3.LUT R23, R31, 0x80000, RZ, 0xfc, !PT ;  /* 0x000800001f177812 */ /* 0x000fe400078efcff */
[----:B------:R-:W-:-:S07]  /*1d30*/  MOV R22, R30 ;  /* 0x0000001e00167202 */ /* 0x000fce0000000f00 */
.L_x_185:
[----:B------:R-:W-:Y:S05]  /*1d40*/  BSYNC.RECONVERGENT B3 ;  /* 0x0000000000037941 */ /* 0x000fea0003800200 */
.L_x_183:
[----:B------:R-:W-:Y:S02]  /*1d50*/  IMAD.MOV.U32 R14, RZ, RZ, R0 ;  /* 0x000000ffff0e7224 */ /* 0x000fe400078e0000 */
[----:B------:R-:W-:-:S04]  /*1d60*/  IMAD.MOV.U32 R15, RZ, RZ, 0x0 ;  /* 0x00000000ff0f7424 */ /* 0x000fc800078e00ff */
[----:B------:R-:W-:Y:S05]  /*1d70*/  RET.REL.NODEC R14 `(ehlers_ecema_batch_thread_per_combo_f32) ;  /* 0xffffffe00ea07950 */ /* 0x000fea0003c3ffff */
        .weak           $__internal_10_$__cuda_sm20_rcp_rn_f32_slowpath
        .type           $__internal_10_$__cuda_sm20_rcp_rn_f32_slowpath,@function
        .size           $__internal_10_$__cuda_sm20_rcp_rn_f32_slowpath,($__internal_11_$__cuda_sm3x_div_rn_noftz_f32_slowpath - $__internal_10_$__cuda_sm20_rcp_rn_f32_slowpath)
$__internal_10_$__cuda_sm20_rcp_rn_f32_slowpath:
[----:B------:R-:W-:Y:S01]  /*1d80*/  IMAD.SHL.U32 R14, R29, 0x2, RZ ;  /* 0x000000021d0e7824 */ /* 0x000fe200078e00ff */
[----:B------:R-:W-:Y:S01]  /*1d90*/  BSSY.RECONVERGENT B1, `(.L_x_188) ;  /* 0x0000031000017945 */ /* 0x000fe20003800200 */
[----:B------:R-:W-:-:S03]  /*1da0*/  IMAD.MOV.U32 R0, RZ, RZ, R29 ;  /* 0x000000ffff007224 */ /* 0x000fc600078e001d */
[----:B------:R-:W-:-:S04]  /*1db0*/  SHF.R.U32.HI R14, RZ, 0x18, R14 ;  /* 0x00000018ff0e7819 */ /* 0x000fc8000001160e */
        /* <DEDUP_REMOVED lines=12> */
.L_x_189:
[----:B------:R-:W-:-:S05]  /*1e80*/  VIADD R34, R14, 0xffffff03 ;  /* 0xffffff030e227836 */ /* 0x000fca0000000000 */
[----:B------:R-:W-:-:S13]  /*1e90*/  ISETP.GT.U32.AND P0, PT, R34, 0x1, PT ;  /* 0x000000012200780c */ /* 0x000fda0003f04070 */
[----:B------:R-:W-:Y:S05]  /*1ea0*/  @P0 BRA `(.L_x_191) ;  /* 0x0000000000780947 */ /* 0x000fea0003800000 */
[----:B------:R-:W-:Y:S02]  /*1eb0*/  LOP3.LUT R15, R0, 0x7fffff, RZ, 0xc0, !PT ;  /* 0x007fffff000f7812 */ /* 0x000fe400078ec0ff */
[----:B------:R-:W-:Y:S02]  /*1ec0*/  MOV R31, 0x3 ;  /* 0x00000003001f7802 */ /* 0x000fe40000000f00 */
        /* <DEDUP_REMOVED lines=24> */
[----:B------:R-:W-:-:S04]  /*2050*/  @!P0 VIADD R15, R15, 0x1 ;  /* 0x000000010f0f8836 */ /* 0x000fc80000000000 */
[----:B------:R-:W-:-:S05]  /*2060*/  @!P1 IMAD.SHL.U32 R15, R15, 0x2, RZ ;  /* 0x000000020f0f9824 */ /* 0x000fca00078e00ff */
[----:B------:R-:W-:Y:S01]  /*2070*/  LOP3.LUT R15, R15, 0x80000000, R0, 0xf8, !PT ;  /* 0x800000000f0f7812 */ /* 0x000fe200078ef800 */
[----:B------:R-:W-:Y:S06]  /*2080*/  BRA `(.L_x_190) ;  /* 0x0000000000047947 */ /* 0x000fec0003800000 */
.L_x_191:
[----:B------:R0:W1:Y:S02]  /*2090*/  MUFU.RCP R15, R0 ;  /* 0x00000000000f7308 */ /* 0x0000640000001000 */
.L_x_190:
[----:B------:R-:W-:Y:S05]  /*20a0*/  BSYNC.RECONVERGENT B1 ;  /* 0x0000000000017941 */ /* 0x000fea0003800200 */
.L_x_188:
[----:B01----:R-:W-:Y:S01]  /*20b0*/  MOV R0, R15 ;  /* 0x0000000f00007202 */ /* 0x003fe20000000f00 */
[----:B------:R-:W-:Y:S02]  /*20c0*/  IMAD.MOV.U32 R14, RZ, RZ, R26 ;  /* 0x000000ffff0e7224 */ /* 0x000fe400078e001a */
[----:B------:R-:W-:-:S04]  /*20d0*/  IMAD.MOV.U32 R15, RZ, RZ, 0x0 ;  /* 0x00000000ff0f7424 */ /* 0x000fc800078e00ff */
[----:B------:R-:W-:Y:S05]  /*20e0*/  RET.REL.NODEC R14 `(ehlers_ecema_batch_thread_per_combo_f32) ;  /* 0xffffffdc0ec47950 */ /* 0x000fea0003c3ffff */
        .weak           $__internal_11_$__cuda_sm3x_div_rn_noftz_f32_slowpath
        .type           $__internal_11_$__cuda_sm3x_div_rn_noftz_f32_slowpath,@function
        .size           $__internal_11_$__cuda_sm3x_div_rn_noftz_f32_slowpath,(.L_x_256 - $__internal_11_$__cuda_sm3x_div_rn_noftz_f32_slowpath)
$__internal_11_$__cuda_sm3x_div_rn_noftz_f32_slowpath:
[--C-:B------:R-:W-:Y:S01]  /*20f0*/  SHF.R.U32.HI R7, RZ, 0x17, R0.reuse ;  /* 0x00000017ff077819 */ /* 0x100fe20000011600 */
[----:B------:R-:W-:Y:S04]  /*2100*/  BSSY.RECONVERGENT B1, `(.L_x_192) ;  /* 0x000005c000017945 */ /* 0x000fe80003800200 */
[----:B------:R-:W-:Y:S01]  /*2110*/  BSSY.RELIABLE B2, `(.L_x_193) ;  /* 0x000001a000027945 */ /* 0x000fe20003800100 */
[----:B------:R-:W-:Y:S01]  /*2120*/  IMAD.MOV.U32 R10, RZ, RZ, R0 ;  /* 0x000000ffff0a7224 */ /* 0x000fe200078e0000 */
[----:B------:R-:W-:-:S05]  /*2130*/  LOP3.LUT R7, R7, 0xff, RZ, 0xc0, !PT ;  /* 0x000000ff07077812 */ /* 0x000fca00078ec0ff */
[----:B------:R-:W-:-:S05]  /*2140*/  VIADD R13, R7, 0xffffffff ;  /* 0xffffffff070d7836 */ /* 0x000fca0000000000 */
[----:B------:R-:W-:-:S13]  /*2150*/  ISETP.GT.U32.AND P0, PT, R13, 0xfd, PT ;  /* 0x000000fd0d00780c */ /* 0x000fda0003f04070 */
[----:B------:R-:W-:Y:S01]  /*2160*/  @!P0 IMAD.MOV.U32 R14, RZ, RZ, RZ ;  /* 0x000000ffff0e8224 */ /* 0x000fe200078e00ff */
[----:B------:R-:W-:Y:S06]  /*2170*/  @!P0 BRA `(.L_x_194) ;  /* 0x00000000004c8947 */ /* 0x000fec0003800000 */
[----:B------:R-:W-:-:S13]  /*2180*/  FSETP.GTU.FTZ.AND P0, PT, |R0|, +INF , PT ;  /* 0x7f8000000000780b */ /* 0x000fda0003f1c200 */
[----:B------:R-:W-:Y:S05]  /*2190*/  @P0 BREAK.RELIABLE B2 ;  /* 0x0000000000020942 */ /* 0x000fea0003800100 */
[----:B------:R-:W-:Y:S05]  /*21a0*/  @P0 BRA `(.L_x_195) ;  /* 0x0000000400400947 */ /* 0x000fea0003800000 */
[----:B------:R-:W-:-:S05]  /*21b0*/  HFMA2 R9, -RZ, RZ, 2, 0 ;  /* 0x40000000ff097431 */ /* 0x000fca00000001ff */
[----:B------:R-:W-:-:S13]  /*21c0*/  LOP3.LUT P0, RZ, R10, 0x7fffffff, R9, 0xc8, !PT ;  /* 0x7fffffff0aff7812 */ /* 0x000fda000780c809 */
[----:B------:R-:W-:Y:S05]  /*21d0*/  @!P0 BREAK.RELIABLE B2 ;  /* 0x0000000000028942 */ /* 0x000fea0003800100 */
[----:B------:R-:W-:Y:S05]  /*21e0*/  @!P0 BRA `(.L_x_196) ;  /* 0x0000000400288947 */ /* 0x000fea0003800000 */
[----:B------:R-:W-:Y:S02]  /*21f0*/  FSETP.NEU.FTZ.AND P0, PT, |R0|, +INF , PT ;  /* 0x7f8000000000780b */ /* 0x000fe40003f1d200 */
[----:B------:R-:W-:-:S04]  /*2200*/  LOP3.LUT P1, RZ, R9, 0x7fffffff, RZ, 0xc0, !PT ;  /* 0x7fffffff09ff7812 */ /* 0x000fc8000782c0ff */
[----:B------:R-:W-:-:S13]  /*2210*/  PLOP3.LUT P0, PT, P0, P1, PT, 0x2f, 0xf2 ;  /* 0x0000000000f2781c */ /* 0x000fda0000702577 */
[----:B------:R-:W-:Y:S05]  /*2220*/  @P0 BREAK.RELIABLE B2 ;  /* 0x0000000000020942 */ /* 0x000fea0003800100 */
[----:B------:R-:W-:Y:S05]  /*2230*/  @P0 BRA `(.L_x_197) ;  /* 0x00000004000c0947 */ /* 0x000fea0003800000 */
[----:B------:R-:W-:-:S13]  /*2240*/  LOP3.LUT P0, RZ, R10, 0x7fffffff, RZ, 0xc0, !PT ;  /* 0x7fffffff0aff7812 */ /* 0x000fda000780c0ff */
[----:B------:R-:W-:Y:S05]  /*2250*/  @!P0 BREAK.RELIABLE B2 ;  /* 0x0000000000028942 */ /* 0x000fea0003800100 */
[----:B------:R-:W-:Y:S05]  /*2260*/  @!P0 BRA `(.L_x_198) ;  /* 0x0000000000f48947 */ /* 0x000fea0003800000 */
[----:B------:R-:W-:Y:S01]  /*2270*/  ISETP.GE.AND P0, PT, R13, RZ, PT ;  /* 0x000000ff0d00720c */ /* 0x000fe20003f06270 */
[----:B------:R-:W-:-:S12]  /*2280*/  IMAD.MOV.U32 R14, RZ, RZ, RZ ;  /* 0x000000ffff0e7224 */ /* 0x000fd800078e00ff */
[----:B------:R-:W-:Y:S01]  /*2290*/  @!P0 FFMA R10, R0, 1.84467440737095516160e+19, RZ ;  /* 0x5f800000000a8823 */ /* 0x000fe200000000ff */
[----:B------:R-:W-:-:S07]  /*22a0*/  @!P0 VIADD R14, R14, 0x40 ;  /* 0x000000400e0e8836 */ /* 0x000fce0000000000 */
.L_x_194:
[----:B------:R-:W-:Y:S05]  /*22b0*/  BSYNC.RELIABLE B2 ;  /* 0x0000000000027941 */ /* 0x000fea0003800100 */
.L_x_193:
[----:B------:R-:W-:Y:S01]  /*22c0*/  LEA R9, R7, 0xc0800000, 0x17 ;  /* 0xc080000007097811 */ /* 0x000fe200078eb8ff */
[----:B------:R-:W-:Y:S01]  /*22d0*/  UMOV UR4, 0x40000000 ;  /* 0x4000000000047882 */ /* 0x000fe20000000000 */
[----:B------:R-:W-:Y:S01]  /*22e0*/  IADD3 R7, PT, PT, R14, 0x80, -R7 ;  /* 0x000000800e077810 */ /* 0x000fe20007ffe807 */
[----:B------:R-:W-:Y:S01]  /*22f0*/  UIADD3 UR4, UPT, UPT, UR4, -0x800000, URZ ;  /* 0xff80000004047890 */ /* 0x000fe2000fffe0ff */
[----:B------:R-:W-:Y:S01]  /*2300*/  BSSY.RECONVERGENT B2, `(.L_x_199) ;  /* 0x0000032000027945 */ /* 0x000fe20003800200 */
        /* <DEDUP_REMOVED lines=45> */
.L_x_201:
[----:B------:R-:W-:-:S04]  /*25e0*/  LOP3.LUT R10, R10, 0x80000000, RZ, 0xc0, !PT ;  /* 0x800000000a0a7812 */ /* 0x000fc800078ec0ff */
[----:B------:R-:W-:Y:S01]  /*25f0*/  LOP3.LUT R10, R10, 0x7f800000, RZ, 0xfc, !PT ;  /* 0x7f8000000a0a7812 */ /* 0x000fe200078efcff */
[----:B------:R-:W-:Y:S06]  /*2600*/  BRA `(.L_x_202) ;  /* 0x0000000000047947 */ /* 0x000fec0003800000 */
.L_x_200:
[----:B------:R-:W-:-:S07]  /*2610*/  IMAD R10, R7, 0x800000, R10 ;  /* 0x00800000070a7824 */ /* 0x000fce00078e020a */
.L_x_202:
[----:B------:R-:W-:Y:S05]  /*2620*/  BSYNC.RECONVERGENT B2 ;  /* 0x0000000000027941 */ /* 0x000fea0003800200 */
.L_x_199:
[----:B------:R-:W-:Y:S05]  /*2630*/  BRA `(.L_x_203) ;  /* 0x0000000000207947 */ /* 0x000fea0003800000 */
.L_x_198:
[----:B------:R-:W-:-:S04]  /*2640*/  LOP3.LUT R10, R10, 0x80000000, R9, 0x48, !PT ;  /* 0x800000000a0a7812 */ /* 0x000fc800078e4809 */
[----:B------:R-:W-:Y:S01]  /*2650*/  LOP3.LUT R10, R10, 0x7f800000, RZ, 0xfc, !PT ;  /* 0x7f8000000a0a7812 */ /* 0x000fe200078efcff */
[----:B------:R-:W-:Y:S06]  /*2660*/  BRA `(.L_x_203) ;  /* 0x0000000000147947 */ /* 0x000fec0003800000 */
.L_x_197:
[----:B------:R-:W-:Y:S01]  /*2670*/  LOP3.LUT R10, R10, 0x80000000, R9, 0x48, !PT ;  /* 0x800000000a0a7812 */ /* 0x000fe200078e4809 */
[----:B------:R-:W-:Y:S06]  /*2680*/  BRA `(.L_x_203) ;  /* 0x00000000000c7947 */ /* 0x000fec0003800000 */
.L_x_196:
[----:B------:R-:W0:Y:S01]  /*2690*/  MUFU.RSQ R10, -QNAN ;  /* 0xffc00000000a7908 */ /* 0x000e220000001400 */
[----:B------:R-:W-:Y:S05]  /*26a0*/  BRA `(.L_x_203) ;  /* 0x0000000000047947 */ /* 0x000fea0003800000 */
.L_x_195:
[----:B------:R-:W-:-:S07]  /*26b0*/  FADD.FTZ R10, R0, 2 ;  /* 0x40000000000a7421 */ /* 0x000fce0000010000 */
.L_x_203:
[----:B------:R-:W-:Y:S05]  /*26c0*/  BSYNC.RECONVERGENT B1 ;  /* 0x0000000000017941 */ /* 0x000fea0003800200 */
.L_x_192:
[----:B------:R-:W-:-:S04]  /*26d0*/  IMAD.MOV.U32 R9, RZ, RZ, 0x0 ;  /* 0x00000000ff097424 */ /* 0x000fc800078e00ff */
[----:B0-----:R-:W-:Y:S05]  /*26e0*/  RET.REL.NODEC R8 `(ehlers_ecema_batch_thread_per_combo_f32) ;  /* 0xffffffd808447950 */ /* 0x001fea0003c3ffff */
.L_x_204:
        /* <DEDUP_REMOVED lines=9> */
.L_x_256:


//--------------------- .text.ehlers_ecema_batch_f32 --------------------------
	.section	.text.ehlers_ecema_batch_f32,"ax",@progbits
	.align	128
        .global         ehlers_ecema_batch_f32
        .type           ehlers_ecema_batch_f32,@function
        .size           ehlers_ecema_batch_f32,(.L_x_257 - ehlers_ecema_batch_f32)
        .other          ehlers_ecema_batch_f32,@"STO_CUDA_ENTRY STV_DEFAULT"
ehlers_ecema_batch_f32:
.text.ehlers_ecema_batch_f32:
[----:B------:R-:W-:Y:S08]  /*0000*/  LDC R1, c[0x0][0x37c] ;  /* 0x0000df00ff017b82 */ /* 0x000ff00000000800 */
[----:B------:R-:W0:Y:S01]  /*0010*/  S2UR UR8, SR_CTAID.X ;  /* 0x00000000000879c3 */ /* 0x000e220000002500 */
[----:B------:R-:W0:Y:S02]  /*0020*/  LDCU UR4, c[0x0][0x3ac] ;  /* 0x00007580ff0477ac */ /* 0x000e240008000800 */
[----:B0-----:R-:W-:-:S06]  /*0030*/  UISETP.GE.AND UP0, UPT, UR8, UR4, UPT ;  /* 0x000000040800728c */ /* 0x001fcc000bf06270 */
[----:B------:R-:W-:-:S13]  /*0040*/  PLOP3.LUT P0, PT, PT, PT, UP0, 0x80, 0x8 ;  /* 0x000000000008781c */ /* 0x000fda0003f0f008 */
[----:B------:R-:W-:Y:S05]  /*0050*/  @P0 EXIT ;  /* 0x000000000000094d */ /* 0x000fea0003800000 */
[----:B------:R-:W0:Y:S01]  /*0060*/  LDCU.64 UR4, c[0x0][0x388] ;  /* 0x00007100ff0477ac */ /* 0x000e220008000a00 */
[----:B------:R-:W1:Y:S01]  /*0070*/  LDCU.64 UR6, c[0x0][0x390] ;  /* 0x00007200ff0677ac */ /* 0x000e620008000a00 */
[----:B------:R-:W2:Y:S01]  /*0080*/  LDCU.64 UR12, c[0x0][0x358] ;  /* 0x00006b00ff0c77ac */ /* 0x000ea20008000a00 */
[----:B------:R-:W3:Y:S01]  /*0090*/  LDCU UR17, c[0x0][0x3a8] ;  /* 0x00007500ff1177ac */ /* 0x000ee20008000800 */
[----:B0-----:R-:W-:Y:S02]  /*00a0*/  UIMAD.WIDE.U32 UR4, UR8, 0x4, UR4 ;  /* 0x00000004080478a5 */ /* 0x001fe4000f8e0004 */
[----:B-1----:R-:W-:-:S04]  /*00b0*/  UIMAD.WIDE.U32 UR6, UR8, 0x4, UR6 ;  /* 0x00000004080678a5 */ /* 0x002fc8000f8e0006 */
[----:B------:R-:W-:Y:S02]  /*00c0*/  IMAD.U32 R2, RZ, RZ, UR4 ;  /* 0x00000004ff027e24 */ /* 0x000fe4000f8e00ff */
[----:B------:R-:W-:Y:S02]  /*00d0*/  IMAD.U32 R3, RZ, RZ, UR5 ;  /* 0x00000005ff037e24 */ /* 0x000fe4000f8e00ff */
[----:B------:R-:W-:Y:S01]  /*00e0*/  IMAD.U32 R8, RZ, RZ, UR6 ;  /* 0x00000006ff087e24 */ /* 0x000fe2000f8e00ff */
[----:B------:R-:W0:Y:S01]  /*00f0*/  LDCU.64 UR4, c[0x0][0x398] ;  /* 0x00007300ff0477ac */ /* 0x000e220008000a00 */
[----:B------:R-:W-:Y:S01]  /*0100*/  IMAD.U32 R9, RZ, RZ, UR7 ;  /* 0x00000007ff097e24 */ /* 0x000fe2000f8e00ff */
[----:B--2---:R-:W2:Y:S01]  /*0110*/  LDG.E.CONSTANT R2, desc[UR12][R2.64] ;  /* 0x0000000c02027981 */ /* 0x004ea2000c1e9900 */
[----:B------:R-:W1:Y:S03]  /*0120*/  LDCU.64 UR6, c[0x0][0x3a0] ;  /* 0x00007400ff0677ac */ /* 0x000e660008000a00 */
[----:B------:R-:W4:Y:S01]  /*0130*/  LDG.E.CONSTANT R8, desc[UR12][R8.64] ;  /* 0x0000000c08087981 */ /* 0x000f22000c1e9900 */
[----:B0-----:R-:W-:-:S04]  /*0140*/  UIADD3 UR4, UP0, UPT, UR8, UR4, URZ ;  /* 0x0000000408047290 */ /* 0x001fc8000ff1e0ff */
[----:B------:R-:W-:Y:S02]  /*0150*/  UIADD3.X UR5, UPT, UPT, URZ, UR5, URZ, UP0, !UPT ;  /* 0x00000005ff057290 */ /* 0x000fe400087fe4ff */
[----:B------:R-:W-:Y:S01]  /*0160*/  MOV R4, UR4 ;  /* 0x0000000400047c02 */ /* 0x000fe20008000f00 */
[----:B-1----:R-:W-:-:S03]  /*0170*/  UIADD3 UR4, UP0, UPT, UR8, UR6, URZ ;  /* 0x0000000608047290 */ /* 0x002fc6000ff1e0ff */
[----:B------:R-:W-:Y:S01]  /*0180*/  IMAD.U32 R5, RZ, RZ, UR5 ;  /* 0x00000005ff057e24 */ /* 0x000fe2000f8e00ff */
[----:B------:R-:W-:Y:S02]  /*0190*/  UIADD3.X UR5, UPT, UPT, URZ, UR7, URZ, UP0, !UPT ;  /* 0x00000007ff057290 */ /* 0x000fe400087fe4ff */
[----:B------:R-:W-:Y:S02]  /*01a0*/  IMAD.U32 R6, RZ, RZ, UR4 ;  /* 0x00000004ff067e24 */ /* 0x000fe4000f8e00ff */
[----:B------:R-:W4:Y:S02]  /*01b0*/  LDG.E.U8.CONSTANT R4, desc[UR12][R4.64] ;  /* 0x0000000c04047981 */ /* 0x000f24000c1e9100 */
[----:B------:R-:W-:-:S05]  /*01c0*/  IMAD.U32 R7, RZ, RZ, UR5 ;  /* 0x00000005ff077e24 */ /* 0x000fca000f8e00ff */
[----:B------:R0:W5:Y:S01]  /*01d0*/  LDG.E.U8.CONSTANT R0, desc[UR12][R6.64] ;  /* 0x0000000c06007981 */ /* 0x000162000c1e9100 */
[----:B---3--:R-:W-:Y:S01]  /*01e0*/  UISETP.GE.AND UP0, UPT, UR17, 0x1, UPT ;  /* 0x000000011100788c */ /* 0x008fe2000bf06270 */
[----:B------:R-:W-:Y:S01]  /*01f0*/  BSSY.RECONVERGENT B0, `(.L_x_205) ;  /* 0x000005e000007945 */ /* 0x000fe20003800200 */
[----:B------:R-:W1:Y:S01]  /*0200*/  LDCU UR15, c[0x0][0x3b0] ;  /* 0x00007600ff0f77ac */ /* 0x000e620008000800 */
[----:B------:R-:W-:Y:S01]  /*0210*/  UIMAD UR5, UR8, UR17, URZ ;  /* 0x00000011080572a4 */ /* 0x000fe2000f8e02ff */
[----:B--2---:R-:W-:Y:S02]  /*0220*/  R2UR UR6, R2 ;  /* 0x00000000020672ca */ /* 0x004fe400000e0000 */
[----:B------:R-:W2:Y:S01]  /*0230*/  S2R R2, SR_TID.X ;  /* 0x0000000000027919 */ /* 0x000ea20000002100 */
[----:B----4-:R-:W-:-:S13]  /*0240*/  R2UR UR16, R8 ;  /* 0x00000000081072ca */ /* 0x010fda00000e0000 */
[----:B------:R-:W-:-:S04]  /*0250*/  UISETP.LT.AND UP1, UPT, UR6, UR16, UPT ;  /* 0x000000100600728c */ /* 0x000fc8000bf21270 */
[----:B------:R-:W-:-:S04]  /*0260*/  USEL UR22, UR6, UR16, UP1 ;  /* 0x0000001006167287 */ /* 0x000fc80008800000 */
[----:B------:R-:W-:-:S06]  /*0270*/  UISETP.GT.OR UP0, UPT, UR22, URZ, !UP0 ;  /* 0x000000ff1600728c */ /* 0x000fcc000c704670 */
[----:B------:R-:W-:Y:S02]  /*0280*/  PLOP3.LUT P0, PT, PT, PT, UP0, 0x80, 0x8 ;  /* 0x000000000008781c */ /* 0x000fe40003f0f008 */
[----:B------:R-:W-:Y:S02]  /*0290*/  R2UR UR14, R4 ;  /* 0x00000000040e72ca */ /* 0x000fe400000e0000 */
[----:B--2---:R-:W-:-:S13]  /*02a0*/  ISETP.NE.OR P0, PT, R2, RZ, P0 ;  /* 0x000000ff0200720c */ /* 0x004fda0000705670 */
[----:B01----:R-:W-:Y:S05]  /*02b0*/  @P0 BRA `(.L_x_206) ;  /* 0x0000000400440947 */ /* 0x003fea0003800000 */
[----:B------:R-:W-:Y:S02]  /*02c0*/  UISETP.GE.U32.AND UP1, UPT, UR17, 0x8, UPT ;  /* 0x000000081100788c */ /* 0x000fe4000bf26070 */
[----:B------:R-:W-:Y:S01]  /*02d0*/  ULOP3.LUT UR7, UR17, 0x7, URZ, 0xc0, !UPT ;  /* 0x0000000711077892 */ /* 0x000fe2000f8ec0ff */
[----:B------:R-:W-:-:S03]  /*02e0*/  UMOV UR4, URZ ;  /* 0x000000ff00047c82 */ /* 0x000fc60008000000 */
[----:B------:R-:W-:-:S03]  /*02f0*/  UISETP.NE.AND UP0, UPT, UR7, URZ, UPT ;  /* 0x000000ff0700728c */ /* 0x000fc6000bf05270 */
[----:B------:R-:W-:Y:S08]  /*0300*/  BRA.U !UP1, `(.L_x_207) ;  /* 0x0000000109607547 */ /* 0x000ff0000b800000 */
[----:B------:R-:W0:Y:S01]  /*0310*/  LDCU.64 UR8, c[0x0][0x3b8] ;  /* 0x00007700ff0877ac */ /* 0x000e220008000a00 */
[----:B------:R-:W-:Y:S01]  /*0320*/  IMAD.MOV.U32 R7, RZ, RZ, 0x7fc00000 ;  /* 0x7fc00000ff077424 */ /* 0x000fe200078e00ff */
[----:B------:R-:W-:Y:S02]  /*0330*/  ULOP3.LUT UR4, UR17, 0x7ffffff8, URZ, 0xc0, !UPT ;  /* 0x7ffffff811047892 */ /* 0x000fe4000f8ec0ff */
[----:B0-----:R-:W-:-:S04]  /*0340*/  UIMAD.WIDE.U32 UR8, UR5, 0x4, UR8 ;  /* 0x00000004050878a5 */ /* 0x001fc8000f8e0008 */
[----:B------:R-:W-:-:S04]  /*0350*/  UIADD3 UR10, UP1, UPT, UR8, 0x10, URZ ;  /* 0x00000010080a7890 */ /* 0x000fc8000ff3e0ff */
[----:B------:R-:W-:Y:S02]  /*0360*/  UIADD3.X UR8, UPT, UPT, URZ, UR9, URZ, UP1, !UPT ;  /* 0x00000009ff087290 */ /* 0x000fe40008ffe4ff */
[----:B------:R-:W-:Y:S01]  /*0370*/  MOV R3, UR10 ;  /* 0x0000000a00037c02 */ /* 0x000fe20008000f00 */
[----:B------:R-:W-:-:S03]  /*0380*/  UIADD3 UR9, UPT, UPT, -UR4, URZ, URZ ;  /* 0x000000ff04097290 */ /* 0x000fc6000fffe1ff */
[----:B------:R-:W-:-:S09]  /*0390*/  IMAD.U32 R6, RZ, RZ, UR8 ;  /* 0x00000008ff067e24 */ /* 0x000fd2000f8e00ff */
.L_x_208:
[----:B0-----:R-:W-:Y:S01]  /*03a0*/  IMAD.MOV.U32 R4, RZ, RZ, R3 ;  /* 0x000000ffff047224 */ /* 0x001fe200078e0003 */
[----:B------:R-:W-:Y:S01]  /*03b0*/  UIADD3 UR9, UPT, UPT, UR9, 0x8, URZ ;  /* 0x0000000809097890 */ /* 0x000fe2000fffe0ff */
[----:B------:R-:W-:-:S03]  /*03c0*/  IMAD.MOV.U32 R5, RZ, RZ, R6 ;  /* 0x000000ffff057224 */ /* 0x000fc600078e0006 */
[----:B------:R-:W-:Y:S01]  /*03d0*/  UISETP.NE.AND UP1, UPT, UR9, URZ, UPT ;  /* 0x000000ff0900728c */ /* 0x000fe2000bf25270 */
[----:B------:R-:W-:Y:S01]  /*03e0*/  IADD3 R3, P0, PT, R4, 0x20, RZ ;  /* 0x0000002004037810 */ /* 0x000fe20007f1e0ff */
[----:B------:R0:W-:Y:S04]  /*03f0*/  STG.E desc[UR12][R4.64+-0x10], R7 ;  /* 0xfffff00704007986 */ /* 0x0001e8000c10190c */
[----:B------:R0:W-:Y:S01]  /*0400*/  STG.E desc[UR12][R4.64+-0xc], R7 ;  /* 0xfffff40704007986 */ /* 0x0001e2000c10190c */
[----:B------:R-:W-:-:S03]  /*0410*/  IMAD.X R6, RZ, RZ, R5, P0 ;  /* 0x000000ffff067224 */ /* 0x000fc600000e0605 */
[----:B------:R0:W-:Y:S04]  /*0420*/  STG.E desc[UR12][R4.64+-0x8], R7 ;  /* 0xfffff80704007986 */ /* 0x0001e8000c10190c */
[----:B------:R0:W-:Y:S04]  /*0430*/  STG.E desc[UR12][R4.64+-0x4], R7 ;  /* 0xfffffc0704007986 */ /* 0x0001e8000c10190c */
[----:B------:R0:W-:Y:S04]  /*0440*/  STG.E desc[UR12][R4.64], R7 ;  /* 0x0000000704007986 */ /* 0x0001e8000c10190c */
[----:B------:R0:W-:Y:S04]  /*0450*/  STG.E desc[UR12][R4.64+0x4], R7 ;  /* 0x0000040704007986 */ /* 0x0001e8000c10190c */
[----:B------:R0:W-:Y:S04]  /*0460*/  STG.E desc[UR12][R4.64+0x8], R7 ;  /* 0x0000080704007986 */ /* 0x0001e8000c10190c */
[----:B------:R0:W-:Y:S01]  /*0470*/  STG.E desc[UR12][R4.64+0xc], R7 ;  /* 0x00000c0704007986 */ /* 0x0001e2000c10190c */
[----:B------:R-:W-:Y:S05]  /*0480*/  BRA.U UP1, `(.L_x_208) ;  /* 0xfffffffd01c47547 */ /* 0x000fea000b83ffff */
.L_x_207:
[----:B------:R-:W-:Y:S05]  /*0490*/  BRA.U !UP0, `(.L_x_206) ;  /* 0x0000000108cc7547 */ /* 0x000fea000b800000 */
[----:B------:R-:W-:Y:S02]  /*04a0*/  UISETP.GE.U32.AND UP1, UPT, UR7, 0x4, UPT ;  /* 0x000000040700788c */ /* 0x000fe4000bf26070 */
[----:B------:R-:W-:-:S04]  /*04b0*/  ULOP3.LUT UR20, UR17, 0x3, URZ, 0xc0, !UPT ;  /* 0x0000000311147892 */ /* 0x000fc8000f8ec0ff */
[----:B------:R-:W-:-:S03]  /*04c0*/  UISETP.NE.AND UP0, UPT, UR20, URZ, UPT ;  /* 0x000000ff1400728c */ /* 0x000fc6000bf05270 */
[----:B------:R-:W-:Y:S08]  /*04d0*/  BRA.U !UP1, `(.L_x_209) ;  /* 0x0000000109487547 */ /* 0x000ff0000b800000 */
[----:B------:R-:W1:Y:S01]  /*04e0*/  LDCU.64 UR18, c[0x0][0x3b8] ;  /* 0x00007700ff1277ac */ /* 0x000e620008000a00 */
[----:B------:R-:W-:Y:S01]  /*04f0*/  MOV R3, 0x7fc00000 ;  /* 0x7fc0000000037802 */ /* 0x000fe20000000f00 */
[----:B------:R-:W2:Y:S01]  /*0500*/  LDCU.64 UR8, c[0x0][0x3b8] ;  /* 0x00007700ff0877ac */ /* 0x000ea20008000a00 */
[----:B------:R-:W-:Y:S02]  /*0510*/  UIADD3 UR10, UP1, UPT, UR5, UR4, URZ ;  /* 0x00000004050a7290 */ /* 0x000fe4000ff3e0ff */
[----:B------:R-:W-:Y:S02]  /*0520*/  UIADD3 UR7, UPT, UPT, UR5, UR4, URZ ;  /* 0x0000000405077290 */ /* 0x000fe4000fffe0ff */
[----:B------:R-:W-:Y:S02]  /*0530*/  UIADD3.X UR11, UPT, UPT, URZ, URZ, URZ, UP1, !UPT ;  /* 0x000000ffff0b7290 */ /* 0x000fe40008ffe4ff */
[----:B------:R-:W-:Y:S02]  /*0540*/  UIADD3 UR4, UPT, UPT, UR4, 0x4, URZ ;  /* 0x0000000404047890 */ /* 0x000fe4000fffe0ff */
[----:B-1----:R-:W-:-:S02]  /*0550*/  ULEA UR18, UP1, UR10, UR18, 0x2 ;  /* 0x000000120a127291 */ /* 0x002fc4000f8210ff */
[----:B--2---:R-:W-:Y:S02]  /*0560*/  UIMAD.WIDE.U32 UR8, UR7, 0x4, UR8 ;  /* 0x00000004070878a5 */ /* 0x004fe4000f8e0008 */
[----:B------:R-:W-:Y:S02]  /*0570*/  ULEA.HI.X UR11, UR10, UR19, UR11, 0x2, UP1 ;  /* 0x000000130a0b7291 */ /* 0x000fe400088f140b */
[----:B0-----:R-:W-:Y:S02]  /*0580*/  IMAD.U32 R4, RZ, RZ, UR18 ;  /* 0x00000012ff047e24 */ /* 0x001fe4000f8e00ff */
[----:B------:R-:W-:Y:S02]  /*0590*/  IMAD.U32 R6, RZ, RZ, UR8 ;  /* 0x00000008ff067e24 */ /* 0x000fe4000f8e00ff */
[----:B------:R-:W-:Y:S02]  /*05a0*/  IMAD.U32 R7, RZ, RZ, UR9 ;  /* 0x00000009ff077e24 */ /* 0x000fe4000f8e00ff */
[----:B------:R-:W-:-:S03]  /*05b0*/  IMAD.U32 R5, RZ, RZ, UR11 ;  /* 0x0000000bff057e24 */ /* 0x000fc6000f8e00ff */
[----:B------:R1:W-:Y:S04]  /*05c0*/  STG.E desc[UR12][R6.64], R3 ;  /* 0x0000000306007986 */ /* 0x0003e8000c10190c */
[----:B------:R1:W-:Y:S04]  /*05d0*/  STG.E desc[UR12][R4.64+0x4], R3 ;  /* 0x0000040304007986 */ /* 0x0003e8000c10190c */
[----:B------:R1:W-:Y:S04]  /*05e0*/  STG.E desc[UR12][R4.64+0x8], R3 ;  /* 0x0000080304007986 */ /* 0x0003e8000c10190c */
[----:B------:R1:W-:Y:S02]  /*05f0*/  STG.E desc[UR12][R4.64+0xc], R3 ;  /* 0x00000c0304007986 */ /* 0x0003e4000c10190c */
.L_x_209:
[----:B------:R-:W-:Y:S05]  /*0600*/  BRA.U !UP0, `(.L_x_206) ;  /* 0x0000000108707547 */ /* 0x000fea000b800000 */
[----:B------:R-:W-:Y:S02]  /*0610*/  ULOP3.LUT UR7, UR17, 0x1, URZ, 0xc0, !UPT ;  /* 0x0000000111077892 */ /* 0x000fe4000f8ec0ff */
[----:B------:R-:W-:Y:S02]  /*0620*/  UISETP.NE.AND UP1, UPT, UR20, 0x1, UPT ;  /* 0x000000011400788c */ /* 0x000fe4000bf25270 */
[----:B------:R-:W-:-:S11]  /*0630*/  UISETP.NE.U32.AND UP0, UPT, UR7, 0x1, UPT ;  /* 0x000000010700788c */ /* 0x000fd6000bf05070 */
[----:B------:R-:W2:Y:S01]  /*0640*/  @!UP0 LDCU.64 UR10, c[0x0][0x3b8] ;  /* 0x00007700ff0a87ac */ /* 0x000ea20008000a00 */
[----:B------:R-:W-:Y:S05]  /*0650*/  BRA.U !UP1, `(.L_x_210) ;  /* 0x0000000109407547 */ /* 0x000fea000b800000 */
[----:B------:R-:W3:Y:S01]  /*0660*/  LDCU.64 UR20, c[0x0][0x3b8] ;  /* 0x00007700ff1477ac */ /* 0x000ee20008000a00 */
[----:B-1----:R-:W-:Y:S01]  /*0670*/  MOV R3, 0x7fc00000 ;  /* 0x7fc0000000037802 */ /* 0x002fe20000000f00 */
[----:B------:R-:W1:Y:S01]  /*0680*/  LDCU.64 UR8, c[0x0][0x3b8] ;  /* 0x00007700ff0877ac */ /* 0x000e620008000a00 */
[----:B------:R-:W-:Y:S02]  /*0690*/  UIADD3 UR18, UP1, UPT, UR5, UR4, URZ ;  /* 0x0000000405127290 */ /* 0x000fe4000ff3e0ff */
[----:B------:R-:W-:Y:S02]  /*06a0*/  UIADD3 UR7, UPT, UPT, UR5, UR4, URZ ;  /* 0x0000000405077290 */ /* 0x000fe4000fffe0ff */
[----:B------:R-:W-:Y:S02]  /*06b0*/  UIADD3.X UR19, UPT, UPT, URZ, URZ, URZ, UP1, !UPT ;  /* 0x000000ffff137290 */ /* 0x000fe40008ffe4ff */
[----:B------:R-:W-:Y:S02]  /*06c0*/  UIADD3 UR4, UPT, UPT, UR4, 0x2, URZ ;  /* 0x0000000204047890 */ /* 0x000fe4000fffe0ff */
[----:B---3--:R-:W-:-:S02]  /*06d0*/  ULEA UR20, UP1, UR18, UR20, 0x2 ;  /* 0x0000001412147291 */ /* 0x008fc4000f8210ff */
[----:B-1----:R-:W-:Y:S02]  /*06e0*/  UIMAD.WIDE.U32 UR8, UR7, 0x4, UR8 ;  /* 0x00000004070878a5 */ /* 0x002fe4000f8e0008 */
[----:B------:R-:W-:Y:S02]  /*06f0*/  ULEA.HI.X UR19, UR18, UR21, UR19, 0x2, UP1 ;  /* 0x0000001512137291 */ /* 0x000fe400088f1413 */
[----:B0-----:R-:W-:Y:S02]  /*0700*/  IMAD.U32 R4, RZ, RZ, UR20 ;  /* 0x00000014ff047e24 */ /* 0x001fe4000f8e00ff */
[----:B------:R-:W-:Y:S02]  /*0710*/  IMAD.U32 R6, RZ, RZ, UR8 ;  /* 0x00000008ff067e24 */ /* 0x000fe4000f8e00ff */
[----:B------:R-:W-:Y:S02]  /*0720*/  IMAD.U32 R7, RZ, RZ, UR9 ;  /* 0x00000009ff077e24 */ /* 0x000fe4000f8e00ff */
[----:B------:R-:W-:-:S03]  /*0730*/  IMAD.U32 R5, RZ, RZ, UR19 ;  /* 0x00000013ff057e24 */ /* 0x000fc6000f8e00ff */
[----:B------:R3:W-:Y:S04]  /*0740*/  STG.E desc[UR12][R6.64], R3 ;  /* 0x0000000306007986 */ /* 0x0007e8000c10190c */
[----:B------:R3:W-:Y:S02]  /*0750*/  STG.E desc[UR12][R4.64+0x4], R3 ;  /* 0x0000040304007986 */ /* 0x0007e4000c10190c */
.L_x_210:
[----:B------:R-:W-:Y:S01]  /*0760*/  @!UP0 UIADD3 UR8, UPT, UPT, UR5, UR4, URZ ;  /* 0x0000000405088290 */ /* 0x000fe2000fffe0ff */
[----:B------:R-:W-:Y:S02]  /*0770*/  PLOP3.LUT P0, PT, PT, PT, UP0, 0x80, 0x8 ;  /* 0x000000000008781c */ /* 0x000fe40003f0f008 */
[----:B-1-3--:R-:W-:Y:S01]  /*0780*/  MOV R3, 0x7fc00000 ;  /* 0x7fc0000000037802 */ /* 0x00afe20000000f00 */
[----:B--2---:R-:W-:-:S06]  /*0790*/  @!UP0 UIMAD.WIDE.U32 UR8, UR8, 0x4, UR10 ;  /* 0x00000004080888a5 */ /* 0x004fcc000f8e000a */
[----:B0-----:R-:W-:Y:S02]  /*07a0*/  IMAD.U32 R4, RZ, RZ, UR8 ;  /* 0x00000008ff047e24 */ /* 0x001fe4000f8e00ff */
[----:B------:R-:W-:-:S05]  /*07b0*/  IMAD.U32 R5, RZ, RZ, UR9 ;  /* 0x00000009ff057e24 */ /* 0x000fca000f8e00ff */
[----:B------:R2:W-:Y:S02]  /*07c0*/  @!P0 STG.E desc[UR12][R4.64], R3 ;  /* 0x0000000304008986 */ /* 0x0005e4000c10190c */
.L_x_206:
[----:B------:R-:W-:Y:S05]  /*07d0*/  BSYNC.RECONVERGENT B0 ;  /* 0x0000000000007941 */ /* 0x000fea0003800200 */
.L_x_205:
[----:B------:R-:W-:Y:S01]  /*07e0*/  BAR.SYNC.DEFER_BLOCKING 0x0 ;  /* 0x0000000000007b1d */ /* 0x000fe20000010000 */
[----:B------:R-:W-:-:S06]  /*07f0*/  UISETP.GE.AND UP0, UPT, UR22, 0x1, UPT ;  /* 0x000000011600788c */ /* 0x000fcc000bf06270 */
[----:B------:R-:W-:-:S13]  /*0800*/  PLOP3.LUT P0, PT, PT, PT, UP0, 0x80, 0x8 ;  /* 0x000000000008781c */ /* 0x000fda0003f0f008 */
[----:B------:R-:W-:Y:S05]  /*0810*/  @!P0 EXIT ;  /* 0x000000000000894d */ /* 0x000fea0003800000 */
[----:B------:R-:W3:Y:S01]  /*0820*/  LDCU UR20, c[0x0][0x3b0] ;  /* 0x00007600ff1477ac */ /* 0x000ee20008000800 */
[----:B------:R-:W-:Y:S01]  /*0830*/  BSSY.RECONVERGENT B0, `(.L_x_211) ;  /* 0x0000058000007945 */ /* 0x000fe20003800200 */
[----:B---3--:R-:W-:-:S04]  /*0840*/  UISETP.GE.AND UP0, UPT, UR20, UR17, UPT ;  /* 0x000000111400728c */ /* 0x008fc8000bf06270 */
[----:B------:R-:W-:-:S04]  /*0850*/  UISETP.GT.AND UP0, UPT, UR20, -0x1, !UP0 ;  /* 0xffffffff1400788c */ /* 0x000fc8000c704270 */
[----:B------:R-:W-:-:S06]  /*0860*/  UISETP.LT.OR UP0, UPT, UR17, 0x1, UP0 ;  /* 0x000000011100788c */ /* 0x000fcc0008701670 */
[----:B------:R-:W-:-:S04]  /*0870*/  PLOP3.LUT P0, PT, PT, PT, UP0, 0x80, 0x8 ;  /* 0x000000000008781c */ /* 0x000fc80003f0f008 */
[----:B------:R-:W-:-:S13]  /*0880*/  ISETP.NE.OR P0, PT, R2, RZ, P0 ;  /* 0x000000ff0200720c */ /* 0x000fda0000705670 */
[----:B------:R-:W-:Y:S05]  /*0890*/  @P0 BRA `(.L_x_212) ;  /* 0x0000000400440947 */ /* 0x000fea0003800000 */
[----:B------:R-:W-:Y:S02]  /*08a0*/  UISETP.GE.U32.AND UP1, UPT, UR17, 0x8, UPT ;  /* 0x000000081100788c */ /* 0x000fe4000bf26070 */
[----:B------:R-:W-:Y:S01]  /*08b0*/  ULOP3.LUT UR10, UR17, 0x7, URZ, 0xc0, !UPT ;  /* 0x00000007110a7892 */ /* 0x000fe2000f8ec0ff */
[----:B------:R-:W-:-:S03]  /*08c0*/  UMOV UR4, URZ ;  /* 0x000000ff00047c82 */ /* 0x000fc60008000000 */
[----:B------:R-:W-:-:S03]  /*08d0*/  UISETP.NE.AND UP0, UPT, UR10, URZ, UPT ;  /* 0x000000ff0a00728c */ /* 0x000fc6000bf05270 */
[----:B------:R-:W-:Y:S08]  /*08e0*/  BRA.U !UP1, `(.L_x_213) ;  /* 0x0000000109607547 */ /* 0x000ff0000b800000 */
[----:B------:R-:W3:Y:S01]  /*08f0*/  LDCU.64 UR8, c[0x0][0x3b8] ;  /* 0x00007700ff0877ac */ /* 0x000ee20008000a00 */
[----:B01----:R-:W-:Y:S01]  /*0900*/  IMAD.MOV.U32 R7, RZ, RZ, 0x7fc00000 ;  /* 0x7fc00000ff077424 */ /* 0x003fe200078e00ff */
[----:B------:R-:W-:-:S04]  /*0910*/  ULOP3.LUT UR4, UR17, 0x7ffffff8, URZ, 0xc0, !UPT ;  /* 0x7ffffff811047892 */ /* 0x000fc8000f8ec0ff */
[----:B------:R-:W-:Y:S02]  /*0920*/  UIADD3 UR7, UPT, UPT, -UR4, URZ, URZ ;  /* 0x000000ff04077290 */ /* 0x000fe4000fffe1ff */
[----:B---3--:R-:W-:-:S04]  /*0930*/  UIMAD.WIDE.U32 UR8, UR5, 0x4, UR8 ;  /* 0x00000004050878a5 */ /* 0x008fc8000f8e0008 */
[----:B------:R-:W-:-:S04]  /*0940*/  UIADD3 UR11, UP1, UPT, UR8, 0x10, URZ ;  /* 0x00000010080b7890 */ /* 0x000fc8000ff3e0ff */
[----:B------:R-:W-:Y:S02]  /*0950*/  UIADD3.X UR8, UPT, UPT, URZ, UR9, URZ, UP1, !UPT ;  /* 0x00000009ff087290 */ /* 0x000fe40008ffe4ff */
[----:B--2---:R-:W-:-:S04]  /*0960*/  IMAD.U32 R3, RZ, RZ, UR11 ;  /* 0x0000000bff037e24 */ /* 0x004fc8000f8e00ff */
[----:B------:R-:W-:-:S07]  /*0970*/  MOV R6, UR8 ;  /* 0x0000000800067c02 */ /* 0x000fce0008000f00 */
.L_x_214:
[----:B---3--:R-:W-:Y:S01]  /*0980*/  IMAD.MOV.U32 R4, RZ, RZ, R3 ;  /* 0x000000ffff047224 */ /* 0x008fe200078e0003 */
        /* <DEDUP_REMOVED lines=14> */
.L_x_213:
[----:B------:R-:W-:Y:S05]  /*0a70*/  BRA.U !UP0, `(.L_x_212) ;  /* 0x0000000108cc7547 */ /* 0x000fea000b800000 */
[----:B------:R-:W-:Y:S02]  /*0a80*/  UISETP.GE.U32.AND UP1, UPT, UR10, 0x4, UPT ;  /* 0x000000040a00788c */ /* 0x000fe4000bf26070 */
[----:B------:R-:W-:-:S04]  /*0a90*/  ULOP3.LUT UR21, UR17, 0x3, URZ, 0xc0, !UPT ;  /* 0x0000000311157892 */ /* 0x000fc8000f8ec0ff */
[----:B------:R-:W-:-:S03]  /*0aa0*/  UISETP.NE.AND UP0, UPT, UR21, URZ, UPT ;  /* 0x000000ff1500728c */ /* 0x000fc6000bf05270 */
[----:B------:R-:W-:Y:S08]  /*0ab0*/  BRA.U !UP1, `(.L_x_215) ;  /* 0x0000000109487547 */ /* 0x000ff0000b800000 */
[----:B------:R-:W4:Y:S01]  /*0ac0*/  LDCU.64 UR18, c[0x0][0x3b8] ;  /* 0x00007700ff1277ac */ /* 0x000f220008000a00 */
[----:B-12---:R-:W-:Y:S01]  /*0ad0*/  IMAD.MOV.U32 R3, RZ, RZ, 0x7fc00000 ;  /* 0x7fc00000ff037424 */ /* 0x006fe200078e00ff */
[----:B------:R-:W1:Y:S01]  /*0ae0*/  LDCU.64 UR8, c[0x0][0x3b8] ;  /* 0x00007700ff0877ac */ /* 0x000e620008000a00 */
[----:B------:R-:W-:Y:S02]  /*0af0*/  UIADD3 UR10, UP1, UPT, UR5, UR4, URZ ;  /* 0x00000004050a7290 */ /* 0x000fe4000ff3e0ff */
[----:B------:R-:W-:Y:S02]  /*0b00*/  UIADD3 UR7, UPT, UPT, UR5, UR4, URZ ;  /* 0x0000000405077290 */ /* 0x000fe4000fffe0ff */
[----:B------:R-:W-:Y:S02]  /*0b10*/  UIADD3.X UR11, UPT, UPT, URZ, URZ, URZ, UP1, !UPT ;  /* 0x000000ffff0b7290 */ /* 0x000fe40008ffe4ff */
[----:B------:R-:W-:Y:S02]  /*0b20*/  UIADD3 UR4, UPT, UPT, UR4, 0x4, URZ ;  /* 0x0000000404047890 */ /* 0x000fe4000fffe0ff */
[----:B----4-:R-:W-:-:S02]  /*0b30*/  ULEA UR18, UP1, UR10, UR18, 0x2 ;  /* 0x000000120a127291 */ /* 0x010fc4000f8210ff */
[----:B-1----:R-:W-:Y:S02]  /*0b40*/  UIMAD.WIDE.U32 UR8, UR7, 0x4, UR8 ;  /* 0x00000004070878a5 */ /* 0x002fe4000f8e0008 */
[----:B------:R-:W-:Y:S02]  /*0b50*/  ULEA.HI.X UR11, UR10, UR19, UR11, 0x2, UP1 ;  /* 0x000000130a0b7291 */ /* 0x000fe400088f140b */
[----:B0--3--:R-:W-:Y:S02]  /*0b60*/  MOV R4, UR18 ;  /* 0x0000001200047c02 */ /* 0x009fe40008000f00 */
[----:B------:R-:W-:Y:S02]  /*0b70*/  IMAD.U32 R6, RZ, RZ, UR8 ;  /* 0x00000008ff067e24 */ /* 0x000fe4000f8e00ff */
[----:B------:R-:W-:Y:S02]  /*0b80*/  IMAD.U32 R7, RZ, RZ, UR9 ;  /* 0x00000009ff077e24 */ /* 0x000fe4000f8e00ff */
[----:B------:R-:W-:-:S03]  /*0b90*/  IMAD.U32 R5, RZ, RZ, UR11 ;  /* 0x0000000bff057e24 */ /* 0x000fc6000f8e00ff */
[----:B------:R4:W-:Y:S04]  /*0ba0*/  STG.E desc[UR12][R6.64], R3 ;  /* 0x0000000306007986 */ /* 0x0009e8000c10190c */
[----:B------:R4:W-:Y:S04]  /*0bb0*/  STG.E desc[UR12][R4.64+0x4], R3 ;  /* 0x0000040304007986 */ /* 0x0009e8000c10190c */
[----:B------:R4:W-:Y:S04]  /*0bc0*/  STG.E desc[UR12][R4.64+0x8], R3 ;  /* 0x0000080304007986 */ /* 0x0009e8000c10190c */
[----:B------:R4:W-:Y:S02]  /*0bd0*/  STG.E desc[UR12][R4.64+0xc], R3 ;  /* 0x00000c0304007986 */ /* 0x0009e4000c10190c */
.L_x_215:
[----:B------:R-:W-:Y:S05]  /*0be0*/  BRA.U !UP0, `(.L_x_212) ;  /* 0x0000000108707547 */ /* 0x000fea000b800000 */
[----:B------:R-:W-:Y:S02]  /*0bf0*/  ULOP3.LUT UR7, UR17, 0x1, URZ, 0xc0, !UPT ;  /* 0x0000000111077892 */ /* 0x000fe4000f8ec0ff */
[----:B------:R-:W-:Y:S02]  /*0c00*/  UISETP.NE.AND UP1, UPT, UR21, 0x1, UPT ;  /* 0x000000011500788c */ /* 0x000fe4000bf25270 */
[----:B------:R-:W-:-:S11]  /*0c10*/  UISETP.NE.U32.AND UP0, UPT, UR7, 0x1, UPT ;  /* 0x000000010700788c */ /* 0x000fd6000bf05070 */
[----:B------:R-:W0:Y:S01]  /*0c20*/  @!UP0 LDCU.64 UR10, c[0x0][0x3b8] ;  /* 0x00007700ff0a87ac */ /* 0x000e220008000a00 */
[----:B------:R-:W-:Y:S05]  /*0c30*/  BRA.U !UP1, `(.L_x_216) ;  /* 0x0000000109407547 */ /* 0x000fea000b800000 */
[----:B------:R-:W3:Y:S01]  /*0c40*/  LDCU.64 UR22, c[0x0][0x3b8] ;  /* 0x00007700ff1677ac */ /* 0x000ee20008000a00 */
[----:B-12-4-:R-:W-:Y:S01]  /*0c50*/  IMAD.MOV.U32 R3, RZ, RZ, 0x7fc00000 ;  /* 0x7fc00000ff037424 */ /* 0x016fe200078e00ff */
        /* <DEDUP_REMOVED lines=8> */
[----:B0-----:R-:W-:Y:S02]  /*0ce0*/  MOV R4, UR22 ;  /* 0x0000001600047c02 */ /* 0x001fe40008000f00 */
[----:B------:R-:W-:Y:S02]  /*0cf0*/  IMAD.U32 R6, RZ, RZ, UR8 ;  /* 0x00000008ff067e24 */ /* 0x000fe4000f8e00ff */
[----:B------:R-:W-:Y:S02]  /*0d00*/  IMAD.U32 R7, RZ, RZ, UR9 ;  /* 0x00000009ff077e24 */ /* 0x000fe4000f8e00ff */
[----:B------:R-:W-:-:S03]  /*0d10*/  IMAD.U32 R5, RZ, RZ, UR19 ;  /* 0x00000013ff057e24 */ /* 0x000fc6000f8e00ff */
[----:B------:R0:W-:Y:S04]  /*0d20*/  STG.E desc[UR12][R6.64], R3 ;  /* 0x0000000306007986 */ /* 0x0001e8000c10190c */
[----:B------:R0:W-:Y:S02]  /*0d30*/  STG.E desc[UR12][R4.64+0x4], R3 ;  /* 0x0000040304007986 */ /* 0x0001e4000c10190c */
.L_x_216:
[----:B------:R-:W-:Y:S01]  /*0d40*/  @!UP0 UIADD3 UR8, UPT, UPT, UR5, UR4, URZ ;  /* 0x0000000405088290 */ /* 0x000fe2000fffe0ff */
[----:B------:R-:W-:Y:S01]  /*0d50*/  PLOP3.LUT P0, PT, PT, PT, UP0, 0x80, 0x8 ;  /* 0x000000000008781c */ /* 0x000fe20003f0f008 */
[----:B012-4-:R-:W-:Y:S02]  /*0d60*/  IMAD.MOV.U32 R3, RZ, RZ, 0x7fc00000 ;  /* 0x7fc00000ff037424 */ /* 0x017fe400078e00ff */
[----:B------:R-:W-:-:S06]  /*0d70*/  @!UP0 UIMAD.WIDE.U32 UR8, UR8, 0x4, UR10 ;  /* 0x00000004080888a5 */ /* 0x000fcc000f8e000a */
[----:B---3--:R-:W-:Y:S01]  /*0d80*/  MOV R4, UR8 ;  /* 0x0000000800047c02 */ /* 0x008fe20008000f00 */
[----:B------:R-:W-:-:S05]  /*0d90*/  IMAD.U32 R5, RZ, RZ, UR9 ;  /* 0x00000009ff057e24 */ /* 0x000fca000f8e00ff */
[----:B------:R0:W-:Y:S02]  /*0da0*/  @!P0 STG.E desc[UR12][R4.64], R3 ;  /* 0x0000000304008986 */ /* 0x0001e4000c10190c */
.L_x_212:
[----:B------:R-:W-:Y:S05]  /*0db0*/  BSYNC.RECONVERGENT B0 ;  /* 0x0000000000007941 */ /* 0x000fea0003800200 */
.L_x_211:
[----:B------:R-:W-:Y:S01]  /*0dc0*/  BAR.SYNC.DEFER_BLOCKING 0x0 ;  /* 0x0000000000007b1d */ /* 0x000fe20000010000 */
[----:B------:R-:W-:-:S04]  /*0dd0*/  UISETP.GE.AND UP0, UPT, UR20, UR17, UPT ;  /* 0x000000111400728c */ /* 0x000fc8000bf06270 */
[----:B------:R-:W-:-:S06]  /*0de0*/  UISETP.LT.OR UP0, UPT, UR20, URZ, UP0 ;  /* 0x000000ff1400728c */ /* 0x000fcc0008701670 */
[----:B------:R-:W-:-:S13]  /*0df0*/  PLOP3.LUT P0, PT, PT, PT, UP0, 0x80, 0x8 ;  /* 0x000000000008781c */ /* 0x000fda0003f0f008 */
[----:B------:R-:W-:Y:S05]  /*0e00*/  @P0 EXIT ;  /* 0x000000000000094d */ /* 0x000fea0003800000 */
[----:B------:R-:W-:Y:S01]  /*0e10*/  UISETP.NE.AND UP0, UPT, UR14, URZ, UPT ;  /* 0x000000ff0e00728c */ /* 0x000fe2000bf05270 */
[----:B012-4-:R-:W-:Y:S01]  /*0e20*/  IMAD.U32 R3, RZ, RZ, UR6 ;  /* 0x00000006ff037e24 */ /* 0x017fe2000f8e00ff */
[----:B------:R-:W-:Y:S02]  /*0e30*/  UIADD3 UR21, UPT, UPT, UR17, -UR20, URZ ;  /* 0x8000001411157290 */ /* 0x000fe4000fffe0ff */
[----:B---3--:R-:W-:Y:S01]  /*0e40*/  IMAD.U32 R4, RZ, RZ, UR17 ;  /* 0x00000011ff047e24 */ /* 0x008fe2000f8e00ff */
[----:B------:R-:W-:Y:S01]  /*0e50*/  BSSY.RECONVERGENT B0, `(.L_x_217) ;  /* 0x0000058000007945 */ /* 0x000fe20003800200 */
[----:B------:R-:W-:-:S04]  /*0e60*/  PLOP3.LUT P0, PT, PT, PT, UP0, 0x80, 0x8 ;  /* 0x000000000008781c */ /* 0x000fc80003f0f008 */
[----:B------:R-:W-:-:S04]  /*0e70*/  ISETP.NE.OR P0, PT, R2, RZ, P0 ;  /* 0x000000ff0200720c */ /* 0x000fc80000705670 */
[----:B------:R-:W-:-:S04]  /*0e80*/  ISETP.LE.OR P0, PT, R3, UR21, P0 ;  /* 0x0000001503007c0c */ /* 0x000fc80008703670 */
[----:B------:R-:W-:-:S13]  /*0e90*/  ISETP.LT.OR P0, PT, R4, 0x1, P0 ;  /* 0x000000010400780c */ /* 0x000fda0000701670 */
[----:B------:R-:W-:Y:S05]  /*0ea0*/  @P0 BRA `(.L_x_218) ;  /* 0x0000000400480947 */ /* 0x000fea0003800000 */
[----:B------:R-:W-:Y:S02]  /*0eb0*/  UIADD3 UR4, UPT, UPT, UR17, -0x1, URZ ;  /* 0xffffffff11047890 */ /* 0x000fe4000fffe0ff */
[----:B------:R-:W-:Y:S02]  /*0ec0*/  ULOP3.LUT UR10, UR17, 0x7, URZ, 0xc0, !UPT ;  /* 0x00000007110a7892 */ /* 0x000fe4000f8ec0ff */
[----:B------:R-:W-:Y:S02]  /*0ed0*/  UISETP.GE.U32.AND UP2, UPT, UR4, 0x7, UPT ;  /* 0x000000070400788c */ /* 0x000fe4000bf46070 */
[----:B------:R-:W-:Y:S01]  /*0ee0*/  UISETP.NE.AND UP1, UPT, UR10, URZ, UPT ;  /* 0x000000ff0a00728c */ /* 0x000fe2000bf25270 */
[----:B------:R-:W-:-:S06]  /*0ef0*/  UMOV UR4, URZ ;  /* 0x000000ff00047c82 */ /* 0x000fcc0008000000 */
[----:B------:R-:W-:Y:S05]  /*0f00*/  BRA.U !UP2, `(.L_x_219) ;  /* 0x000000010a607547 */ /* 0x000fea000b800000 */
[----:B------:R-:W0:Y:S01]  /*0f10*/  LDCU.64 UR8, c[0x0][0x3b8] ;  /* 0x00007700ff0877ac */ /* 0x000e220008000a00 */
[----:B------:R-:W-:Y:S01]  /*0f20*/  IMAD.MOV.U32 R7, RZ, RZ, 0x7fc00000 ;  /* 0x7fc00000ff077424 */ /* 0x000fe200078e00ff */
[----:B------:R-:W-:-:S04]  /*0f30*/  ULOP3.LUT UR4, UR17, 0x7ffffff8, URZ, 0xc0, !UPT ;  /* 0x7ffffff811047892 */ /* 0x000fc8000f8ec0ff */
[----:B------:R-:W-:Y:S02]  /*0f40*/  UIADD3 UR7, UPT, UPT, -UR4, URZ, URZ ;  /* 0x000000ff04077290 */ /* 0x000fe4000fffe1ff */
[----:B0-----:R-:W-:-:S04]  /*0f50*/  UIMAD.WIDE.U32 UR8, UR5, 0x4, UR8 ;  /* 0x00000004050878a5 */ /* 0x001fc8000f8e0008 */
[----:B------:R-:W-:-:S04]  /*0f60*/  UIADD3 UR11, UP2, UPT, UR8, 0x10, URZ ;  /* 0x00000010080b7890 */ /* 0x000fc8000ff5e0ff */
[----:B------:R-:W-:Y:S02]  /*0f70*/  UIADD3.X UR8, UPT, UPT, URZ, UR9, URZ, UP2, !UPT ;  /* 0x00000009ff087290 */ /* 0x000fe400097fe4ff */
[----:B------:R-:W-:-:S04]  /*0f80*/  MOV R3, UR11 ;  /* 0x0000000b00037c02 */ /* 0x000fc80008000f00 */
[----:B------:R-:W-:-:S07]  /*0f90*/  IMAD.U32 R6, RZ, RZ, UR8 ;  /* 0x00000008ff067e24 */ /* 0x000fce000f8e00ff */
.L_x_220:
        /* <DEDUP_REMOVED lines=15> */
.L_x_219:
        /* <DEDUP_REMOVED lines=23> */
.L_x_221:
        /* <DEDUP_REMOVED lines=22> */
.L_x_222:
[----:B------:R-:W-:Y:S01]  /*1360*/  @!UP1 UIADD3 UR8, UPT, UPT, UR5, UR4, URZ ;  /* 0x0000000405089290 */ /* 0x000fe2000fffe0ff */
[----:B------:R-:W-:Y:S02]  /*1370*/  PLOP3.LUT P0, PT, PT, PT, UP1, 0x80, 0x8 ;  /* 0x000000000008781c */ /* 0x000fe40003f0f018 */
[----:B-1-3--:R-:W-:Y:S01]  /*1380*/  MOV R3, 0x7fc00000 ;  /* 0x7fc0000000037802 */ /* 0x00afe20000000f00 */
[----:B--2---:R-:W-:-:S06]  /*1390*/  @!UP1 UIMAD.WIDE.U32 UR8, UR8, 0x4, UR10 ;  /* 0x00000004080898a5 */ /* 0x004fcc000f8e000a */
[----:B0-----:R-:W-:Y:S02]  /*13a0*/  IMAD.U32 R4, RZ, RZ, UR8 ;  /* 0x00000008ff047e24 */ /* 0x001fe4000f8e00ff */
[----:B------:R-:W-:-:S05]  /*13b0*/  IMAD.U32 R5, RZ, RZ, UR9 ;  /* 0x00000009ff057e24 */ /* 0x000fca000f8e00ff */
[----:B------:R2:W-:Y:S02]  /*13c0*/  @!P0 STG.E desc[UR12][R4.64], R3 ;  /* 0x0000000304008986 */ /* 0x0005e4000c10190c */
.L_x_218:
[----:B------:R-:W-:Y:S05]  /*13d0*/  BSYNC.RECONVERGENT B0 ;  /* 0x0000000000007941 */ /* 0x000fea0003800200 */
.L_x_217:
[----:B------:R-:W-:Y:S01]  /*13e0*/  BAR.SYNC.DEFER_BLOCKING 0x0 ;  /* 0x0000000000007b1d */ /* 0x000fe20000010000 */
[----:B------:R-:W-:Y:S01]  /*13f0*/  UISETP.GE.AND UP1, UPT, UR21, UR6, UPT ;  /* 0x000000061500728c */ /* 0x000fe2000bf26270 */
[----:B------:R-:W-:-:S05]  /*1400*/  ISETP.EQ.AND P1, PT, RZ, UR14, PT ;  /* 0x0000000eff007c0c */ /* 0x000fca000bf22270 */
[----:B------:R-:W-:-:S13]  /*1410*/  PLOP3.LUT P0, PT, PT, PT, UP1, 0x80, 0x8 ;  /* 0x000000000008781c */ /* 0x000fda0003f0f018 */
[----:B------:R-:W-:Y:S05]  /*1420*/  @!P0 EXIT P1 ;  /* 0x000000000000894d */ /* 0x000fea0000800000 */
[----:B------:R-:W-:-:S04]  /*1430*/  UIADD3 UR8, UPT, UPT, UR6, UR20, URZ ;  /* 0x0000001406087290 */ /* 0x000fc8000fffe0ff */
[----:B------:R-:W-:-:S04]  /*1440*/  @!UP0 UIADD3 UR20, UPT, UPT, UR8, -0x1, URZ ;  /* 0xffffffff08148890 */ /* 0x000fc8000fffe0ff */
[----:B------:R-:W-:-:S09]  /*1450*/  UISETP.GE.AND UP1, UPT, UR20, UR17, UPT ;  /* 0x000000111400728c */ /* 0x000fd2000bf26270 */
[----:B------:R-:W-:Y:S05]  /*1460*/  BRA.U !UP1, `(.L_x_223) ;  /* 0x00000001093c7547 */ /* 0x000fea000b800000 */
[----:B------:R-:W-:Y:S01]  /*1470*/  ISETP.GE.AND P0, PT, R2, UR17, PT ;  /* 0x0000001102007c0c */ /* 0x000fe2000bf06270 */
[----:B------:R-:W-:-:S12]  /*1480*/  BSSY.RECONVERGENT B0, `(.L_x_224) ;  /* 0x000000b000007945 */ /* 0x000fd80003800200 */
[----:B------:R-:W-:Y:S05]  /*1490*/  @P0 BRA `(.L_x_225) ;  /* 0x0000000000240947 */ /* 0x000fea0003800000 */
[----:B-12---:R-:W1:Y:S01]  /*14a0*/  LDC R3, c[0x0][0x360] ;  /* 0x0000d800ff037b82 */ /* 0x006e620000000800 */
[----:B------:R-:W-:-:S07]  /*14b0*/  IMAD.MOV.U32 R9, RZ, RZ, 0x7fc00000 ;  /* 0x7fc00000ff097424 */ /* 0x000fce00078e00ff */
[----:B0-----:R-:W0:Y:S02]  /*14c0*/  LDC.64 R6, c[0x0][0x3b8] ;  /* 0x0000ee00ff067b82 */ /* 0x001e240000000a00 */
.L_x_226:
[----:B---3--:R-:W-:Y:S01]  /*14d0*/  VIADD R5, R2, UR5 ;  /* 0x0000000502057c36 */ /* 0x008fe20008000000 */
[----:B-1----:R-:W-:-:S03]  /*14e0*/  IADD3 R2, PT, PT, R3, R2, RZ ;  /* 0x0000000203027210 */ /* 0x002fc60007ffe0ff */
[----:B0-----:R-:W-:Y:S01]  /*14f0*/  IMAD.WIDE R4, R5, 0x4, R6 ;  /* 0x0000000405047825 */ /* 0x001fe200078e0206 */
[----:B------:R-:W-:-:S04]  /*1500*/  ISETP.GE.AND P0, PT, R2, UR17, PT ;  /* 0x0000001102007c0c */ /* 0x000fc8000bf06270 */
[----:B------:R3:W-:Y:S09]  /*1510*/  STG.E desc[UR12][R4.64], R9 ;  /* 0x0000000904007986 */ /* 0x0007f2000c10190c */
[----:B------:R-:W-:Y:S05]  /*1520*/  @!P0 BRA `(.L_x_226) ;  /* 0xfffffffc00e88947 */ /* 0x000fea000383ffff */
.L_x_225:
[----:B------:R-:W-:Y:S05]  /*1530*/  BSYNC.RECONVERGENT B0 ;  /* 0x0000000000007941 */ /* 0x000fea0003800200 */
.L_x_224:
[----:B------:R-:W-:Y:S06]  /*1540*/  BAR.SYNC.DEFER_BLOCKING 0x0 ;  /* 0x0000000000007b1d */ /* 0x000fec0000010000 */
[----:B------:R-:W-:Y:S05]  /*1550*/  EXIT ;  /* 0x000000000000794d */ /* 0x000fea0003800000 */
.L_x_223:
[C---:B------:R-:W-:Y:S01]  /*1560*/  ISETP.GE.U32.AND P1, PT, R2.reuse, UR20, PT ;  /* 0x0000001402007c0c */ /* 0x040fe2000bf26070 */
[----:B------:R-:W-:Y:S01]  /*1570*/  BSSY.RECONVERGENT B0, `(.L_x_227) ;  /* 0x000000d000007945 */ /* 0x000fe20003800200 */
[----:B------:R-:W-:-:S11]  /*1580*/  ISETP.NE.AND P0, PT, R2, RZ, PT ;  /* 0x000000ff0200720c */ /* 0x000fd60003f05270 */
[----:B------:R-:W-:Y:S05]  /*1590*/  @P1 BRA `(.L_x_228) ;  /* 0x0000000000281947 */ /* 0x000fea0003800000 */
[----:B01----:R-:W0:Y:S01]  /*15a0*/  LDC R7, c[0x0][0x360] ;  /* 0x0000d800ff077b82 */ /* 0x003e220000000800 */
[----:B------:R-:W-:Y:S02]  /*15b0*/  IMAD.MOV.U32 R6, RZ, RZ, R2 ;  /* 0x000000ffff067224 */ /* 0x000fe400078e0002 */
[----:B------:R-:W-:-:S05]  /*15c0*/  IMAD.MOV.U32 R9, RZ, RZ, 0x7fc00000 ;  /* 0x7fc00000ff097424 */ /* 0x000fca00078e00ff */
[----:B--2---:R-:W1:Y:S02]  /*15d0*/  LDC.64 R4, c[0x0][0x3b8] ;  /* 0x0000ee00ff047b82 */ /* 0x004e640000000a00 */
.L_x_229:
[----:B---3--:R-:W-:Y:S02]  /*15e0*/  VIADD R3, R6, UR5 ;  /* 0x0000000506037c36 */ /* 0x008fe40008000000 */
[----:B0-----:R-:W-:Y:S02]  /*15f0*/  IMAD.IADD R6, R7, 0x1, R6 ;  /* 0x0000000107067824 */ /* 0x001fe400078e0206 */
[----:B-1----:R-:W-:-:S03]  /*1600*/  IMAD.WIDE R2, R3, 0x4, R4 ;  /* 0x0000000403027825 */ /* 0x002fc600078e0204 */
[----:B------:R-:W-:Y:S02]  /*1610*/  ISETP.GE.AND P1, PT, R6, UR20, PT ;  /* 0x0000001406007c0c */ /* 0x000fe4000bf26270 */
[----:B------:R3:W-:Y:S11]  /*1620*/  STG.E desc[UR12][R2.64], R9 ;  /* 0x0000000902007986 */ /* 0x0007f6000c10190c */
[----:B------:R-:W-:Y:S05]  /*1630*/  @!P1 BRA `(.L_x_229) ;  /* 0xfffffffc00e89947 */ /* 0x000fea000383ffff */
.L_x_228:
[----:B------:R-:W-:Y:S05]  /*1640*/  BSYNC.RECONVERGENT B0 ;  /* 0x0000000000007941 */ /* 0x000fea0003800200 */
.L_x_227:
[----:B------:R-:W-:Y:S06]  /*1650*/  BAR.SYNC.DEFER_BLOCKING 0x0 ;  /* 0x0000000000007b1d */ /* 0x000fec0000010000 */
[----:B------:R-:W-:Y:S05]  /*1660*/  @P0 EXIT ;  /* 0x000000000000094d */ /* 0x000fea0003800000 */
[----:B------:R-:W-:Y:S01]  /*1670*/  UIADD3 UR6, UPT, UPT, UR6, 0x1, URZ ;  /* 0x0000000106067890 */ /* 0x000fe2000fffe0ff */
[----:B---3--:R-:W-:-:S08]  /*1680*/  HFMA2 R2, -RZ, RZ, 0, 5.9604644775390625e-08 ;  /* 0x00000001ff027431 */ /* 0x008fd000000001ff */
[----:B01----:R-:W2:Y:S08]  /*1690*/  I2F.F64.U32 R6, UR6 ;  /* 0x0000000600067d12 */ /* 0x003eb00008201800 */
[----:B--2---:R-:W0:Y:S02]  /*16a0*/  MUFU.RCP64H R3, R7 ;  /* 0x0000000700037308 */ /* 0x004e240000001800 */
[----:B0-----:R-:W-:-:S08]  /*16b0*/  DFMA R4, -R6, R2, 1 ;  /* 0x3ff000000604742b */ /* 0x001fd00000000102 */
[----:B------:R-:W-:-:S08]  /*16c0*/  DFMA R4, R4, R4, R4 ;  /* 0x000000040404722b */ /* 0x000fd00000000004 */
[----:B------:R-:W-:-:S08]  /*16d0*/  DFMA R4, R2, R4, R2 ;  /* 0x000000040204722b */ /* 0x000fd00000000002 */
[----:B------:R-:W-:-:S08]  /*16e0*/  DFMA R2, -R6, R4, 1 ;  /* 0x3ff000000602742b */ /* 0x000fd00000000104 */
[----:B------:R-:W-:-:S08]  /*16f0*/  DFMA R2, R4, R2, R4 ;  /* 0x000000020402722b */ /* 0x000fd00000000004 */
[----:B------:R-:W-:-:S08]  /*1700*/  DMUL R4, R2, 2 ;  /* 0x4000000002047828 */ /* 0x000fd00000000000 */
[----:B------:R-:W-:-:S08]  /*1710*/  DFMA R8, -R6, R4, 2 ;  /* 0x400000000608742b */ /* 0x000fd00000000104 */
[----:B------:R-:W-:-:S10]  /*1720*/  DFMA R2, R2, R8, R4 ;  /* 0x000000080202722b */ /* 0x000fd40000000004 */
[----:B------:R-:W-:-:S05]  /*1730*/  FFMA R4, RZ, R7, R3 ;  /* 0x00000007ff047223 */ /* 0x000fca0000000003 */
[----:B------:R-:W-:-:S13]  /*1740*/  FSETP.GT.AND P0, PT, |R4|, 1.469367938527859385e-39, PT ;  /* 0x001000000400780b */ /* 0x000fda0003f04200 */
[----:B------:R-:W-:Y:S05]  /*1750*/  @P0 BRA `(.L_x_230) ;  /* 0x0000000000180947 */ /* 0x000fea0003800000 */
[----:B------:R-:W-:Y:S01]  /*1760*/  IMAD.MOV.U32 R28, RZ, RZ, RZ ;  /* 0x000000ffff1c7224 */ /* 0x000fe200078e00ff */
[----:B------:R-:W-:Y:S01]  /*1770*/  MOV R4, 0x17a0 ;  /* 0x000017a000047802 */ /* 0x000fe20000000f00 */
[----:B------:R-:W-:-:S07]  /*1780*/  IMAD.MOV.U32 R29, RZ, RZ, 0x40000000 ;  /* 0x40000000ff1d7424 */ /* 0x000fce00078e00ff */
[----:B-----5:R-:W-:Y:S05]  /*1790*/  CALL.REL.NOINC `($__internal_12_$__cuda_sm20_div_rn_f64_full) ;  /* 0x0000000c00187944 */ /* 0x020fea0003c00000 */
[----:B------:R-:W-:Y:S02]  /*17a0*/  IMAD.MOV.U32 R2, RZ, RZ, R32 ;  /* 0x000000ffff027224 */ /* 0x000fe400078e0020 */
[----:B------:R-:W-:-:S07]  /*17b0*/  IMAD.MOV.U32 R3, RZ, RZ, R33 ;  /* 0x000000ffff037224 */ /* 0x000fce00078e0021 */
.L_x_230:
[----:B------:R-:W0:Y:S01]  /*17c0*/  LDCU UR9, c[0x0][0x3b0] ;  /* 0x00007600ff0977ac */ /* 0x000e220008000800 */
[----:B------:R-:W1:Y:S01]  /*17d0*/  LDC.64 R10, c[0x0][0x380] ;  /* 0x0000e000ff0a7b82 */ /* 0x000e620000000a00 */
[----:B------:R-:W-:Y:S02]  /*17e0*/  PRMT R16, RZ, 0x7610, R16 ;  /* 0x00007610ff107816 */ /* 0x000fe40000000010 */
[----:B------:R-:W-:Y:S01]  /*17f0*/  CS2R R18, SRZ ;  /* 0x0000000000127805 */ /* 0x000fe2000001ff00 */
[----:B------:R-:W0:Y:S01]  /*1800*/  LDCU.64 UR6, c[0x0][0x380] ;  /* 0x00007000ff0677ac */ /* 0x000e220008000a00 */
[----:B------:R-:W-:Y:S02]  /*1810*/  CS2R R4, SRZ ;  /* 0x0000000000047805 */ /* 0x000fe4000001ff00 */
[----:B------:R-:W-:Y:S01]  /*1820*/  CS2R R6, SRZ ;  /* 0x0000000000067805 */ /* 0x000fe2000001ff00 */
[----:B------:R-:W-:Y:S01]  /*1830*/  UIADD3 UR11, UPT, UPT, UR16, 0x1, URZ ;  /* 0x00000001100b7890 */ /* 0x000fe2000fffe0ff */
[----:B------:R-:W2:Y:S01]  /*1840*/  LDCU UR10, c[0x0][0x3a8] ;  /* 0x00007500ff0a77ac */ /* 0x000ea20008000800 */
[----:B------:R-:W-:Y:S01]  /*1850*/  UMOV UR4, URZ ;  /* 0x000000ff00047c82 */ /* 0x000fe20008000000 */
[----:B------:R-:W3:Y:S06]  /*1860*/  LDCU.64 UR22, c[0x0][0x3b8] ;  /* 0x00007700ff1677ac */ /* 0x000eec0008000a00 */
[----:B------:R-:W4:Y:S01]  /*1870*/  I2F.F64.U32 R8, UR11 ;  /* 0x0000000b00087d12 */ /* 0x000f220008201800 */
[----:B0-----:R-:W-:-:S02]  /*1880*/  UIMAD.WIDE.U32 UR6, UR9, 0x4, UR6 ;  /* 0x00000004090678a5 */ /* 0x001fc4000f8e0006 */
[----:B--2---:R-:W-:Y:S02]  /*1890*/  UISETP.LT.U32.AND UP0, UPT, UR8, UR10, UPT ;  /* 0x0000000a0800728c */ /* 0x004fe4000bf01070 */
[----:B------:R-:W-:Y:S02]  /*18a0*/  UIADD3 UR17, UPT, UPT, -UR10, UR9, URZ ;  /* 0x000000090a117290 */ /* 0x000fe4000fffe1ff */
[----:B------:R-:W-:Y:S02]  /*18b0*/  UIADD3 UR9, UPT, UPT, UR5, UR9, URZ ;  /* 0x0000000905097290 */ /* 0x000fe4000fffe0ff */
[----:B------:R-:W-:Y:S01]  /*18c0*/  USEL UR8, UR8, UR10, UP0 ;  /* 0x0000000a08087287 */ /* 0x000fe20008000000 */
[----:B------:R-:W-:Y:S02]  /*18d0*/  UMOV UR5, URZ ;  /* 0x000000ff00057c82 */ /* 0x000fe40008000000 */
[----:B---34-:R-:W-:-:S09]  /*18e0*/  UMOV UR10, UR6 ;  /* 0x00000006000a7c82 */ /* 0x018fd20008000000 */
.L_x_238:
[----:B------:R-:W-:Y:S01]  /*18f0*/  MOV R12, UR10 ;  /* 0x0000000a000c7c02 */ /* 0x000fe20008000f00 */
[----:B------:R-:W-:-:S05]  /*1900*/  IMAD.U32 R13, RZ, RZ, UR7 ;  /* 0x00000007ff0d7e24 */ /* 0x000fca000f8e00ff */
[----:B------:R-:W2:Y:S01]  /*1910*/  LDG.E.CONSTANT R12, desc[UR12][R12.64] ;  /* 0x0000000c0c0c7981 */ /* 0x000ea2000c1e9900 */
[----:B------:R-:W-:Y:S01]  /*1920*/  UISETP.NE.AND UP0, UPT, UR14, URZ, UPT ;  /* 0x000000ff0e00728c */ /* 0x000fe2000bf05270 */
[----:B------:R-:W-:Y:S01]  /*1930*/  DADD R38, -R2, 1 ;  /* 0x3ff0000002267429 */ /* 0x000fe20000000100 */
[----:B--2---:R0:W2:Y:S07]  /*1940*/  F2F.F64.F32 R20, R12 ;  /* 0x0000000c00147310 */ /* 0x0040ae0000201800 */
[----:B------:R-:W-:Y:S05]  /*1950*/  BRA.U !UP0, `(.L_x_231) ;  /* 0x0000000108287547 */ /* 0x000fea000b800000 */
[C---:B0-2---:R-:W-:Y:S01]  /*1960*/  DMUL R12, R20.reuse, R2 ;  /* 0x00000002140c7228 */ /* 0x045fe20000000000 */
[----:B------:R-:W-:Y:S01]  /*1970*/  IMAD.MOV.U32 R14, RZ, RZ, R4 ;  /* 0x000000ffff0e7224 */ /* 0x000fe200078e0004 */
[----:B------:R-:W-:Y:S01]  /*1980*/  DSETP.NE.AND P0, PT, |R20|, +INF , PT ;  /* 0x7ff000001400742a */ /* 0x000fe20003f05200 */
[----:B------:R-:W-:Y:S01]  /*1990*/  IMAD.MOV.U32 R15, RZ, RZ, R5 ;  /* 0x000000ffff0f7224 */ /* 0x000fe200078e0005 */
[----:B------:R-:W-:Y:S01]  /*19a0*/  CS2R R22, SRZ ;  /* 0x0000000000167805 */ /* 0x000fe2000001ff00 */
[----:B------:R-:W-:-:S03]  /*19b0*/  UMOV UR6, UR5 ;  /* 0x0000000500067c82 */ /* 0x000fc60008000000 */
[----:B------:R-:W-:-:S10]  /*19c0*/  DFMA R12, R38, R6, R12 ;  /* 0x00000006260c722b */ /* 0x000fd4000000000c */
[----:B------:R-:W-:Y:S02]  /*19d0*/  FSEL R12, R6, R12, !P0 ;  /* 0x0000000c060c7208 */ /* 0x000fe40004000000 */
[----:B------:R-:W-:Y:S01]  /*19e0*/  FSEL R13, R7, R13, !P0 ;  /* 0x0000000d070d7208 */ /* 0x000fe20004000000 */
[----:B------:R-:W-:Y:S06]  /*19f0*/  BRA `(.L_x_232) ;  /* 0x0000000000e47947 */ /* 0x000fec0003800000 */
.L_x_231:
[----:B------:R-:W-:Y:S01]  /*1a00*/  UISETP.NE.AND UP0, UPT, UR4, URZ, UPT ;  /* 0x000000ff0400728c */ /* 0x000fe2000bf05270 */
[--C-:B--2---:R-:W-:Y:S01]  /*1a10*/  IMAD.MOV.U32 R22, RZ, RZ, R20.reuse ;  /* 0x000000ffff167224 */ /* 0x104fe200078e0014 */
[----:B------:R-:W-:Y:S01]  /*1a20*/  MOV R23, R21 ;  /* 0x0000001500177202 */ /* 0x000fe20000000f00 */
[--C-:B0-----:R-:W-:Y:S01]  /*1a30*/  IMAD.MOV.U32 R12, RZ, RZ, R20.reuse ;  /* 0x000000ffff0c7224 */ /* 0x101fe200078e0014 */
[----:B------:R-:W-:Y:S01]  /*1a40*/  UMOV UR6, 0x1 ;  /* 0x0000000100067882 */ /* 0x000fe20000000000 */
[--C-:B------:R-:W-:Y:S02]  /*1a50*/  IMAD.MOV.U32 R13, RZ, RZ, R21.reuse ;  /* 0x000000ffff0d7224 */ /* 0x100fe400078e0015 */
[----:B------:R-:W-:Y:S02]  /*1a60*/  IMAD.MOV.U32 R14, RZ, RZ, R20 ;  /* 0x000000ffff0e7224 */ /* 0x000fe400078e0014 */
[----:B------:R-:W-:Y:S01]  /*1a70*/  IMAD.MOV.U32 R15, RZ, RZ, R21 ;  /* 0x000000ffff0f7224 */ /* 0x000fe200078e0015 */
[----:B------:R-:W-:Y:S06]  /*1a80*/  BRA.U !UP0, `(.L_x_232) ;  /* 0x0000000108c07547 */ /* 0x000fec000b800000 */
[----:B------:R-:W-:-:S09]  /*1a90*/  UISETP.GE.AND UP0, UPT, UR15, UR8, UPT ;  /* 0x000000080f00728c */ /* 0x000fd2000bf06270 */
[----:B------:R-:W-:Y:S05]  /*1aa0*/  BRA.U UP0, `(.L_x_233) ;  /* 0x0000000100907547 */ /* 0x000fea000b800000 */
[----:B------:R-:W-:Y:S01]  /*1ab0*/  DSETP.NE.AND P0, PT, |R20|, +INF , PT ;  /* 0x7ff000001400742a */ /* 0x000fe20003f05200 */
[----:B------:R-:W-:Y:S01]  /*1ac0*/  UMOV UR6, UR5 ;  /* 0x0000000500067c82 */ /* 0x000fe20008000000 */
[----:B------:R-:W-:Y:S01]  /*1ad0*/  MOV R22, R4 ;  /* 0x0000000400167202 */ /* 0x000fe20000000f00 */
[--C-:B------:R-:W-:Y:S01]  /*1ae0*/  IMAD.MOV.U32 R23, RZ, RZ, R5.reuse ;  /* 0x000000ffff177224 */ /* 0x100fe200078e0005 */
[----:B------:R-:W-:Y:S01]  /*1af0*/  MOV R15, R5 ;  /* 0x00000005000f7202 */ /* 0x000fe20000000f00 */
[--C-:B------:R-:W-:Y:S02]  /*1b00*/  IMAD.MOV.U32 R12, RZ, RZ, R4.reuse ;  /* 0x000000ffff0c7224 */ /* 0x100fe400078e0004 */
[----:B------:R-:W-:Y:S02]  /*1b10*/  IMAD.MOV.U32 R13, RZ, RZ, R5 ;  /* 0x000000ffff0d7224 */ /* 0x000fe400078e0005 */
[----:B------:R-:W-:-:S05]  /*1b20*/  IMAD.MOV.U32 R14, RZ, RZ, R4 ;  /* 0x000000ffff0e7224 */ /* 0x000fca00078e0004 */
[----:B------:R-:W-:Y:S05]  /*1b30*/  @!P0 BRA `(.L_x_232) ;  /* 0x0000000000948947 */ /* 0x000fea0003800000 */
[----:B------:R-:W-:Y:S01]  /*1b40*/  UIADD3 UR6, UPT, UPT, UR5, 0x1, URZ ;  /* 0x0000000105067890 */ /* 0x000fe2000fffe0ff */
[----:B------:R-:W-:-:S08]  /*1b50*/  IMAD.MOV.U32 R14, RZ, RZ, 0x1 ;  /* 0x00000001ff0e7424 */ /* 0x000fd000078e00ff */
[----:B------:R-:W0:Y:S08]  /*1b60*/  I2F.F64 R6, UR6 ;  /* 0x0000000600067d12 */ /* 0x000e300008201c00 */
[----:B0-----:R-:W0:Y:S02]  /*1b70*/  MUFU.RCP64H R15, R7 ;  /* 0x00000007000f7308 */ /* 0x001e240000001800 */
[----:B0-----:R-:W-:-:S08]  /*1b80*/  DFMA R12, -R6, R14, 1 ;  /* 0x3ff00000060c742b */ /* 0x001fd0000000010e */
[----:B------:R-:W-:Y:S02]  /*1b90*/  DFMA R22, R12, R12, R12 ;  /* 0x0000000c0c16722b */ /* 0x000fe4000000000c */
[----:B------:R-:W0:Y:S06]  /*1ba0*/  I2F.F64 R12, UR5 ;  /* 0x00000005000c7d12 */ /* 0x000e2c0008201c00 */
[----:B------:R-:W-:-:S08]  /*1bb0*/  DFMA R22, R14, R22, R14 ;  /* 0x000000160e16722b */ /* 0x000fd0000000000e */
[----:B------:R-:W-:Y:S02]  /*1bc0*/  DFMA R14, -R6, R22, 1 ;  /* 0x3ff00000060e742b */ /* 0x000fe40000000116 */
[----:B0-----:R-:W-:-:S06]  /*1bd0*/  DFMA R28, R12, R4, R20 ;  /* 0x000000040c1c722b */ /* 0x001fcc0000000014 */
[----:B------:R-:W-:-:S04]  /*1be0*/  DFMA R14, R22, R14, R22 ;  /* 0x0000000e160e722b */ /* 0x000fc80000000016 */
[----:B------:R-:W-:-:S04]  /*1bf0*/  FSETP.GEU.AND P1, PT, |R29|, 6.5827683646048100446e-37, PT ;  /* 0x036000001d00780b */ /* 0x000fc80003f2e200 */
[----:B------:R-:W-:-:S08]  /*1c00*/  DMUL R12, R28, R14 ;  /* 0x0000000e1c0c7228 */ /* 0x000fd00000000000 */
[----:B------:R-:W-:-:S08]  /*1c10*/  DFMA R4, -R6, R12, R28 ;  /* 0x0000000c0604722b */ /* 0x000fd0000000011c */
[----:B------:R-:W-:-:S10]  /*1c20*/  DFMA R12, R14, R4, R12 ;  /* 0x000000040e0c722b */ /* 0x000fd4000000000c */
[----:B------:R-:W-:-:S05]  /*1c30*/  FFMA R4, RZ, R7, R13 ;  /* 0x00000007ff047223 */ /* 0x000fca000000000d */
[----:B------:R-:W-:-:S13]  /*1c40*/  FSETP.GT.AND P0, PT, |R4|, 1.469367938527859385e-39, PT ;  /* 0x001000000400780b */ /* 0x000fda0003f04200 */
[----:B------:R-:W-:Y:S05]  /*1c50*/  @P0 BRA P1, `(.L_x_234) ;  /* 0x0000000000100947 */ /* 0x000fea0000800000 */
[----:B------:R-:W-:-:S07]  /*1c60*/  MOV R4, 0x1c80 ;  /* 0x00001c8000047802 */ /* 0x000fce0000000f00 */
[----:B-1---5:R-:W-:Y:S05]  /*1c70*/  CALL.REL.NOINC `($__internal_12_$__cuda_sm20_div_rn_f64_full) ;  /* 0x0000000400e07944 */ /* 0x022fea0003c00000 */
[----:B------:R-:W-:Y:S02]  /*1c80*/  IMAD.MOV.U32 R12, RZ, RZ, R32 ;  /* 0x000000ffff0c7224 */ /* 0x000fe400078e0020 */
[----:B------:R-:W-:-:S07]  /*1c90*/  IMAD.MOV.U32 R13, RZ, RZ, R33 ;  /* 0x000000ffff0d7224 */ /* 0x000fce00078e0021 */
.L_x_234:
[--C-:B------:R-:W-:Y:S01]  /*1ca0*/  IMAD.MOV.U32 R22, RZ, RZ, R12.reuse ;  /* 0x000000ffff167224 */ /* 0x100fe200078e000c */
[----:B------:R-:W-:Y:S01]  /*1cb0*/  MOV R23, R13 ;  /* 0x0000000d00177202 */ /* 0x000fe20000000f00 */
[----:B------:R-:W-:Y:S02]  /*1cc0*/  IMAD.MOV.U32 R14, RZ, RZ, R12 ;  /* 0x000000ffff0e7224 */ /* 0x000fe400078e000c */
[----:B------:R-:W-:Y:S01]  /*1cd0*/  IMAD.MOV.U32 R15, RZ, RZ, R13 ;  /* 0x000000ffff0f7224 */ /* 0x000fe200078e000d */
[----:B------:R-:W-:Y:S06]  /*1ce0*/  BRA `(.L_x_232) ;  /* 0x0000000000287947 */ /* 0x000fec0003800000 */
.L_x_233:
[C---:B------:R-:W-:Y:S01]  /*1cf0*/  DMUL R12, R20.reuse, R2 ;  /* 0x00000002140c7228 */ /* 0x040fe20000000000 */
[----:B------:R-:W-:Y:S01]  /*1d00*/  IMAD.MOV.U32 R14, RZ, RZ, R4 ;  /* 0x000000ffff0e7224 */ /* 0x000fe200078e0004 */
[----:B------:R-:W-:Y:S01]  /*1d10*/  DSETP.NE.AND P0, PT, |R20|, +INF , PT ;  /* 0x7ff000001400742a */ /* 0x000fe20003f05200 */
[----:B------:R-:W-:Y:S01]  /*1d20*/  IMAD.MOV.U32 R15, RZ, RZ, R5 ;  /* 0x000000ffff0f7224 */ /* 0x000fe200078e0005 */
[----:B------:R-:W-:-:S04]  /*1d30*/  UMOV UR6, UR5 ;  /* 0x0000000500067c82 */ /* 0x000fc80008000000 */
[----:B------:R-:W-:-:S10]  /*1d40*/  DFMA R12, R38, R6, R12 ;  /* 0x00000006260c722b */ /* 0x000fd4000000000c */
[----:B------:R-:W-:Y:S02]  /*1d50*/  FSEL R23, R7, R13, !P0 ;  /* 0x0000000d07177208 */ /* 0x000fe40004000000 */
[----:B------:R-:W-:-:S03]  /*1d60*/  FSEL R22, R6, R12, !P0 ;  /* 0x0000000c06167208 */ /* 0x000fc60004000000 */
[----:B------:R-:W-:Y:S01]  /*1d70*/  IMAD.MOV.U32 R13, RZ, RZ, R23 ;  /* 0x000000ffff0d7224 */ /* 0x000fe200078e0017 */
[----:B------:R-:W-:-:S07]  /*1d80*/  MOV R12, R22 ;  /* 0x00000016000c7202 */ /* 0x000fce0000000f00 */
.L_x_232:
[----:B------:R-:W-:-:S09]  /*1d90*/  UISETP.GE.AND UP0, UPT, UR15, UR20, UPT ;  /* 0x000000140f00728c */ /* 0x000fd2000bf06270 */
[----:B------:R-:W-:Y:S05]  /*1da0*/  BRA.U !UP0, `(.L_x_235) ;  /* 0x00000005085c7547 */ /* 0x000fea000b800000 */
[----:B------:R-:W-:Y:S01]  /*1db0*/  ISETP.LT.AND P0, PT, RZ, UR15, PT ;  /* 0x0000000fff007c0c */ /* 0x000fe2000bf01270 */
[----:B------:R-:W-:-:S03]  /*1dc0*/  UIADD3 UR5, UPT, UPT, UR15, -0x1, URZ ;  /* 0xffffffff0f057890 */ /* 0x000fc6000fffe0ff */
[----:B-----5:R-:W-:-:S03]  /*1dd0*/  ISETP.NE.AND P0, PT, R0, RZ, P0 ;  /* 0x000000ff0000720c */ /* 0x020fc60000705270 */
[----:B------:R-:W-:-:S10]  /*1de0*/  IMAD.U32 R5, RZ, RZ, UR5 ;  /* 0x00000005ff057e24 */ /* 0x000fd4000f8e00ff */
[----:B------:R-:W-:-:S04]  /*1df0*/  @!P0 IMAD R5, RZ, RZ, UR15 ;  /* 0x0000000fff058e24 */ /* 0x000fc8000f8e02ff */
[----:B-1----:R-:W-:-:S06]  /*1e00*/  IMAD.WIDE R4, R5, 0x4, R10 ;  /* 0x0000000405047825 */ /* 0x002fcc00078e020a */
[----:B------:R-:W2:Y:S01]  /*1e10*/  LDG.E.CONSTANT R4, desc[UR12][R4.64] ;  /* 0x0000000c04047981 */ /* 0x000ea2000c1e9900 */
[----:B------:R-:W-:Y:S01]  /*1e20*/  DSETP.NE.AND P0, PT, |R12|, +INF , PT ;  /* 0x7ff000000c00742a */ /* 0x000fe20003f05200 */
[----:B------:R-:W-:Y:S02]  /*1e30*/  LOP3.LUT P1, RZ, R16, 0xff, RZ, 0xc0, !PT ;  /* 0x000000ff10ff7812 */ /* 0x000fe4000782c0ff */
[----:B------:R-:W-:Y:S02]  /*1e40*/  CS2R R20, SRZ ;  /* 0x0000000000147805 */ /* 0x000fe4000001ff00 */
[----:B------:R-:W-:Y:S01]  /*1e50*/  FSEL R18, R22, R18, !P1 ;  /* 0x0000001216127208 */ /* 0x000fe20004800000 */
[----:B------:R-:W-:Y:S01]  /*1e60*/  DSETP.EQU.OR P0, PT, R2, +INF , !P0 ;  /* 0x7ff000000200742a */ /* 0x000fe2000470a400 */
[----:B------:R-:W-:-:S06]  /*1e70*/  FSEL R19, R23, R19, !P1 ;  /* 0x0000001317137208 */ /* 0x000fcc0004800000 */
[----:B------:R-:W-:Y:S01]  /*1e80*/  DSETP.EQU.OR P0, PT, |R18|, +INF , P0 ;  /* 0x7ff000001200742a */ /* 0x000fe2000070a600 */
[----:B--2---:R-:W0:Y:S05]  /*1e90*/  F2F.F64.F32 R16, R4 ;  /* 0x0000000400107310 */ /* 0x004e2a0000201800 */
[----:B0-----:R-:W-:-:S14]  /*1ea0*/  DSETP.EQU.OR P0, PT, |R16|, +INF , P0 ;  /* 0x7ff000001000742a */ /* 0x001fdc000070a600 */
[----:B------:R-:W-:Y:S05]  /*1eb0*/  @P0 BRA `(.L_x_236) ;  /* 0x0000000000ec0947 */ /* 0x000fea0003800000 */
[----:B------:R-:W-:Y:S01]  /*1ec0*/  DADD R4, R16, -R18 ;  /* 0x0000000010047229 */ /* 0x000fe20000000812 */
[----:B------:R-:W-:Y:S01]  /*1ed0*/  UMOV UR18, 0x9999999a ;  /* 0x9999999a00127882 */ /* 0x000fe20000000000 */
[----:B------:R-:W-:Y:S01]  /*1ee0*/  UMOV UR19, 0x3fb99999 ;  /* 0x3fb9999900137882 */ /* 0x000fe20000000000 */
[----:B------:R-:W0:Y:S05]  /*1ef0*/  I2F.F64.U32 R20, UR16 ;  /* 0x0000001000147d12 */ /* 0x000e2a0008201800 */
[----:B------:R-:W-:-:S08]  /*1f00*/  DMUL R4, R4, R2 ;  /* 0x0000000204047228 */ /* 0x000fd00000000000 */
[----:B------:R-:W-:Y:S02]  /*1f10*/  DMUL R22, R4, UR18 ;  /* 0x0000001204167c28 */ /* 0x000fe40008000000 */
[----:B0-----:R-:W-:-:S06]  /*1f20*/  DMUL R20, R20, -UR18 ;  /* 0x8000001214147c28 */ /* 0x001fcc0008000000 */
[----:B------:R-:W-:-:S06]  /*1f30*/  DSETP.GTU.AND P0, PT, |R22|, 2.2250738585072013831e-308, PT ;  /* 0x001000001600742a */ /* 0x000fcc0003f0c200 */
[----:B------:R-:W-:-:S14]  /*1f40*/  DSETP.EQU.OR P0, PT, |R22|, +INF , !P0 ;  /* 0x7ff000001600742a */ /* 0x000fdc000470a600 */
[----:B------:R-:W-:Y:S05]  /*1f50*/  @P0 BRA `(.L_x_236) ;  /* 0x0000000000c40947 */ /* 0x000fea0003800000 */
[----:B------:R-:W0:Y:S01]  /*1f60*/  MUFU.RCP64H R5, R23 ;  /* 0x0000001700057308 */ /* 0x000e220000001800 */
[----:B------:R-:W-:Y:S01]  /*1f70*/  IMAD.MOV.U32 R4, RZ, RZ, 0x1 ;  /* 0x00000001ff047424 */ /* 0x000fe200078e00ff */
[----:B------:R-:W-:-:S08]  /*1f80*/  DMUL R38, R38, R18 ;  /* 0x0000001226267228 */ /* 0x000fd00000000000 */
[----:B------:R-:W-:Y:S02]  /*1f90*/  DFMA R38, R12, R2, R38 ;  /* 0x000000020c26722b */ /* 0x000fe40000000026 */
[----:B0-----:R-:W-:-:S06]  /*1fa0*/  DFMA R6, -R22, R4, 1 ;  /* 0x3ff000001606742b */ /* 0x001fcc0000000104 */
[----:B------:R-:W-:Y:S02]  /*1fb0*/  DADD R38, R16, -R38 ;  /* 0x0000000010267229 */ /* 0x000fe40000000826 */
[----:B------:R-:W-:-:S08]  /*1fc0*/  DFMA R6, R6, R6, R6 ;  /* 0x000000060606722b */ /* 0x000fd00000000006 */
[----:B------:R-:W-:Y:S01]  /*1fd0*/  FSETP.GEU.AND P1, PT, |R39|, 6.5827683646048100446e-37, PT ;  /* 0x036000002700780b */ /* 0x000fe20003f2e200 */
        /* <DEDUP_REMOVED lines=14> */
[----:B------:R-:W-:Y:S05]  /*20c0*/  CALL.REL.NOINC `($__internal_12_$__cuda_sm20_div_rn_f64_full) ;  /* 0x0000000000cc7944 */ /* 0x000fea0003c00000 */
[----:B------:R-:W-:Y:S01]  /*20d0*/  MOV R4, R32 ;  /* 0x0000002000047202 */ /* 0x000fe20000000f00 */
[----:B------:R-:W-:-:S07]  /*20e0*/  IMAD.MOV.U32 R5, RZ, RZ, R33 ;  /* 0x000000ffff057224 */ /* 0x000fce00078e0021 */
.L_x_237:
[----:B------:R-:W-:-:S14]  /*20f0*/  DSETP.GTU.AND P0, PT, R4, -R8, PT ;  /* 0x800000080400722a */ /* 0x000fdc0003f0c000 */
[----:B------:R-:W-:Y:S05]  /*2100*/  @!P0 BRA `(.L_x_236) ;  /* 0x0000000000588947 */ /* 0x000fea0003800000 */
[----:B------:R-:W0:Y:S01]  /*2110*/  I2F.F64.U32 R20, UR16 ;  /* 0x0000001000147d12 */ /* 0x000e220008201800 */
[----:B------:R-:W-:Y:S01]  /*2120*/  DSETP.GE.AND P0, PT, R4, R8, PT ;  /* 0x000000080400722a */ /* 0x000fe20003f06000 */
[----:B------:R-:W-:Y:S01]  /*2130*/  UMOV UR18, 0x9999999a ;  /* 0x9999999a00127882 */ /* 0x000fe20000000000 */
[----:B------:R-:W-:Y:S02]  /*2140*/  UMOV UR19, 0x3fb99999 ;  /* 0x3fb9999900137882 */ /* 0x000fe40000000000 */
[----:B0-----:R-:W-:-:S10]  /*2150*/  DMUL R20, R20, UR18 ;  /* 0x0000001214147c28 */ /* 0x001fd40008000000 */
[----:B------:R-:W-:Y:S05]  /*2160*/  @P0 BRA `(.L_x_236) ;  /* 0x0000000000400947 */ /* 0x000fea0003800000 */
[----:B------:R-:W0:Y:S01]  /*2170*/  F2I.F64.FLOOR R4, R4 ;  /* 0x0000000400047311 */ /* 0x000e220000305100 */
[----:B------:R-:W-:Y:S02]  /*2180*/  IMAD R24, RZ, RZ, -UR16 ;  /* 0x80000010ff187e24 */ /* 0x000fe4000f8e02ff */
[----:B0-----:R-:W-:-:S03]  /*2190*/  VIADD R20, R4, 0x1 ;  /* 0x0000000104147836 */ /* 0x001fc60000000000 */
[CC--:B------:R-:W-:Y:S02]  /*21a0*/  ISETP.GE.AND P0, PT, R4.reuse, R24.reuse, PT ;  /* 0x000000180400720c */ /* 0x0c0fe40003f06270 */
[----:B------:R-:W-:Y:S02]  /*21b0*/  VIMNMX R7, PT, PT, R4, UR16, PT ;  /* 0x0000001004077c48 */ /* 0x000fe4000bfe0100 */
[----:B------:R-:W-:Y:S02]  /*21c0*/  ISETP.GE.AND P1, PT, R20, R24, PT ;  /* 0x000000181400720c */ /* 0x000fe40003f26270 */
        /* <DEDUP_REMOVED lines=9> */
[----:B0-----:R-:W-:-:S11]  /*2260*/  DMUL R20, R20, UR18 ;  /* 0x0000001214147c28 */ /* 0x001fd60008000000 */
.L_x_236:
[----:B------:R-:W-:Y:S01]  /*2270*/  DADD R16, R16, -R18 ;  /* 0x0000000010107229 */ /* 0x000fe20000000812 */
[----:B------:R-:W-:Y:S01]  /*2280*/  UIMAD.WIDE UR18, UR9, 0x4, UR22 ;  /* 0x00000004091278a5 */ /* 0x000fe2000f8e0216 */
[----:B------:R-:W-:-:S06]  /*2290*/  DADD R4, -R2, 1 ;  /* 0x3ff0000002047429 */ /* 0x000fcc0000000100 */
[----:B------:R-:W-:Y:S01]  /*22a0*/  DFMA R20, R16, R20, R12 ;  /* 0x000000141014722b */ /* 0x000fe2000000000c */
[----:B------:R-:W-:-:S07]  /*22b0*/  IMAD.MOV.U32 R16, RZ, RZ, 0x1 ;  /* 0x00000001ff107424 */ /* 0x000fce00078e00ff */
[----:B------:R-:W-:-:S08]  /*22c0*/  DMUL R20, R20, R2 ;  /* 0x0000000214147228 */ /* 0x000fd00000000000 */
[----:B------:R-:W-:Y:S01]  /*22d0*/  DFMA R18, R18, R4, R20 ;  /* 0x000000041212722b */ /* 0x000fe20000000014 */
[----:B------:R-:W-:Y:S01]  /*22e0*/  MOV R4, UR18 ;  /* 0x0000001200047c02 */ /* 0x000fe20008000f00 */
[----:B------:R-:W-:-:S04]  /*22f0*/  IMAD.U32 R5, RZ, RZ, UR19 ;  /* 0x00000013ff057e24 */ /* 0x000fc8000f8e00ff */
[----:B------:R-:W0:Y:S02]  /*2300*/  F2F.F32.F64 R7, R18 ;  /* 0x0000001200077310 */ /* 0x000e240000301000 */
[----:B0-----:R0:W-:Y:S03]  /*2310*/  STG.E desc[UR12][R4.64], R7 ;  /* 0x0000000704007986 */ /* 0x0011e6000c10190c */
.L_x_235:
[----:B------:R-:W-:Y:S01]  /*2320*/  UIADD3 UR10, UP0, UPT, UR10, 0x4, URZ ;  /* 0x000000040a0a7890 */ /* 0x000fe2000ff1e0ff */
[----:B0-----:R-:W-:Y:S01]  /*2330*/  IMAD.MOV.U32 R4, RZ, RZ, R14 ;  /* 0x000000ffff047224 */ /* 0x001fe200078e000e */
[----:B------:R-:W-:Y:S01]  /*2340*/  UIADD3 UR17, UPT, UPT, UR17, 0x1, URZ ;  /* 0x0000000111117890 */ /* 0x000fe2000fffe0ff */
[----:B------:R-:W-:Y:S01]  /*2350*/  MOV R5, R15 ;  /* 0x0000000f00057202 */ /* 0x000fe20000000f00 */
[----:B------:R-:W-:Y:S01]  /*2360*/  UIADD3.X UR7, UPT, UPT, URZ, UR7, URZ, UP0, !UPT ;  /* 0x00000007ff077290 */ /* 0x000fe200087fe4ff */
[----:B------:R-:W-:Y:S01]  /*2370*/  IMAD.MOV.U32 R6, RZ, RZ, R12 ;  /* 0x000000ffff067224 */ /* 0x000fe200078e000c */
[----:B------:R-:W-:Y:S01]  /*2380*/  UISETP.NE.AND UP0, UPT, UR17, URZ, UPT ;  /* 0x000000ff1100728c */ /* 0x000fe2000bf05270 */
[----:B------:R-:W-:Y:S01]  /*2390*/  IMAD.MOV.U32 R7, RZ, RZ, R13 ;  /* 0x000000ffff077224 */ /* 0x000fe200078e000d */
[----:B------:R-:W-:Y:S02]  /*23a0*/  UIADD3 UR15, UPT, UPT, UR15, 0x1, URZ ;  /* 0x000000010f0f7890 */ /* 0x000fe4000fffe0ff */
[----:B------:R-:W-:-:S02]  /*23b0*/  UIADD3 UR4, UPT, UPT, UR4, 0x1, URZ ;  /* 0x0000000104047890 */ /* 0x000fc4000fffe0ff */
[----:B------:R-:W-:Y:S01]  /*23c0*/  UIADD3 UR9, UPT, UPT, UR9, 0x1, URZ ;  /* 0x0000000109097890 */ /* 0x000fe2000fffe0ff */
[----:B------:R-:W-:Y:S02]  /*23d0*/  UMOV UR5, UR6 ;  /* 0x0000000600057c82 */ /* 0x000fe40008000000 */
[----:B------:R-:W-:Y:S09]  /*23e0*/  BRA.U UP0, `(.L_x_238) ;  /* 0xfffffff500407547 */ /* 0x000ff2000b83ffff */
[----:B------:R-:W-:Y:S05]  /*23f0*/  EXIT ;  /* 0x000000000000794d */ /* 0x000fea0003800000 */
        .weak           $__internal_12_$__cuda_sm20_div_rn_f64_full
        .type           $__internal_12_$__cuda_sm20_div_rn_f64_full,@function
        .size           $__internal_12_$__cuda_sm20_div_rn_f64_full,(.L_x_257 - $__internal_12_$__cuda_sm20_div_rn_f64_full)
$__internal_12_$__cuda_sm20_div_rn_f64_full:
[C---:B------:R-:W-:Y:S01]  /*2400*/  FSETP.GEU.AND P0, PT, |R7|.reuse, 1.469367938527859385e-39, PT ;  /* 0x001000000700780b */ /* 0x040fe20003f0e200 */
[--C-:B------:R-:W-:Y:S01]  /*2410*/  IMAD.MOV.U32 R26, RZ, RZ, R6.reuse ;  /* 0x000000ffff1a7224 */ /* 0x100fe200078e0006 */
[C---:B------:R-:W-:Y:S01]  /*2420*/  LOP3.LUT R24, R7.reuse, 0x800fffff, RZ, 0xc0, !PT ;  /* 0x800fffff07187812 */ /* 0x040fe200078ec0ff */
[----:B------:R-:W-:Y:S01]  /*2430*/  IMAD.MOV.U32 R34, RZ, RZ, 0x1 ;  /* 0x00000001ff227424 */ /* 0x000fe200078e00ff */
[----:B------:R-:W-:Y:S02]  /*2440*/  MOV R27, R7 ;  /* 0x00000007001b7202 */ /* 0x000fe40000000f00 */
[----:B------:R-:W-:Y:S01]  /*2450*/  LOP3.LUT R25, R24, 0x3ff00000, RZ, 0xfc, !PT ;  /* 0x3ff0000018197812 */ /* 0x000fe200078efcff */
[----:B------:R-:W-:Y:S01]  /*2460*/  IMAD.MOV.U32 R24, RZ, RZ, R6 ;  /* 0x000000ffff187224 */ /* 0x000fe200078e0006 */
[----:B------:R-:W-:Y:S01]  /*2470*/  LOP3.LUT R40, R7, 0x7ff00000, RZ, 0xc0, !PT ;  /* 0x7ff0000007287812 */ /* 0x000fe200078ec0ff */
[----:B------:R-:W-:Y:S01]  /*2480*/  IMAD.MOV.U32 R6, RZ, RZ, 0x1ca00000 ;  /* 0x1ca00000ff067424 */ /* 0x000fe200078e00ff */
[----:B------:R-:W-:-:S03]  /*2490*/  LOP3.LUT R5, R29, 0x7ff00000, RZ, 0xc0, !PT ;  /* 0x7ff000001d057812 */ /* 0x000fc600078ec0ff */
[----:B------:R-:W-:Y:S01]  /*24a0*/  @!P0 DMUL R24, R26, 8.98846567431157953865e+307 ;  /* 0x7fe000001a188828 */ /* 0x000fe20000000000 */
[----:B------:R-:W-:Y:S02]  /*24b0*/  ISETP.GE.U32.AND P1, PT, R5, R40, PT ;  /* 0x000000280500720c */ /* 0x000fe40003f26070 */
[----:B------:R-:W-:-:S03]  /*24c0*/  MOV R7, R5 ;  /* 0x0000000500077202 */ /* 0x000fc60000000f00 */
[----:B------:R-:W0:Y:S02]  /*24d0*/  MUFU.RCP64H R35, R25 ;  /* 0x0000001900237308 */ /* 0x000e240000001800 */
[----:B0-----:R-:W-:-:S08]  /*24e0*/  DFMA R30, R34, -R24, 1 ;  /* 0x3ff00000221e742b */ /* 0x001fd00000000818 */
[----:B------:R-:W-:-:S08]  /*24f0*/  DFMA R30, R30, R30, R30 ;  /* 0x0000001e1e1e722b */ /* 0x000fd0000000001e */
[----:B------:R-:W-:Y:S01]  /*2500*/  DFMA R34, R34, R30, R34 ;  /* 0x0000001e2222722b */ /* 0x000fe20000000022 */
[----:B------:R-:W-:Y:S01]  /*2510*/  SEL R31, R6, 0x63400000, !P1 ;  /* 0x63400000061f7807 */ /* 0x000fe20004800000 */
[----:B------:R-:W-:Y:S01]  /*2520*/  IMAD.MOV.U32 R30, RZ, RZ, R28 ;  /* 0x000000ffff1e7224 */ /* 0x000fe200078e001c */
[----:B------:R-:W-:Y:S02]  /*2530*/  FSETP.GEU.AND P1, PT, |R29|, 1.469367938527859385e-39, PT ;  /* 0x001000001d00780b */ /* 0x000fe40003f2e200 */
[----:B------:R-:W-:-:S03]  /*2540*/  LOP3.LUT R31, R31, 0x800fffff, R29, 0xf8, !PT ;  /* 0x800fffff1f1f7812 */ /* 0x000fc600078ef81d */
[----:B------:R-:W-:-:S08]  /*2550*/  DFMA R32, R34, -R24, 1 ;  /* 0x3ff000002220742b */ /* 0x000fd00000000818 */
[----:B------:R-:W-:Y:S01]  /*2560*/  DFMA R32, R34, R32, R34 ;  /* 0x000000202220722b */ /* 0x000fe20000000022 */
[----:B------:R-:W-:Y:S10]  /*2570*/  @P1 BRA `(.L_x_239) ;  /* 0x0000000000201947 */ /* 0x000ff40003800000 */
[----:B------:R-:W-:-:S04]  /*2580*/  LOP3.LUT R34, R27, 0x7ff00000, RZ, 0xc0, !PT ;  /* 0x7ff000001b227812 */ /* 0x000fc800078ec0ff */
[----:B------:R-:W-:Y:S01]  /*2590*/  ISETP.GE.U32.AND P1, PT, R5, R34, PT ;  /* 0x000000220500720c */ /* 0x000fe20003f26070 */
[----:B------:R-:W-:-:S03]  /*25a0*/  IMAD.MOV.U32 R34, RZ, RZ, RZ ;  /* 0x000000ffff227224 */ /* 0x000fc600078e00ff */
[----:B------:R-:W-:-:S04]  /*25b0*/  SEL R7, R6, 0x63400000, !P1 ;  /* 0x6340000006077807 */ /* 0x000fc80004800000 */
[----:B------:R-:W-:-:S04]  /*25c0*/  LOP3.LUT R7, R7, 0x80000000, R29, 0xf8, !PT ;  /* 0x8000000007077812 */ /* 0x000fc800078ef81d */
[----:B------:R-:W-:-:S06]  /*25d0*/  LOP3.LUT R35, R7, 0x100000, RZ, 0xfc, !PT ;  /* 0x0010000007237812 */ /* 0x000fcc00078efcff */
[----:B------:R-:W-:-:S10]  /*25e0*/  DFMA R30, R30, 2, -R34 ;  /* 0x400000001e1e782b */ /* 0x000fd40000000822 */
[----:B------:R-:W-:-:S07]  /*25f0*/  LOP3.LUT R7, R31, 0x7ff00000, RZ, 0xc0, !PT ;  /* 0x7ff000001f077812 */ /* 0x000fce00078ec0ff */
.L_x_239:
[----:B------:R-:W-:Y:S01]  /*2600*/  VIADD R41, R7, 0xffffffff ;  /* 0xffffffff07297836 */ /* 0x000fe20000000000 */
[----:B------:R-:W-:Y:S01]  /*2610*/  @!P0 LOP3.LUT R40, R25, 0x7ff00000, RZ, 0xc0, !PT ;  /* 0x7ff0000019288812 */ /* 0x000fe200078ec0ff */
[----:B------:R-:W-:-:S03]  /*2620*/  DMUL R34, R32, R30 ;  /* 0x0000001e20227228 */ /* 0x000fc60000000000 */
[----:B------:R-:W-:Y:S02]  /*2630*/  ISETP.GT.U32.AND P0, PT, R41, 0x7feffffe, PT ;  /* 0x7feffffe2900780c */ /* 0x000fe40003f04070 */
[----:B------:R-:W-:-:S03]  /*2640*/  IADD3 R41, PT, PT, R40, -0x1, RZ ;  /* 0xffffffff28297810 */ /* 0x000fc60007ffe0ff */
[----:B------:R-:W-:Y:S01]  /*2650*/  DFMA R36, R34, -R24, R30 ;  /* 0x800000182224722b */ /* 0x000fe2000000001e */
[----:B------:R-:W-:-:S07]  /*2660*/  ISETP.GT.U32.OR P0, PT, R41, 0x7feffffe, P0 ;  /* 0x7feffffe2900780c */ /* 0x000fce0000704470 */
[----:B------:R-:W-:-:S06]  /*2670*/  DFMA R36, R32, R36, R34 ;  /* 0x000000242024722b */ /* 0x000fcc0000000022 */
[----:B------:R-:W-:Y:S05]  /*2680*/  @P0 BRA `(.L_x_240) ;  /* 0x00000000006c0947 */ /* 0x000fea0003800000 */
[----:B------:R-:W-:-:S04]  /*2690*/  LOP3.LUT R28, R27, 0x7ff00000, RZ, 0xc0, !PT ;  /* 0x7ff000001b1c7812 */ /* 0x000fc800078ec0ff */
[CC--:B------:R-:W-:Y:S02]  /*26a0*/  VIADDMNMX R7, R5.reuse, -R28.reuse, 0xb9600000, !PT ;  /* 0xb960000005077446 */ /* 0x0c0fe4000780091c */
[----:B------:R-:W-:Y:S02]  /*26b0*/  ISETP.GE.U32.AND P0, PT, R5, R28, PT ;  /* 0x0000001c0500720c */ /* 0x000fe40003f06070 */
[----:B------:R-:W-:Y:S02]  /*26c0*/  VIMNMX R5, PT, PT, R7, 0x46a00000, PT ;  /* 0x46a0000007057848 */ /* 0x000fe40003fe0100 */
[----:B------:R-:W-:-:S05]  /*26d0*/  SEL R6, R6, 0x63400000, !P0 ;  /* 0x6340000006067807 */ /* 0x000fca0004000000 */
[----:B------:R-:W-:Y:S02]  /*26e0*/  IMAD.IADD R5, R5, 0x1, -R6 ;  /* 0x0000000105057824 */ /* 0x000fe400078e0a06 */
[----:B------:R-:W-:Y:S02]  /*26f0*/  IMAD.MOV.U32 R6, RZ, RZ, RZ ;  /* 0x000000ffff067224 */ /* 0x000fe400078e00ff */
[----:B------:R-:W-:-:S06]  /*2700*/  VIADD R7, R5, 0x7fe00000 ;  /* 0x7fe0000005077836 */ /* 0x000fcc0000000000 */
[----:B------:R-:W-:-:S10]  /*2710*/  DMUL R32, R36, R6 ;  /* 0x0000000624207228 */ /* 0x000fd40000000000 */
[----:B------:R-:W-:-:S13]  /*2720*/  FSETP.GTU.AND P0, PT, |R33|, 1.469367938527859385e-39, PT ;  /* 0x001000002100780b */ /* 0x000fda0003f0c200 */
[----:B------:R-:W-:Y:S05]  /*2730*/  @P0 BRA `(.L_x_241) ;  /* 0x0000000000940947 */ /* 0x000fea0003800000 */
[----:B------:R-:W-:-:S06]  /*2740*/  DFMA R24, R36, -R24, R30 ;  /* 0x800000182418722b */ /* 0x000fcc000000001e */
[----:B------:R-:W-:-:S04]  /*2750*/  MOV R24, RZ ;  /* 0x000000ff00187202 */ /* 0x000fc80000000f00 */
[C---:B------:R-:W-:Y:S02]  /*2760*/  FSETP.NEU.AND P0, PT, R25.reuse, RZ, PT ;  /* 0x000000ff1900720b */ /* 0x040fe40003f0d000 */
[----:B------:R-:W-:-:S04]  /*2770*/  LOP3.LUT R27, R25, 0x80000000, R27, 0x48, !PT ;  /* 0x80000000191b7812 */ /* 0x000fc800078e481b */
[----:B------:R-:W-:-:S07]  /*2780*/  LOP3.LUT R25, R27, R7, RZ, 0xfc, !PT ;  /* 0x000000071b197212 */ /* 0x000fce00078efcff */
[----:B------:R-:W-:Y:S05]  /*2790*/  @!P0 BRA `(.L_x_241) ;  /* 0x00000000007c8947 */ /* 0x000fea0003800000 */
[----:B------:R-:W-:Y:S01]  /*27a0*/  IMAD.MOV R7, RZ, RZ, -R5 ;  /* 0x000000ffff077224 */ /* 0x000fe200078e0a05 */
[----:B------:R-:W-:Y:S01]  /*27b0*/  DMUL.RP R24, R36, R24 ;  /* 0x0000001824187228 */ /* 0x000fe20000008000 */
[----:B------:R-:W-:Y:S01]  /*27c0*/  IMAD.MOV.U32 R6, RZ, RZ, RZ ;  /* 0x000000ffff067224 */ /* 0x000fe200078e00ff */
[----:B------:R-:W-:-:S05]  /*27d0*/  IADD3 R5, PT, PT, -R5, -0x43300000, RZ ;  /* 0xbcd0000005057810 */ /* 0x000fca0007ffe1ff */
[----:B------:R-:W-:-:S03]  /*27e0*/  DFMA R6, R32, -R6, R36 ;  /* 0x800000062006722b */ /* 0x000fc60000000024 */
[----:B------:R-:W-:-:S07]  /*27f0*/  LOP3.LUT R27, R25, R27, RZ, 0x3c, !PT ;  /* 0x0000001b191b7212 */ /* 0x000fce00078e3cff */
[----:B------:R-:W-:-:S04]  /*2800*/  FSETP.NEU.AND P0, PT, |R7|, R5, PT ;  /* 0x000000050700720b */ /* 0x000fc80003f0d200 */
[----:B------:R-:W-:Y:S02]  /*2810*/  FSEL R32, R24, R32, !P0 ;  /* 0x0000002018207208 */ /* 0x000fe40004000000 */
[----:B------:R-:W-:Y:S01]  /*2820*/  FSEL R33, R27, R33, !P0 ;  /* 0x000000211b217208 */ /* 0x000fe20004000000 */
[----:B------:R-:W-:Y:S06]  /*2830*/  BRA `(.L_x_241) ;  /* 0x0000000000547947 */ /* 0x000fec0003800000 */
.L_x_240:
[----:B------:R-:W-:-:S14]  /*2840*/  DSETP.NAN.AND P0, PT, R28, R28, PT ;  /* 0x0000001c1c00722a */ /* 0x000fdc0003f08000 */
[----:B------:R-:W-:Y:S05]  /*2850*/  @P0 BRA `(.L_x_242) ;  /* 0x0000000000440947 */ /* 0x000fea0003800000 */
[----:B------:R-:W-:-:S14]  /*2860*/  DSETP.NAN.AND P0, PT, R26, R26, PT ;  /* 0x0000001a1a00722a */ /* 0x000fdc0003f08000 */
[----:B------:R-:W-:Y:S05]  /*2870*/  @P0 BRA `(.L_x_243) ;  /* 0x0000000000300947 */ /* 0x000fea0003800000 */
[----:B------:R-:W-:Y:S01]  /*2880*/  ISETP.NE.AND P0, PT, R7, R40, PT ;  /* 0x000000280700720c */ /* 0x000fe20003f05270 */
[----:B------:R-:W-:Y:S01]  /*2890*/  IMAD.MOV.U32 R32, RZ, RZ, 0x0 ;  /* 0x00000000ff207424 */ /* 0x000fe200078e00ff */
[----:B------:R-:W-:-:S11]  /*28a0*/  MOV R33, 0xfff80000 ;  /* 0xfff8000000217802 */ /* 0x000fd60000000f00 */
        /* <DEDUP_REMOVED lines=9> */
.L_x_243:
[----:B------:R-:W-:Y:S02]  /*2940*/  LOP3.LUT R33, R27, 0x80000, RZ, 0xfc, !PT ;  /* 0x000800001b217812 */ /* 0x000fe400078efcff */
[----:B------:R-:W-:Y:S01]  /*2950*/  MOV R32, R26 ;  /* 0x0000001a00207202 */ /* 0x000fe20000000f00 */
[----:B------:R-:W-:Y:S06]  /*2960*/  BRA `(.L_x_241) ;  /* 0x0000000000087947 */ /* 0x000fec0003800000 */
.L_x_242:
[----:B------:R-:W-:Y:S01]  /*2970*/  LOP3.LUT R33, R29, 0x80000, RZ, 0xfc, !PT ;  /* 0x000800001d217812 */ /* 0x000fe200078efcff */
[----:B------:R-:W-:-:S07]  /*2980*/  IMAD.MOV.U32 R32, RZ, RZ, R28 ;  /* 0x000000ffff207224 */ /* 0x000fce00078e001c */
.L_x_241:
[----:B------:R-:W-:-:S04]  /*2990*/  IMAD.MOV.U32 R5, RZ, RZ, 0x0 ;  /* 0x00000000ff057424 */ /* 0x000fc800078e00ff */
[----:B------:R-:W-:Y:S05]  /*29a0*/  RET.REL.NODEC R4 `(ehlers_ecema_batch_f32) ;  /* 0xffffffd404947950 */ /* 0x000fea0003c3ffff */
.L_x_244:
        /* <DEDUP_REMOVED lines=13> */
.L_x_257:


//--------------------- .nv.shared.reserved.0     --------------------------
	.section	.nv.shared.reserved.0,"aw",@nobits
	.weak		__nv_reservedSMEM_offset_0_alias
	.size		__nv_reservedSMEM_offset_0_alias, 0, 64
	.other		__nv_reservedSMEM_offset_0_alias,@"STO_CUDA_RESERVED_SHARED STV_DEFAULT"
__nv_reservedSMEM_offset_0_alias:
	.zero		0
	.zero		64


//--------------------- .nv.constant0.ehlers_ecema_many_series_one_param_2d_f32 --------------------------
	.section	.nv.constant0.ehlers_ecema_many_series_one_param_2d_f32,"a",@progbits
	.sectionflags	@""
	.align	4
.nv.constant0.ehlers_ecema_many_series_one_param_2d_f32:
	.zero		944


//--------------------- .nv.constant0.ehlers_ecema_many_series_one_param_1d_f32 --------------------------
	.section	.nv.constant0.ehlers_ecema_many_series_one_param_1d_f32,"a",@progbits
	.sectionflags	@""
	.align	4
.nv.constant0.ehlers_ecema_many_series_one_param_1d_f32:
	.zero		944


//--------------------- .nv.constant0.ehlers_ecema_many_series_one_param_time_major_f32 --------------------------
	.section	.nv.constant0.ehlers_ecema_many_series_one_param_time_major_f32,"a",@progbits
	.sectionflags	@""
	.align	4
.nv.constant0.ehlers_ecema_many_series_one_param_time_major_f32:
	.zero		944


//--------------------- .nv.constant0.ehlers_ecema_batch_thread_per_combo_f32 --------------------------
	.section	.nv.constant0.ehlers_ecema_batch_thread_per_combo_f32,"a",@progbits
	.sectionflags	@""
	.align	4
.nv.constant0.ehlers_ecema_batch_thread_per_combo_f32:
	.zero		960


//--------------------- .nv.constant0.ehlers_ecema_batch_f32 --------------------------
	.section	.nv.constant0.ehlers_ecema_batch_f32,"a",@progbits
	.sectionflags	@""
	.align	4
.nv.constant0.ehlers_ecema_batch_f32:
	.zero		960


//--------------------- SYMBOLS --------------------------

	.type		.nv.reservedSmem.offset0,@object
	.size		.nv.reservedSmem.offset0,0x4
